def attn_fwd(
    Q,
    K,
    V,
    Out,
    Lse,
    sm_scale,
    stride_qz,
    stride_qh,
    stride_qm,
    stride_qk,
    stride_kz,
    stride_kh,
    stride_kn,
    stride_kk,
    stride_vz,
    stride_vh,
    stride_vn,
    stride_vk,
    stride_oz,
    stride_oh,
    stride_om,
    stride_ok,
    seqlen_q,
    seqlen_k,
    BLOCK_M: tl.constexpr,
    BLOCK_N: tl.constexpr,
    HEAD_DIM: tl.constexpr,
    CAUSAL: tl.constexpr,
):
    start_m = tl.program_id(0)
    off_hz = tl.program_id(1)
    q_off = off_hz * stride_qh
    k_off = off_hz * stride_kh
    v_off = off_hz * stride_vh
    offs_m = start_m * BLOCK_M + tl.arange(0, BLOCK_M)
    offs_d = tl.arange(0, HEAD_DIM)
    offs_n = tl.arange(0, BLOCK_N)
    q_ptrs = Q + q_off + offs_m[:, None] * stride_qm + offs_d[None, :] * stride_qk
    k_ptrs = K + k_off + offs_d[:, None] * stride_kk + offs_n[None, :] * stride_kn
    v_ptrs = V + v_off + offs_n[:, None] * stride_vn + offs_d[None, :] * stride_vk
    m_i = tl.full([BLOCK_M], float("-inf"), dtype=tl.float32)
    l_i = tl.zeros([BLOCK_M], dtype=tl.float32) + 1.0
    acc = tl.zeros([BLOCK_M, HEAD_DIM], dtype=tl.float32)
    q = tl.load(q_ptrs)
    acc, l_i, m_i = _attn_fwd_inner(
        acc,
        l_i,
        m_i,
        q,
        k_ptrs,
        v_ptrs,
        sm_scale,
        stride_kn,
        stride_vn,
        start_m,
        seqlen_k,
        BLOCK_M,
        BLOCK_N,
        HEAD_DIM,
        CAUSAL,
    )
    acc = acc / l_i[:, None]
    lse = m_i + tl.math.log2(l_i) / 1.4426950408889634
    o_ptrs = (
        Out
        + off_hz * stride_oh
        + offs_m[:, None] * stride_om
        + offs_d[None, :] * stride_ok
    )
    tl.store(o_ptrs, acc.to(Out.dtype.element_ty))
    tl.store(Lse + off_hz * seqlen_q + offs_m, lse)

# config = {"BLOCK_M": 32, "BLOCK_N": 64, "HEAD_DIM": 512, "arch": "sm_80", "causal": false, "dtype": "fp16", "num_stages": 2, "num_warps": 4}
# arch = sm_80


// ===== COMPILED SASS (sm_80) =====

	.target	sm_80

	.elftype	@"ET_EXEC"


//--------------------- .note.nv.tkinfo           --------------------------
	.section	.note.nv.tkinfo,"",@"SHT_NOTE"
	.sectionflags	@"SHF_NOTE_NV_TKINFO"
	.tkinfo
        /*0018*/ 	.word	0x00000002
        /*0030*/ 	.string	""
        /*0030*/ 	.string	"ptxas"
        /*0030*/ 	.string	"Cuda compilation tools, release 13.0, V13.0.88"
        /*0030*/ 	.string	"Build cuda_13.0.r13.0/compiler.36424714_0"
        /*0030*/ 	.string	"-v  -suppress-debug-info  -lineinfo  -arch sm_80 "



//--------------------- .note.nv.cuinfo           --------------------------
	.section	.note.nv.cuinfo,"",@"SHT_NOTE"
	.sectionflags	@"SHF_NOTE_NV_CUINFO"
        /*0018*/ 	.short	0x0002
        /*001a*/ 	.short	0x0050
        /*001c*/ 	.short	0x0082
	.zero		2


//--------------------- .nv.info                  --------------------------
	.section	.nv.info,"",@"SHT_CUDA_INFO"
	.align	4


	//----- nvinfo : EIATTR_REGCOUNT
	.align		4
        /*0000*/ 	.byte	0x04, 0x2f
        /*0002*/ 	.short	(.L_2 - .L_1)
	.align		4
.L_1:
        /*0004*/ 	.word	index@(attn_fwd)
        /*0008*/ 	.word	0x00000020


	//----- nvinfo : EIATTR_FRAME_SIZE
	.align		4
.L_2:
        /*000c*/ 	.byte	0x04, 0x11
        /*000e*/ 	.short	(.L_4 - .L_3)
	.align		4
.L_3:
        /*0010*/ 	.word	index@(attn_fwd)
        /*0014*/ 	.word	0x00002810


	//----- nvinfo : EIATTR_MIN_STACK_SIZE
	.align		4
.L_4:
        /*0018*/ 	.byte	0x04, 0x12
        /*001a*/ 	.short	(.L_6 - .L_5)
	.align		4
.L_5:
        /*001c*/ 	.word	index@(attn_fwd)
        /*0020*/ 	.word	0x00002810
.L_6:


//--------------------- .nv.info.attn_fwd         --------------------------
	.section	.nv.info.attn_fwd,"",@"SHT_CUDA_INFO"
	.sectionflags	@""
	.align	4


	//----- nvinfo : EIATTR_CUDA_API_VERSION
	.align		4
        /*0000*/ 	.byte	0x04, 0x37
        /*0002*/ 	.short	(.L_8 - .L_7)
.L_7:
        /*0004*/ 	.word	0x00000082


	//----- nvinfo : EIATTR_SW2861232_WAR
	.align		4
.L_8:
        /*0008*/ 	.byte	0x01, 0x35
	.zero		2


	//----- nvinfo : EIATTR_PARAM_CBANK
	.align		4
        /*000c*/ 	.byte	0x04, 0x0a
        /*000e*/ 	.short	(.L_10 - .L_9)
	.align		4
.L_9:
        /*0010*/ 	.word	index@(.nv.constant0.attn_fwd)
        /*0014*/ 	.short	0x0160
        /*0016*/ 	.short	0x0088


	//----- nvinfo : EIATTR_CBANK_PARAM_SIZE
	.align		4
.L_10:
        /*0018*/ 	.byte	0x03, 0x19
        /*001a*/ 	.short	0x0088


	//----- nvinfo : EIATTR_KPARAM_INFO
	.align		4
        /*001c*/ 	.byte	0x04, 0x17
        /*001e*/ 	.short	(.L_12 - .L_11)
.L_11:
        /*0020*/ 	.word	0x00000000
        /*0024*/ 	.short	0x0019
        /*0026*/ 	.short	0x0080
        /*0028*/ 	.byte	0x00, 0xf4, 0x21, 0x00


	//----- nvinfo : EIATTR_KPARAM_INFO
	.align		4
.L_12:
        /*002c*/ 	.byte	0x04, 0x17
        /*002e*/ 	.short	(.L_14 - .L_13)
.L_13:
        /*0030*/ 	.word	0x00000000
        /*0034*/ 	.short	0x0018
        /*0036*/ 	.short	0x0078
        /*0038*/ 	.byte	0x00, 0xf4, 0x21, 0x00


	//----- nvinfo : EIATTR_KPARAM_INFO
	.align		4
.L_14:
        /*003c*/ 	.byte	0x04, 0x17
        /*003e*/ 	.short	(.L_16 - .L_15)
.L_15:
        /*0040*/ 	.word	0x00000000
        /*0044*/ 	.short	0x0017
        /*0046*/ 	.short	0x0070
        /*0048*/ 	.byte	0x00, 0xf0, 0x11, 0x00


	//----- nvinfo : EIATTR_KPARAM_INFO
	.align		4
.L_16:
        /*004c*/ 	.byte	0x04, 0x17
        /*004e*/ 	.short	(.L_18 - .L_17)
.L_17:
        /*0050*/ 	.word	0x00000000
        /*0054*/ 	.short	0x0016
        /*0056*/ 	.short	0x006c
        /*0058*/ 	.byte	0x00, 0xf0, 0x11, 0x00


	//----- nvinfo : EIATTR_KPARAM_INFO
	.align		4
.L_18:
        /*005c*/ 	.byte	0x04, 0x17
        /*005e*/ 	.short	(.L_20 - .L_19)
.L_19:
        /*0060*/ 	.word	0x00000000
        /*0064*/ 	.short	0x0015
        /*0066*/ 	.short	0x0068
        /*0068*/ 	.byte	0x00, 0xf0, 0x11, 0x00


	//----- nvinfo : EIATTR_KPARAM_INFO
	.align		4
.L_20:
        /*006c*/ 	.byte	0x04, 0x17
        /*006e*/ 	.short	(.L_22 - .L_21)
.L_21:
        /*0070*/ 	.word	0x00000000
        /*0074*/ 	.short	0x0014
        /*0076*/ 	.short	0x0064
        /*0078*/ 	.byte	0x00, 0xf0, 0x11, 0x00


	//----- nvinfo : EIATTR_KPARAM_INFO
	.align		4
.L_22:
        /*007c*/ 	.byte	0x04, 0x17
        /*007e*/ 	.short	(.L_24 - .L_23)
.L_23:
        /*0080*/ 	.word	0x00000000
        /*0084*/ 	.short	0x0013
        /*0086*/ 	.short	0x0060
        /*0088*/ 	.byte	0x00, 0xf0, 0x11, 0x00


	//----- nvinfo : EIATTR_KPARAM_INFO
	.align		4
.L_24:
        /*008c*/ 	.byte	0x04, 0x17
        /*008e*/ 	.short	(.L_26 - .L_25)
.L_25:
        /*0090*/ 	.word	0x00000000
        /*0094*/ 	.short	0x0012
        /*0096*/ 	.short	0x005c
        /*0098*/ 	.byte	0x00, 0xf0, 0x11, 0x00


	//----- nvinfo : EIATTR_KPARAM_INFO
	.align		4
.L_26:
        /*009c*/ 	.byte	0x04, 0x17
        /*009e*/ 	.short	(.L_28 - .L_27)
.L_27:
        /*00a0*/ 	.word	0x00000000
        /*00a4*/ 	.short	0x0011
        /*00a6*/ 	.short	0x0058
        /*00a8*/ 	.byte	0x00, 0xf0, 0x11, 0x00


	//----- nvinfo : EIATTR_KPARAM_INFO
	.align		4
.L_28:
        /*00ac*/ 	.byte	0x04, 0x17
        /*00ae*/ 	.short	(.L_30 - .L_29)
.L_29:
        /*00b0*/ 	.word	0x00000000
        /*00b4*/ 	.short	0x0010
        /*00b6*/ 	.short	0x0054
        /*00b8*/ 	.byte	0x00, 0xf0, 0x11, 0x00


	//----- nvinfo : EIATTR_KPARAM_INFO
	.align		4
.L_30:
        /*00bc*/ 	.byte	0x04, 0x17
        /*00be*/ 	.short	(.L_32 - .L_31)
.L_31:
        /*00c0*/ 	.word	0x00000000
        /*00c4*/ 	.short	0x000f
        /*00c6*/ 	.short	0x0050
        /*00c8*/ 	.byte	0x00, 0xf0, 0x11, 0x00


	//----- nvinfo : EIATTR_KPARAM_INFO
	.align		4
.L_32:
        /*00cc*/ 	.byte	0x04, 0x17
        /*00ce*/ 	.short	(.L_34 - .L_33)
.L_33:
        /*00d0*/ 	.word	0x00000000
        /*00d4*/ 	.short	0x000e
        /*00d6*/ 	.short	0x004c
        /*00d8*/ 	.byte	0x00, 0xf0, 0x11, 0x00


	//----- nvinfo : EIATTR_KPARAM_INFO
	.align		4
.L_34:
        /*00dc*/ 	.byte	0x04, 0x17
        /*00de*/ 	.short	(.L_36 - .L_35)
.L_35:
        /*00e0*/ 	.word	0x00000000
        /*00e4*/ 	.short	0x000d
        /*00e6*/ 	.short	0x0048
        /*00e8*/ 	.byte	0x00, 0xf0, 0x11, 0x00


	//----- nvinfo : EIATTR_KPARAM_INFO
	.align		4
.L_36:
        /*00ec*/ 	.byte	0x04, 0x17
        /*00ee*/ 	.short	(.L_38 - .L_37)
.L_37:
        /*00f0*/ 	.word	0x00000000
        /*00f4*/ 	.short	0x000c
        /*00f6*/ 	.short	0x0044
        /*00f8*/ 	.byte	0x00, 0xf0, 0x11, 0x00


	//----- nvinfo : EIATTR_KPARAM_INFO
	.align		4
.L_38:
        /*00fc*/ 	.byte	0x04, 0x17
        /*00fe*/ 	.short	(.L_40 - .L_39)
.L_39:
        /*0100*/ 	.word	0x00000000
        /*0104*/ 	.short	0x000b
        /*0106*/ 	.short	0x0040
        /*0108*/ 	.byte	0x00, 0xf0, 0x11, 0x00


	//----- nvinfo : EIATTR_KPARAM_INFO
	.align		4
.L_40:
        /*010c*/ 	.byte	0x04, 0x17
        /*010e*/ 	.short	(.L_42 - .L_41)
.L_41:
        /*0110*/ 	.word	0x00000000
        /*0114*/ 	.short	0x000a
        /*0116*/ 	.short	0x003c
        /*0118*/ 	.byte	0x00, 0xf0, 0x11, 0x00


	//----- nvinfo : EIATTR_KPARAM_INFO
	.align		4
.L_42:
        /*011c*/ 	.byte	0x04, 0x17
        /*011e*/ 	.short	(.L_44 - .L_43)
.L_43:
        /*0120*/ 	.word	0x00000000
        /*0124*/ 	.short	0x0009
        /*0126*/ 	.short	0x0038
        /*0128*/ 	.byte	0x00, 0xf0, 0x11, 0x00


	//----- nvinfo : EIATTR_KPARAM_INFO
	.align		4
.L_44:
        /*012c*/ 	.byte	0x04, 0x17
        /*012e*/ 	.short	(.L_46 - .L_45)
.L_45:
        /*0130*/ 	.word	0x00000000
        /*0134*/ 	.short	0x0008
        /*0136*/ 	.short	0x0034
        /*0138*/ 	.byte	0x00, 0xf0, 0x11, 0x00


	//----- nvinfo : EIATTR_KPARAM_INFO
	.align		4
.L_46:
        /*013c*/ 	.byte	0x04, 0x17
        /*013e*/ 	.short	(.L_48 - .L_47)
.L_47:
        /*0140*/ 	.word	0x00000000
        /*0144*/ 	.short	0x0007
        /*0146*/ 	.short	0x0030
        /*0148*/ 	.byte	0x00, 0xf0, 0x11, 0x00


	//----- nvinfo : EIATTR_KPARAM_INFO
	.align		4
.L_48:
        /*014c*/ 	.byte	0x04, 0x17
        /*014e*/ 	.short	(.L_50 - .L_49)
.L_49:
        /*0150*/ 	.word	0x00000000
        /*0154*/ 	.short	0x0006
        /*0156*/ 	.short	0x002c
        /*0158*/ 	.byte	0x00, 0xf0, 0x11, 0x00


	//----- nvinfo : EIATTR_KPARAM_INFO
	.align		4
.L_50:
        /*015c*/ 	.byte	0x04, 0x17
        /*015e*/ 	.short	(.L_52 - .L_51)
.L_51:
        /*0160*/ 	.word	0x00000000
        /*0164*/ 	.short	0x0005
        /*0166*/ 	.short	0x0028
        /*0168*/ 	.byte	0x00, 0xf0, 0x11, 0x00


	//----- nvinfo : EIATTR_KPARAM_INFO
	.align		4
.L_52:
        /*016c*/ 	.byte	0x04, 0x17
        /*016e*/ 	.short	(.L_54 - .L_53)
.L_53:
        /*0170*/ 	.word	0x00000000
        /*0174*/ 	.short	0x0004
        /*0176*/ 	.short	0x0020
        /*0178*/ 	.byte	0x00, 0xf4, 0x21, 0x00


	//----- nvinfo : EIATTR_KPARAM_INFO
	.align		4
.L_54:
        /*017c*/ 	.byte	0x04, 0x17
        /*017e*/ 	.short	(.L_56 - .L_55)
.L_55:
        /*0180*/ 	.word	0x00000000
        /*0184*/ 	.short	0x0003
        /*0186*/ 	.short	0x0018
        /*0188*/ 	.byte	0x00, 0xf4, 0x21, 0x00


	//----- nvinfo : EIATTR_KPARAM_INFO
	.align		4
.L_56:
        /*018c*/ 	.byte	0x04, 0x17
        /*018e*/ 	.short	(.L_58 - .L_57)
.L_57:
        /*0190*/ 	.word	0x00000000
        /*0194*/ 	.short	0x0002
        /*0196*/ 	.short	0x0010
        /*0198*/ 	.byte	0x00, 0xf4, 0x21, 0x00


	//----- nvinfo : EIATTR_KPARAM_INFO
	.align		4
.L_58:
        /*019c*/ 	.byte	0x04, 0x17
        /*019e*/ 	.short	(.L_60 - .L_59)
.L_59:
        /*01a0*/ 	.word	0x00000000
        /*01a4*/ 	.short	0x0001
        /*01a6*/ 	.short	0x0008
        /*01a8*/ 	.byte	0x00, 0xf4, 0x21, 0x00


	//----- nvinfo : EIATTR_KPARAM_INFO
	.align		4
.L_60:
        /*01ac*/ 	.byte	0x04, 0x17
        /*01ae*/ 	.short	(.L_62 - .L_61)
.L_61:
        /*01b0*/ 	.word	0x00000000
        /*01b4*/ 	.short	0x0000
        /*01b6*/ 	.short	0x0000
        /*01b8*/ 	.byte	0x00, 0xf4, 0x21, 0x00


	//----- nvinfo : EIATTR_MAXREG_COUNT
	.align		4
.L_62:
        /*01bc*/ 	.byte	0x03, 0x1b
        /*01be*/ 	.short	0x00ff


	//----- nvinfo : EIATTR_NUM_BARRIERS
	.align		4
        /*01c0*/ 	.byte	0x02, 0x4c
        /*01c2*/ 	.byte	0x01
	.zero		1


	//----- nvinfo : EIATTR_ANNOTATIONS
	.align		4
        /*01c4*/ 	.byte	0x04, 0x55
        /*01c6*/ 	.short	(.L_64 - .L_63)


	//   ....[0]....
.L_63:
        /*01c8*/ 	.word	0x00000001
        /*01cc*/ 	.byte	0x90, 0x03, 0x00, 0x00, 0x01, 0x00, 0x00, 0x00, 0xb0, 0x03, 0x00, 0x00, 0x01, 0x00, 0x00, 0x00
        /* <DEDUP_REMOVED lines=3311> */
        /*d0cc*/ 	.byte	0x50, 0x46, 0x03, 0x00


	//----- nvinfo : EIATTR_MERCURY_ISA_VERSION
	.align		4
.L_64:
        /*d0d0*/ 	.byte	0x03, 0x5f
        /*d0d2*/ 	.short	0x0000


	//----- nvinfo : EIATTR_COOP_GROUP_MASK_REGIDS
	.align		4
        /*d0d4*/ 	.byte	0x04, 0x29
        /*d0d6*/ 	.short	(.L_66 - .L_65)


	//   ....[0]....
.L_65:
        /*d0d8*/ 	.word	0xffffffff


	//   ....[1]....
        /*d0dc*/ 	.word	0xffffffff


	//   ....[2]....
        /*d0e0*/ 	.word	0xffffffff


	//   ....[3]....
        /*d0e4*/ 	.word	0xffffffff


	//   ....[4]....
        /*d0e8*/ 	.word	0xffffffff


	//   ....[5]....
        /*d0ec*/ 	.word	0xffffffff


	//   ....[6]....
        /*d0f0*/ 	.word	0xffffffff


	//   ....[7]....
        /*d0f4*/ 	.word	0xffffffff


	//   ....[8]....
        /*d0f8*/ 	.word	0xffffffff


	//   ....[9]....
        /*d0fc*/ 	.word	0xffffffff


	//   ....[10]....
        /*d100*/ 	.word	0xffffffff


	//   ....[11]....
        /*d104*/ 	.word	0xffffffff


	//   ....[12]....
        /*d108*/ 	.word	0xffffffff


	//   ....[13]....
        /*d10c*/ 	.word	0xffffffff


	//   ....[14]....
        /*d110*/ 	.word	0xffffffff


	//   ....[15]....
        /*d114*/ 	.word	0xffffffff


	//   ....[16]....
        /*d118*/ 	.word	0xffffffff


	//   ....[17]....
        /*d11c*/ 	.word	0xffffffff


	//   ....[18]....
        /*d120*/ 	.word	0xffffffff


	//   ....[19]....
        /*d124*/ 	.word	0xffffffff


	//----- nvinfo : EIATTR_COOP_GROUP_INSTR_OFFSETS
	.align		4
.L_66:
        /*d128*/ 	.byte	0x04, 0x28
        /*d12a*/ 	.short	(.L_68 - .L_67)


	//   ....[0]....
.L_67:
        /*d12c*/ 	.word	0x00019b80


	//   ....[1]....
        /*d130*/ 	.word	0x00019ba0


	//   ....[2]....
        /*d134*/ 	.word	0x00019be0


	//   ....[3]....
        /*d138*/ 	.word	0x00019c00


	//   ....[4]....
        /*d13c*/ 	.word	0x00019c10


	//   ....[5]....
        /*d140*/ 	.word	0x00019c60


	//   ....[6]....
        /*d144*/ 	.word	0x00019c70


	//   ....[7]....
        /*d148*/ 	.word	0x00019c80


	//   ....[8]....
        /*d14c*/ 	.word	0x00019d60


	//   ....[9]....
        /*d150*/ 	.word	0x00019d80


	//   ....[10]....
        /*d154*/ 	.word	0x0001a370


	//   ....[11]....
        /*d158*/ 	.word	0x0001a390


	//   ....[12]....
        /*d15c*/ 	.word	0x0001a3a0


	//   ....[13]....
        /*d160*/ 	.word	0x0001a3b0


	//   ....[14]....
        /*d164*/ 	.word	0x0001a3e0


	//   ....[15]....
        /*d168*/ 	.word	0x0001a410


	//   ....[16]....
        /*d16c*/ 	.word	0x0001a420


	//   ....[17]....
        /*d170*/ 	.word	0x0001a430


	//   ....[18]....
        /*d174*/ 	.word	0x0001a510


	//   ....[19]....
        /*d178*/ 	.word	0x0001a530


	//----- nvinfo : EIATTR_EXIT_INSTR_OFFSETS
	.align		4
.L_68:
        /*d17c*/ 	.byte	0x04, 0x1c
        /*d17e*/ 	.short	(.L_70 - .L_69)


	//   ....[0]....
.L_69:
        /*d180*/ 	.word	0x00034640


	//   ....[1]....
        /*d184*/ 	.word	0x00034740


	//----- nvinfo : EIATTR_REQNTID
	.align		4
.L_70:
        /*d188*/ 	.byte	0x04, 0x10
        /*d18a*/ 	.short	(.L_72 - .L_71)
.L_71:
        /*d18c*/ 	.word	0x00000080
        /*d190*/ 	.word	0x00000001
        /*d194*/ 	.word	0x00000001
.L_72:


//--------------------- .nv.callgraph             --------------------------
	.section	.nv.callgraph,"",@"SHT_CUDA_CALLGRAPH"
	.align	4
	.sectionentsize	8
	.align		4
        /*0000*/ 	.word	0x00000000
	.align		4
        /*0004*/ 	.word	0xffffffff
	.align		4
        /*0008*/ 	.word	0x00000000
	.align		4
        /*000c*/ 	.word	0xfffffffe
	.align		4
        /*0010*/ 	.word	0x00000000
	.align		4
        /*0014*/ 	.word	0xfffffffd
	.align		4
        /*0018*/ 	.word	0x00000000
	.align		4
        /*001c*/ 	.word	0xfffffffc


//--------------------- .nv.rel.action            --------------------------
	.section	.nv.rel.action,"",@"SHT_CUDA_RELOCINFO"
	.align	8
	.sectionentsize	8
        /*0000*/ 	.byte	0x73, 0x00, 0x00, 0x00, 0x00, 0x00, 0x00, 0x00, 0x00, 0x00, 0x00, 0x11, 0x25, 0x00, 0x05, 0x36


//--------------------- .nv.constant4             --------------------------
	.section	.nv.constant4,"a",@progbits
	.align	8
	.align		8
.nv.constant4:
        /*0000*/ 	.dword	_$_str


//--------------------- .nv.constant0.attn_fwd    --------------------------
	.section	.nv.constant0.attn_fwd,"a",@progbits
	.sectionflags	@""
	.align	4
.nv.constant0.attn_fwd:
	.zero		488


//--------------------- .text.attn_fwd            --------------------------
	.section	.text.attn_fwd,"ax",@progbits
	.sectioninfo	@"SHI_REGISTERS=32"
	.align	128
        .global         attn_fwd
        .type           attn_fwd,@function
        .size           attn_fwd,(.L_x_3 - attn_fwd)
        .other          attn_fwd,@"STO_CUDA_ENTRY STV_DEFAULT"
attn_fwd:
.text.attn_fwd:
[----:B------:R-:W-:Y:S02]  /*0000*/  MOV R1, c[0x0][0x28] ;  /* 0x00000a0000017a02 */ /* 0x000fe40000000f00 */
[----:B------:R-:W0:Y:S01]  /*0010*/  S2R R2, SR_TID.X ;  /* 0x0000000000027919 */ /* 0x000e220000002100 */
[----:B------:R-:W-:Y:S01]  /*0020*/  MOV R9, c[0x0][0x198] ;  /* 0x0000660000097a02 */ /* 0x000fe20000000f00 */
[----:B------:R-:W-:Y:S01]  /*0030*/  ULDC.64 UR4, c[0x0][0x118] ;  /* 0x0000460000047ab9 */ /* 0x000fe20000000a00 */
[----:B------:R-:W-:Y:S01]  /*0040*/  IADD3 R1, R1, -0x2810, RZ ;  /* 0xffffd7f001017810 */ /* 0x000fe20007ffe0ff */
[----:B------:R-:W1:Y:S04]  /*0050*/  S2R R0, SR_CTAID.X ;  /* 0x0000000000007919 */ /* 0x000e680000002500 */
[----:B------:R-:W2:Y:S01]  /*0060*/  S2R R4, SR_CTAID.Y ;  /* 0x0000000000047919 */ /* 0x000ea20000002600 */
[----:B0-----:R-:W-:Y:S02]  /*0070*/  LOP3.LUT R3, R2, 0x1f, RZ, 0xc0, !PT ;  /* 0x0000001f02037812 */ /* 0x001fe400078ec0ff */
[----:B------:R-:W-:-:S03]  /*0080*/  SHF.R.U32.HI R2, RZ, 0x5, R2 ;  /* 0x00000005ff027819 */ /* 0x000fc60000011602 */
[----:B-1----:R-:W-:Y:S01]  /*0090*/  IMAD R3, R0, 0x20, R3 ;  /* 0x0000002000037824 */ /* 0x002fe200078e0203 */
[----:B------:R-:W-:Y:S01]  /*00a0*/  SGXT.U32 R2, R2, 0x2 ;  /* 0x000000020202781a */ /* 0x000fe20000000000 */
[----:B--2---:R-:W-:Y:S02]  /*00b0*/  IMAD R0, R4, c[0x0][0x190], RZ ;  /* 0x0000640004007a24 */ /* 0x004fe400078e02ff */
[----:B------:R-:W-:Y:S02]  /*00c0*/  IMAD R4, R3, c[0x0][0x194], RZ ;  /* 0x0000650003047a24 */ /* 0x000fe400078e02ff */
[----:B------:R-:W-:Y:S02]  /*00d0*/  IMAD R8, R2, c[0x0][0x198], RZ ;  /* 0x0000660002087a24 */ /* 0x000fe400078e02ff */
[----:B------:R-:W-:Y:S01]  /*00e0*/  IMAD.SHL.U32 R3, R0, 0x2, RZ ;  /* 0x0000000200037824 */ /* 0x000fe200078e00ff */
[----:B------:R-:W-:Y:S01]  /*00f0*/  SHF.L.U32 R6, R4, 0x1, RZ ;  /* 0x0000000104067819 */ /* 0x000fe200000006ff */
[----:B------:R-:W-:-:S03]  /*0100*/  IMAD.HI R2, R0, 0x2, RZ ;  /* 0x0000000200027827 */ /* 0x000fc600078e02ff */
[----:B------:R-:W-:Y:S01]  /*0110*/  IADD3 R3, P0, P1, R6, c[0x0][0x160], R3 ;  /* 0x0000580006037a10 */ /* 0x000fe2000791e003 */
[----:B------:R-:W-:Y:S02]  /*0120*/  IMAD R0, R9, 0x4, R8 ;  /* 0x0000000409007824 */ /* 0x000fe400078e0208 */
[----:B------:R-:W-:-:S03]  /*0130*/  IMAD.HI R5, R4, 0x2, RZ ;  /* 0x0000000204057827 */ /* 0x000fc600078e02ff */
[----:B------:R-:W-:Y:S02]  /*0140*/  LEA R4, R9, R0, 0x2 ;  /* 0x0000000009047211 */ /* 0x000fe400078e10ff */
[----:B------:R-:W-:Y:S02]  /*0150*/  IADD3.X R2, R5, c[0x0][0x164], R2, P0, P1 ;  /* 0x0000590005027a10 */ /* 0x000fe400007e2402 */
[-C--:B------:R-:W-:Y:S02]  /*0160*/  LEA R16, P0, R8, R3.reuse, 0x1 ;  /* 0x0000000308107211 */ /* 0x080fe400078008ff */
[----:B------:R-:W-:Y:S02]  /*0170*/  LEA R6, P1, R4, R3, 0x1 ;  /* 0x0000000304067211 */ /* 0x000fe400078208ff */
[-C--:B------:R-:W-:Y:S01]  /*0180*/  LEA.HI.X.SX32 R17, R8, R2.reuse, 0x1, P0 ;  /* 0x0000000208117211 */ /* 0x080fe200000f0eff */
[----:B------:R-:W-:Y:S01]  /*0190*/  IMAD R8, R9, 0x4, R4 ;  /* 0x0000000409087824 */ /* 0x000fe200078e0204 */
[----:B------:R-:W-:-:S02]  /*01a0*/  LEA.HI.X.SX32 R7, R4, R2, 0x1, P1 ;  /* 0x0000000204077211 */ /* 0x000fc400008f0eff */
[CC--:B------:R-:W-:Y:S01]  /*01b0*/  LEA R14, P0, R0.reuse, R3.reuse, 0x1 ;  /* 0x00000003000e7211 */ /* 0x0c0fe200078008ff */
[----:B------:R0:W2:Y:S03]  /*01c0*/  LDG.E.U16 R19, [R16.64] ;  /* 0x0000000410137981 */ /* 0x0000a6000c1e1500 */
[----:B------:R-:W-:Y:S02]  /*01d0*/  LEA.HI.X.SX32 R15, R0, R2, 0x1, P0 ;  /* 0x00000002000f7211 */ /* 0x000fe400000f0eff */
[----:B------:R-:W-:Y:S01]  /*01e0*/  LEA R0, R9, R8, 0x2 ;  /* 0x0000000809007211 */ /* 0x000fe200078e10ff */
[----:B0-----:R0:W3:Y:S01]  /*01f0*/  LDG.E.U16 R17, [R6.64] ;  /* 0x0000000406117981 */ /* 0x0010e2000c1e1500 */
[----:B------:R-:W-:-:S03]  /*0200*/  LEA R12, P0, R8, R3, 0x1 ;  /* 0x00000003080c7211 */ /* 0x000fc600078008ff */
[C---:B------:R-:W-:Y:S01]  /*0210*/  IMAD R18, R9.reuse, 0x4, R0 ;  /* 0x0000000409127824 */ /* 0x040fe200078e0200 */
[-C--:B------:R-:W-:Y:S01]  /*0220*/  LEA R10, P1, R0, R3.reuse, 0x1 ;  /* 0x00000003000a7211 */ /* 0x080fe200078208ff */
[----:B------:R1:W4:Y:S01]  /*0230*/  LDG.E.U16 R21, [R14.64] ;  /* 0x000000040e157981 */ /* 0x000322000c1e1500 */
[-C--:B------:R-:W-:Y:S02]  /*0240*/  LEA.HI.X.SX32 R13, R8, R2.reuse, 0x1, P0 ;  /* 0x00000002080d7211 */ /* 0x080fe400000f0eff */
[----:B------:R-:W-:Y:S02]  /*0250*/  LEA.HI.X.SX32 R11, R0, R2, 0x1, P1 ;  /* 0x00000002000b7211 */ /* 0x000fe400008f0eff */
[----:B------:R-:W-:Y:S01]  /*0260*/  LEA R4, P0, R18, R3, 0x1 ;  /* 0x0000000312047211 */ /* 0x000fe200078008ff */
[----:B------:R1:W4:Y:S01]  /*0270*/  LDG.E.U16 R20, [R12.64] ;  /* 0x000000040c147981 */ /* 0x000322000c1e1500 */
[----:B------:R-:W-:-:S03]  /*0280*/  LEA R0, R9, R18, 0x2 ;  /* 0x0000001209007211 */ /* 0x000fc600078e10ff */
[----:B------:R1:W4:Y:S01]  /*0290*/  LDG.E.U16 R16, [R10.64] ;  /* 0x000000040a107981 */ /* 0x000322000c1e1500 */
[----:B------:R-:W-:Y:S01]  /*02a0*/  LEA.HI.X.SX32 R5, R18, R2, 0x1, P0 ;  /* 0x0000000212057211 */ /* 0x000fe200000f0eff */
[----:B------:R-:W-:Y:S01]  /*02b0*/  IMAD R8, R9, 0x4, R0 ;  /* 0x0000000409087824 */ /* 0x000fe200078e0200 */
[----:B0-----:R-:W-:-:S03]  /*02c0*/  LEA R6, P0, R0, R3, 0x1 ;  /* 0x0000000300067211 */ /* 0x001fc600078008ff */
[----:B-1----:R0:W4:Y:S01]  /*02d0*/  LDG.E.U16 R15, [R4.64] ;  /* 0x00000004040f7981 */ /* 0x002122000c1e1500 */
[----:B------:R-:W-:Y:S02]  /*02e0*/  LEA.HI.X.SX32 R7, R0, R2, 0x1, P0 ;  /* 0x0000000200077211 */ /* 0x000fe400000f0eff */
[----:B------:R-:W-:-:S03]  /*02f0*/  LEA R0, R9, R8, 0x2 ;  /* 0x0000000809007211 */ /* 0x000fc600078e10ff */
[----:B------:R1:W4:Y:S01]  /*0300*/  LDG.E.U16 R13, [R6.64] ;  /* 0x00000004060d7981 */ /* 0x000322000c1e1500 */
[----:B0-----:R-:W-:Y:S01]  /*0310*/  LEA R4, P0, R8, R3, 0x1 ;  /* 0x0000000308047211 */ /* 0x001fe200078008ff */
[----:B------:R-:W-:-:S03]  /*0320*/  IMAD R14, R9, 0x4, R0 ;  /* 0x00000004090e7824 */ /* 0x000fc600078e0200 */
[-C--:B------:R-:W-:Y:S02]  /*0330*/  LEA.HI.X.SX32 R5, R8, R2.reuse, 0x1, P0 ;  /* 0x0000000208057211 */ /* 0x080fe400000f0eff */
[-C--:B------:R-:W-:Y:S02]  /*0340*/  LEA R10, P1, R0, R3.reuse, 0x1 ;  /* 0x00000003000a7211 */ /* 0x080fe400078208ff */
[----:B-1----:R-:W-:Y:S01]  /*0350*/  LEA R6, P0, R14, R3, 0x1 ;  /* 0x000000030e067211 */ /* 0x002fe200078008ff */
[----:B------:R0:W4:Y:S01]  /*0360*/  LDG.E.U16 R12, [R4.64] ;  /* 0x00000004040c7981 */ /* 0x000122000c1e1500 */
[-C--:B------:R-:W-:Y:S02]  /*0370*/  LEA.HI.X.SX32 R11, R0, R2.reuse, 0x1, P1 ;  /* 0x00000002000b7211 */ /* 0x080fe400008f0eff */
[----:B------:R-:W-:Y:S01]  /*0380*/  LEA.HI.X.SX32 R7, R14, R2, 0x1, P0 ;  /* 0x000000020e077211 */ /* 0x000fe200000f0eff */
[----:B--2---:R1:W-:Y:S04]  /*0390*/  STL [R1+0x194], R19 ;  /* 0x0001941301007387 */ /* 0x0043e80000100800 */
[----:B-1----:R1:W2:Y:S04]  /*03a0*/  LDG.E.U16 R19, [R10.64] ;  /* 0x000000040a137981 */ /* 0x0022a8000c1e1500 */
[----:B---3--:R3:W-:Y:S04]  /*03b0*/  STL [R1+0x190], R17 ;  /* 0x0001901101007387 */ /* 0x0087e80000100800 */
[----:B---3--:R3:W2:Y:S01]  /*03c0*/  LDG.E.U16 R17, [R6.64] ;  /* 0x0000000406117981 */ /* 0x0086a2000c1e1500 */
[----:B------:R-:W-:-:S04]  /*03d0*/  LEA R8, R9, R14, 0x2 ;  /* 0x0000000e09087211 */ /* 0x000fc800078e10ff */
[----:B0-----:R-:W-:Y:S01]  /*03e0*/  LEA R4, P0, R8, R3, 0x1 ;  /* 0x0000000308047211 */ /* 0x001fe200078008ff */
[----:B------:R-:W-:-:S03]  /*03f0*/  IMAD R0, R9, 0x4, R8 ;  /* 0x0000000409007824 */ /* 0x000fc600078e0208 */
[----:B------:R-:W-:Y:S02]  /*0400*/  LEA.HI.X.SX32 R5, R8, R2, 0x1, P0 ;  /* 0x0000000208057211 */ /* 0x000fe400000f0eff */
[----:B-1----:R-:W-:Y:S02]  /*0410*/  LEA R11, R9, R0, 0x2 ;  /* 0x00000000090b7211 */ /* 0x002fe400078e10ff */
[CC--:B---3--:R-:W-:Y:S01]  /*0420*/  LEA R6, P0, R0.reuse, R3.reuse, 0x1 ;  /* 0x0000000300067211 */ /* 0x0c8fe200078008ff */
[----:B------:R0:W3:Y:S01]  /*0430*/  LDG.E.U16 R14, [R4.64] ;  /* 0x00000004040e7981 */ /* 0x0000e2000c1e1500 */
[-C--:B------:R-:W-:Y:S01]  /*0440*/  LEA R10, P1, R11, R3.reuse, 0x1 ;  /* 0x000000030b0a7211 */ /* 0x080fe200078208ff */
[----:B------:R-:W-:Y:S01]  /*0450*/  IMAD R8, R9, 0x4, R11 ;  /* 0x0000000409087824 */ /* 0x000fe200078e020b */
[-C--:B------:R-:W-:Y:S02]  /*0460*/  LEA.HI.X.SX32 R7, R0, R2.reuse, 0x1, P0 ;  /* 0x0000000200077211 */ /* 0x080fe400000f0eff */
[----:B------:R-:W-:Y:S01]  /*0470*/  LEA.HI.X.SX32 R11, R11, R2, 0x1, P1 ;  /* 0x000000020b0b7211 */ /* 0x000fe200008f0eff */
[----:B----4-:R-:W-:Y:S04]  /*0480*/  STL [R1+0x1b8], R21 ;  /* 0x0001b81501007387 */ /* 0x010fe80000100800 */
[----:B------:R-:W-:Y:S01]  /*0490*/  STL [R1+0x1b4], R20 ;  /* 0x0001b41401007387 */ /* 0x000fe20000100800 */
[----:B0-----:R-:W-:-:S03]  /*04a0*/  LEA R4, P0, R8, R3, 0x1 ;  /* 0x0000000308047211 */ /* 0x001fc600078008ff */
[----:B------:R0:W4:Y:S04]  /*04b0*/  LDG.E.U16 R18, [R6.64] ;  /* 0x0000000406127981 */ /* 0x000128000c1e1500 */
[----:B------:R1:W-:Y:S01]  /*04c0*/  STL [R1+0x184], R16 ;  /* 0x0001841001007387 */ /* 0x0003e20000100800 */
[C---:B------:R-:W-:Y:S02]  /*04d0*/  LEA R0, R9.reuse, R8, 0x2 ;  /* 0x0000000809007211 */ /* 0x040fe400078e10ff */
[----:B------:R-:W-:Y:S01]  /*04e0*/  LEA.HI.X.SX32 R5, R8, R2, 0x1, P0 ;  /* 0x0000000208057211 */ /* 0x000fe200000f0eff */
[----:B-1----:R1:W4:Y:S01]  /*04f0*/  LDG.E.U16 R16, [R10.64] ;  /* 0x000000040a107981 */ /* 0x002322000c1e1500 */
[----:B0-----:R-:W-:Y:S01]  /*0500*/  LEA R6, P0, R0, R3, 0x1 ;  /* 0x0000000300067211 */ /* 0x001fe200078008ff */
[----:B------:R-:W-:-:S02]  /*0510*/  IMAD R8, R9, 0x4, R0 ;  /* 0x0000000409087824 */ /* 0x000fc400078e0200 */
[----:B------:R0:W-:Y:S01]  /*0520*/  STL [R1+0x1b0], R15 ;  /* 0x0001b00f01007387 */ /* 0x0001e20000100800 */
[----:B------:R-:W-:Y:S02]  /*0530*/  LEA.HI.X.SX32 R7, R0, R2, 0x1, P0 ;  /* 0x0000000200077211 */ /* 0x000fe400000f0eff */
[C---:B-1----:R-:W-:Y:S01]  /*0540*/  LEA R11, R9.reuse, R8, 0x2 ;  /* 0x00000008090b7211 */ /* 0x042fe200078e10ff */
[----:B0-----:R0:W4:Y:S04]  /*0550*/  LDG.E.U16 R15, [R4.64] ;  /* 0x00000004040f7981 */ /* 0x001128000c1e1500 */
[----:B------:R-:W-:Y:S01]  /*0560*/  IMAD R0, R9, 0x4, R11 ;  /* 0x0000000409007824 */ /* 0x000fe200078e020b */
[----:B------:R1:W-:Y:S01]  /*0570*/  STL [R1+0x180], R13 ;  /* 0x0001800d01007387 */ /* 0x0003e20000100800 */
[----:B0-----:R-:W-:-:S04]  /*0580*/  LEA R4, P0, R8, R3, 0x1 ;  /* 0x0000000308047211 */ /* 0x001fc800078008ff */
[----:B------:R-:W-:Y:S01]  /*0590*/  LEA.HI.X.SX32 R5, R8, R2, 0x1, P0 ;  /* 0x0000000208057211 */ /* 0x000fe200000f0eff */
[----:B-1----:R0:W4:Y:S01]  /*05a0*/  LDG.E.U16 R13, [R6.64] ;  /* 0x00000004060d7981 */ /* 0x002122000c1e1500 */
[----:B------:R-:W-:-:S03]  /*05b0*/  LEA R10, P1, R11, R3, 0x1 ;  /* 0x000000030b0a7211 */ /* 0x000fc600078208ff */
[----:B------:R1:W-:Y:S01]  /*05c0*/  STL [R1+0x1ac], R12 ;  /* 0x0001ac0c01007387 */ /* 0x0003e20000100800 */
[-C--:B------:R-:W-:Y:S02]  /*05d0*/  LEA.HI.X.SX32 R11, R11, R2.reuse, 0x1, P1 ;  /* 0x000000020b0b7211 */ /* 0x080fe400008f0eff */
[C---:B0-----:R-:W-:Y:S01]  /*05e0*/  LEA R6, P0, R0.reuse, R3, 0x1 ;  /* 0x0000000300067211 */ /* 0x041fe200078008ff */
[----:B-1----:R0:W4:Y:S03]  /*05f0*/  LDG.E.U16 R12, [R4.64] ;  /* 0x00000004040c7981 */ /* 0x002126000c1e1500 */
[----:B------:R-:W-:Y:S01]  /*0600*/  LEA.HI.X.SX32 R7, R0, R2, 0x1, P0 ;  /* 0x0000000200077211 */ /* 0x000fe200000f0eff */
[----:B--2---:R1:W-:Y:S04]  /*0610*/  STL [R1+0x174], R19 ;  /* 0x0001741301007387 */ /* 0x0043e80000100800 */
[----:B-1----:R1:W2:Y:S04]  /*0620*/  LDG.E.U16 R19, [R10.64] ;  /* 0x000000040a137981 */ /* 0x0022a8000c1e1500 */
[----:B------:R0:W-:Y:S04]  /*0630*/  STL [R1+0x1a8], R17 ;  /* 0x0001a81101007387 */ /* 0x0001e80000100800 */
[----:B0-----:R0:W2:Y:S01]  /*0640*/  LDG.E.U16 R17, [R6.64] ;  /* 0x0000000406117981 */ /* 0x0010a2000c1e1500 */
[----:B------:R-:W-:-:S04]  /*0650*/  LEA R8, R9, R0, 0x2 ;  /* 0x0000000009087211 */ /* 0x000fc800078e10ff */
[----:B------:R-:W-:Y:S01]  /*0660*/  LEA R4, P0, R8, R3, 0x1 ;  /* 0x0000000308047211 */ /* 0x000fe200078008ff */
[----:B------:R-:W-:-:S03]  /*0670*/  IMAD R0, R9, 0x4, R8 ;  /* 0x0000000409007824 */ /* 0x000fc600078e0208 */
[----:B------:R-:W-:Y:S02]  /*0680*/  LEA.HI.X.SX32 R5, R8, R2, 0x1, P0 ;  /* 0x0000000208057211 */ /* 0x000fe400000f0eff */
[----:B-1----:R-:W-:Y:S01]  /*0690*/  LEA R11, R9, R0, 0x2 ;  /* 0x00000000090b7211 */ /* 0x002fe200078e10ff */
[----:B---3--:R1:W-:Y:S01]  /*06a0*/  STL [R1+0x170], R14 ;  /* 0x0001700e01007387 */ /* 0x0083e20000100800 */
[CC--:B0-----:R-:W-:Y:S02]  /*06b0*/  LEA R6, P0, R0.reuse, R3.reuse, 0x1 ;  /* 0x0000000300067211 */ /* 0x0c1fe400078008ff */
[----:B------:R-:W-:Y:S01]  /*06c0*/  LEA R10, P1, R11, R3, 0x1 ;  /* 0x000000030b0a7211 */ /* 0x000fe200078208ff */
[----:B------:R-:W-:Y:S01]  /*06d0*/  IMAD R8, R9, 0x4, R11 ;  /* 0x0000000409087824 */ /* 0x000fe200078e020b */
[-C--:B------:R-:W-:Y:S01]  /*06e0*/  LEA.HI.X.SX32 R7, R0, R2.reuse, 0x1, P0 ;  /* 0x0000000200077211 */ /* 0x080fe200000f0eff */
[----:B-1----:R0:W3:Y:S01]  /*06f0*/  LDG.E.U16 R14, [R4.64] ;  /* 0x00000004040e7981 */ /* 0x0020e2000c1e1500 */
[----:B------:R-:W-:-:S03]  /*0700*/  LEA.HI.X.SX32 R11, R11, R2, 0x1, P1 ;  /* 0x000000020b0b7211 */ /* 0x000fc600008f0eff */
[----:B----4-:R1:W-:Y:S01]  /*0710*/  STL [R1+0x1a4], R18 ;  /* 0x0001a41201007387 */ /* 0x0103e20000100800 */
[----:B------:R-:W-:-:S03]  /*0720*/  LEA R0, R9, R8, 0x2 ;  /* 0x0000000809007211 */ /* 0x000fc600078e10ff */
[----:B------:R4:W-:Y:S01]  /*0730*/  STL [R1+0x164], R16 ;  /* 0x0001641001007387 */ /* 0x0009e20000100800 */
[----:B0-----:R-:W-:-:S03]  /*0740*/  LEA R4, P0, R8, R3, 0x1 ;  /* 0x0000000308047211 */ /* 0x001fc600078008ff */
[----:B-1----:R0:W3:Y:S01]  /*0750*/  LDG.E.U16 R18, [R6.64] ;  /* 0x0000000406127981 */ /* 0x0020e2000c1e1500 */
[----:B------:R-:W-:-:S03]  /*0760*/  LEA.HI.X.SX32 R5, R8, R2, 0x1, P0 ;  /* 0x0000000208057211 */ /* 0x000fc600000f0eff */
[----:B----4-:R1:W4:Y:S01]  /*0770*/  LDG.E.U16 R16, [R10.64] ;  /* 0x000000040a107981 */ /* 0x010322000c1e1500 */
[C---:B------:R-:W-:Y:S01]  /*0780*/  IMAD R8, R9.reuse, 0x4, R0 ;  /* 0x0000000409087824 */ /* 0x040fe200078e0200 */
[CC--:B0-----:R-:W-:Y:S02]  /*0790*/  LEA R6, P0, R0.reuse, R3.reuse, 0x1 ;  /* 0x0000000300067211 */ /* 0x0c1fe400078008ff */
[----:B------:R0:W-:Y:S02]  /*07a0*/  STL [R1+0x1a0], R15 ;  /* 0x0001a00f01007387 */ /* 0x0001e40000100800 */
        /* <DEDUP_REMOVED lines=30> */
[----:B------:R1:W-:Y:S01]  /*0990*/  STL [R1+0x18c], R18 ;  /* 0x00018c1201007387 */ /* 0x0003e20000100800 */
[----:B------:R-:W-:-:S03]  /*09a0*/  LEA R0, R9, R8, 0x2 ;  /* 0x0000000809007211 */ /* 0x000fc600078e10ff */
[----:B----4-:R4:W-:Y:S01]  /*09b0*/  STL [R1+0x144], R16 ;  /* 0x0001441001007387 */ /* 0x0109e20000100800 */
        /* <DEDUP_REMOVED lines=11> */
[C---:B0-----:R-:W-:Y:S01]  /*0a70*/  LEA R4, P0, R8.reuse, R3, 0x1 ;  /* 0x0000000308047211 */ /* 0x041fe200078008ff */
[----:B------:R0:W-:Y:S03]  /*0a80*/  STL [R1+0x140], R13 ;  /* 0x0001400d01007387 */ /* 0x0001e60000100800 */
[----:B------:R-:W-:-:S02]  /*0a90*/  LEA.HI.X.SX32 R5, R8, R2, 0x1, P0 ;  /* 0x0000000208057211 */ /* 0x000fc400000f0eff */
[C---:B------:R-:W-:Y:S01]  /*0aa0*/  LEA R10, P1, R11.reuse, R3, 0x1 ;  /* 0x000000030b0a7211 */ /* 0x040fe200078208ff */
[----:B------:R1:W-:Y:S04]  /*0ab0*/  STL [R1+0x17c], R12 ;  /* 0x00017c0c01007387 */ /* 0x0003e80000100800 */
[----:B0-----:R0:W4:Y:S01]  /*0ac0*/  LDG.E.U16 R13, [R6.64] ;  /* 0x00000004060d7981 */ /* 0x001122000c1e1500 */
[----:B------:R-:W-:-:S03]  /*0ad0*/  LEA.HI.X.SX32 R11, R11, R2, 0x1, P1 ;  /* 0x000000020b0b7211 */ /* 0x000fc600008f0eff */
[----:B-1----:R1:W4:Y:S01]  /*0ae0*/  LDG.E.U16 R12, [R4.64] ;  /* 0x00000004040c7981 */ /* 0x002322000c1e1500 */
[----:B0-----:R-:W-:-:S04]  /*0af0*/  LEA R6, P0, R0, R3, 0x1 ;  /* 0x0000000300067211 */ /* 0x001fc800078008ff */
[----:B------:R-:W-:Y:S01]  /*0b00*/  LEA.HI.X.SX32 R7, R0, R2, 0x1, P0 ;  /* 0x0000000200077211 */ /* 0x000fe200000f0eff */
[----:B--2---:R0:W-:Y:S04]  /*0b10*/  STL [R1+0x134], R19 ;  /* 0x0001341301007387 */ /* 0x0041e80000100800 */
[----:B0-----:R0:W2:Y:S04]  /*0b20*/  LDG.E.U16 R19, [R10.64] ;  /* 0x000000040a137981 */ /* 0x0010a8000c1e1500 */
[----:B------:R0:W-:Y:S04]  /*0b30*/  STL [R1+0x178], R17 ;  /* 0x0001781101007387 */ /* 0x0001e80000100800 */
[----:B0-----:R0:W2:Y:S01]  /*0b40*/  LDG.E.U16 R17, [R6.64] ;  /* 0x0000000406117981 */ /* 0x0010a2000c1e1500 */
[----:B------:R-:W-:-:S04]  /*0b50*/  LEA R8, R9, R0, 0x2 ;  /* 0x0000000009087211 */ /* 0x000fc800078e10ff */
[----:B-1----:R-:W-:Y:S01]  /*0b60*/  LEA R4, P0, R8, R3, 0x1 ;  /* 0x0000000308047211 */ /* 0x002fe200078008ff */
[----:B------:R-:W-:-:S03]  /*0b70*/  IMAD R0, R9, 0x4, R8 ;  /* 0x0000000409007824 */ /* 0x000fc600078e0208 */
[----:B------:R-:W-:Y:S02]  /*0b80*/  LEA.HI.X.SX32 R5, R8, R2, 0x1, P0 ;  /* 0x0000000208057211 */ /* 0x000fe400000f0eff */
[----:B------:R-:W-:Y:S01]  /*0b90*/  LEA R11, R9, R0, 0x2 ;  /* 0x00000000090b7211 */ /* 0x000fe200078e10ff */
        /* <DEDUP_REMOVED lines=21> */
[----:B0-----:R-:W-:-:S04]  /*0cf0*/  LEA R4, P0, R8, R3, 0x1 ;  /* 0x0000000308047211 */ /* 0x001fc800078008ff */
[----:B------:R-:W-:Y:S01]  /*0d00*/  LEA.HI.X.SX32 R5, R8, R2, 0x1, P0 ;  /* 0x0000000208057211 */ /* 0x000fe200000f0eff */
[----:B------:R0:W-:Y:S01]  /*0d10*/  STL [R1+0x120], R13 ;  /* 0x0001200d01007387 */ /* 0x0001e20000100800 */
[----:B------:R-:W-:-:S03]  /*0d20*/  LEA R10, P1, R11, R3, 0x1 ;  /* 0x000000030b0a7211 */ /* 0x000fc600078208ff */
[----:B------:R1:W-:Y:S04]  /*0d30*/  STL [R1+0x15c], R12 ;  /* 0x00015c0c01007387 */ /* 0x0003e80000100800 */
[----:B0-----:R0:W4:Y:S04]  /*0d40*/  LDG.E.U16 R13, [R6.64] ;  /* 0x00000004060d7981 */ /* 0x001128000c1e1500 */
[----:B-1----:R1:W4:Y:S01]  /*0d50*/  LDG.E.U16 R12, [R4.64] ;  /* 0x00000004040c7981 */ /* 0x002322000c1e1500 */
[----:B------:R-:W-:Y:S02]  /*0d60*/  LEA.HI.X.SX32 R11, R11, R2, 0x1, P1 ;  /* 0x000000020b0b7211 */ /* 0x000fe400008f0eff */
        /* <DEDUP_REMOVED lines=69> */
[----:B-1----:R-:W-:Y:S01]  /*11c0*/  LEA R11, R9, R8, 0x2 ;  /* 0x00000008090b7211 */ /* 0x002fe200078e10ff */
[----:B0-----:R0:W4:Y:S03]  /*11d0*/  LDG.E.U16 R15, [R4.64] ;  /* 0x00000004040f7981 */ /* 0x001126000c1e1500 */
[----:B------:R-:W-:Y:S01]  /*11e0*/  LEA R10, P1, R11, R3, 0x1 ;  /* 0x000000030b0a7211 */ /* 0x000fe200078208ff */
[----:B------:R-:W-:-:S03]  /*11f0*/  IMAD R0, R9, 0x4, R11 ;  /* 0x0000000409007824 */ /* 0x000fc600078e020b */
[----:B------:R-:W-:Y:S02]  /*1200*/  LEA.HI.X.SX32 R11, R11, R2, 0x1, P1 ;  /* 0x000000020b0b7211 */ /* 0x000fe400008f0eff */
[----:B0-----:R-:W-:-:S03]  /*1210*/  LEA R4, P0, R8, R3, 0x1 ;  /* 0x0000000308047211 */ /* 0x001fc600078008ff */
[----:B------:R0:W4:Y:S01]  /*1220*/  LDG.E.U16 R20, [R10.64] ;  /* 0x000000040a147981 */ /* 0x000122000c1e1500 */
[----:B------:R-:W-:-:S03]  /*1230*/  LEA.HI.X.SX32 R5, R8, R2, 0x1, P0 ;  /* 0x0000000208057211 */ /* 0x000fc600000f0eff */
[----:B------:R1:W-:Y:S04]  /*1240*/  STL [R1+0xe0], R13 ;  /* 0x0000e00d01007387 */ /* 0x0003e80000100800 */
[----:B------:R0:W-:Y:S04]  /*1250*/  STL [R1+0x11c], R12 ;  /* 0x00011c0c01007387 */ /* 0x0001e80000100800 */
[----:B-1----:R1:W4:Y:S04]  /*1260*/  LDG.E.U16 R13, [R6.64] ;  /* 0x00000004060d7981 */ /* 0x002328000c1e1500 */
[----:B0-----:R0:W4:Y:S01]  /*1270*/  LDG.E.U16 R12, [R4.64] ;  /* 0x00000004040c7981 */ /* 0x001122000c1e1500 */
[----:B-1----:R-:W-:-:S04]  /*1280*/  LEA R6, P0, R0, R3, 0x1 ;  /* 0x0000000300067211 */ /* 0x002fc800078008ff */
[----:B------:R-:W-:Y:S01]  /*1290*/  LEA.HI.X.SX32 R7, R0, R2, 0x1, P0 ;  /* 0x0000000200077211 */ /* 0x000fe200000f0eff */
[----:B--2---:R-:W-:Y:S04]  /*12a0*/  STL [R1+0xdc], R19 ;  /* 0x0000dc1301007387 */ /* 0x004fe80000100800 */
[----:B------:R1:W-:Y:S04]  /*12b0*/  STL [R1+0x118], R17 ;  /* 0x0001181101007387 */ /* 0x0003e80000100800 */
[----:B-1----:R1:W2:Y:S01]  /*12c0*/  LDG.E.U16 R17, [R6.64] ;  /* 0x0000000406117981 */ /* 0x0022a2000c1e1500 */
[----:B------:R-:W-:-:S05]  /*12d0*/  LEA R8, R9, R0, 0x2 ;  /* 0x0000000009087211 */ /* 0x000fca00078e10ff */
[----:B------:R-:W-:Y:S01]  /*12e0*/  IMAD R0, R9, 0x4, R8 ;  /* 0x0000000409007824 */ /* 0x000fe200078e0208 */
[----:B0-----:R-:W-:-:S04]  /*12f0*/  LEA R4, P0, R8, R3, 0x1 ;  /* 0x0000000308047211 */ /* 0x001fc800078008ff */
[C---:B------:R-:W-:Y:S02]  /*1300*/  LEA R11, R9.reuse, R0, 0x2 ;  /* 0x00000000090b7211 */ /* 0x040fe400078e10ff */
[-C--:B------:R-:W-:Y:S02]  /*1310*/  LEA.HI.X.SX32 R5, R8, R2.reuse, 0x1, P0 ;  /* 0x0000000208057211 */ /* 0x080fe400000f0eff */
[C---:B-1----:R-:W-:Y:S01]  /*1320*/  LEA R6, P0, R0.reuse, R3, 0x1 ;  /* 0x0000000300067211 */ /* 0x042fe200078008ff */
[C---:B------:R-:W-:Y:S01]  /*1330*/  IMAD R8, R9.reuse, 0x4, R11 ;  /* 0x0000000409087824 */ /* 0x040fe200078e020b */
[----:B---3--:R0:W-:Y:S02]  /*1340*/  STL [R1+0xd0], R14 ;  /* 0x0000d00e01007387 */ /* 0x0081e40000100800 */
[----:B------:R-:W-:Y:S02]  /*1350*/  LEA.HI.X.SX32 R7, R0, R2, 0x1, P0 ;  /* 0x0000000200077211 */ /* 0x000fe400000f0eff */
[----:B------:R-:W-:-:S02]  /*1360*/  LEA R0, R9, R8, 0x2 ;  /* 0x0000000809007211 */ /* 0x000fc400078e10ff */
[CC--:B------:R-:W-:Y:S01]  /*1370*/  LEA R10, P1, R11.reuse, R3.reuse, 0x1 ;  /* 0x000000030b0a7211 */ /* 0x0c0fe200078208ff */
[----:B------:R1:W3:Y:S04]  /*1380*/  LDG.E.U16 R19, [R6.64] ;  /* 0x0000000406137981 */ /* 0x0002e8000c1e1500 */
[----:B0-----:R0:W3:Y:S01]  /*1390*/  LDG.E.U16 R14, [R4.64] ;  /* 0x00000004040e7981 */ /* 0x0010e2000c1e1500 */
[-C--:B------:R-:W-:Y:S02]  /*13a0*/  LEA.HI.X.SX32 R11, R11, R2.reuse, 0x1, P1 ;  /* 0x000000020b0b7211 */ /* 0x080fe400008f0eff */
[CC--:B0-----:R-:W-:Y:S01]  /*13b0*/  LEA R4, P0, R8.reuse, R3.reuse, 0x1 ;  /* 0x0000000308047211 */ /* 0x0c1fe200078008ff */
[----:B------:R0:W-:Y:S03]  /*13c0*/  STL [R1+0x10c], R18 ;  /* 0x00010c1201007387 */ /* 0x0001e60000100800 */
[-C--:B------:R-:W-:Y:S01]  /*13d0*/  LEA.HI.X.SX32 R5, R8, R2.reuse, 0x1, P0 ;  /* 0x0000000208057211 */ /* 0x080fe200000f0eff */
[----:B------:R-:W-:Y:S01]  /*13e0*/  IMAD R8, R9, 0x4, R0 ;  /* 0x0000000409087824 */ /* 0x000fe200078e0200 */
[CC--:B-1----:R-:W-:Y:S01]  /*13f0*/  LEA R6, P0, R0.reuse, R3.reuse, 0x1 ;  /* 0x0000000300067211 */ /* 0x0c2fe200078008ff */
[----:B----4-:R1:W-:Y:S03]  /*1400*/  STL [R1+0xcc], R16 ;  /* 0x0000cc1001007387 */ /* 0x0103e60000100800 */
[----:B------:R-:W-:Y:S01]  /*1410*/  LEA.HI.X.SX32 R7, R0, R2, 0x1, P0 ;  /* 0x0000000200077211 */ /* 0x000fe200000f0eff */
[----:B0-----:R0:W2:Y:S04]  /*1420*/  LDG.E.U16 R18, [R10.64] ;  /* 0x000000040a127981 */ /* 0x0010a8000c1e1500 */
[----:B-1----:R1:W2:Y:S02]  /*1430*/  LDG.E.U16 R16, [R4.64] ;  /* 0x0000000404107981 */ /* 0x0022a4000c1e1500 */
[----:B-1----:R-:W-:-:S02]  /*1440*/  LEA R4, P0, R8, R3, 0x1 ;  /* 0x0000000308047211 */ /* 0x002fc400078008ff */
[----:B------:R1:W-:Y:S02]  /*1450*/  STL [R1+0x108], R15 ;  /* 0x0001080f01007387 */ /* 0x0003e40000100800 */
[----:B------:R-:W-:Y:S02]  /*1460*/  LEA.HI.X.SX32 R5, R8, R2, 0x1, P0 ;  /* 0x0000000208057211 */ /* 0x000fe400000f0eff */
[----:B0-----:R-:W-:-:S03]  /*1470*/  LEA R11, R9, R8, 0x2 ;  /* 0x00000008090b7211 */ /* 0x001fc600078e10ff */
[----:B------:R0:W2:Y:S04]  /*1480*/  LDG.E.U16 R21, [R4.64] ;  /* 0x0000000404157981 */ /* 0x0000a8000c1e1500 */
[----:B-1----:R1:W2:Y:S01]  /*1490*/  LDG.E.U16 R15, [R6.64] ;  /* 0x00000004060f7981 */ /* 0x0022a2000c1e1500 */
[----:B------:R-:W-:Y:S01]  /*14a0*/  IMAD R0, R9, 0x4, R11 ;  /* 0x0000000409007824 */ /* 0x000fe200078e020b */
[C---:B------:R-:W-:Y:S02]  /*14b0*/  LEA R10, P1, R11.reuse, R3, 0x1 ;  /* 0x000000030b0a7211 */ /* 0x040fe400078208ff */
[----:B------:R0:W-:Y:S02]  /*14c0*/  STL [R1+0xc8], R13 ;  /* 0x0000c80d01007387 */ /* 0x0001e40000100800 */
[----:B------:R-:W-:-:S02]  /*14d0*/  LEA.HI.X.SX32 R11, R11, R2, 0x1, P1 ;  /* 0x000000020b0b7211 */ /* 0x000fc400008f0eff */
[----:B------:R-:W-:Y:S01]  /*14e0*/  STL [R1+0xfc], R12 ;  /* 0x0000fc0c01007387 */ /* 0x000fe20000100800 */
[----:B-1----:R-:W-:-:S03]  /*14f0*/  LEA R6, P0, R0, R3, 0x1 ;  /* 0x0000000300067211 */ /* 0x002fc600078008ff */
[----:B------:R1:W-:Y:S01]  /*1500*/  STL [R1+0xc4], R20 ;  /* 0x0000c41401007387 */ /* 0x0003e20000100800 */
[----:B0-----:R-:W-:Y:S02]  /*1510*/  LEA R13, R9, R0, 0x2 ;  /* 0x00000000090d7211 */ /* 0x001fe400078e10ff */
[-C--:B------:R-:W-:Y:S02]  /*1520*/  LEA.HI.X.SX32 R7, R0, R2.reuse, 0x1, P0 ;  /* 0x0000000200077211 */ /* 0x080fe400000f0eff */
[C---:B------:R-:W-:Y:S01]  /*1530*/  LEA R4, P0, R13.reuse, R3, 0x1 ;  /* 0x000000030d047211 */ /* 0x040fe200078008ff */
[----:B-1----:R0:W2:Y:S03]  /*1540*/  LDG.E.U16 R20, [R10.64] ;  /* 0x000000040a147981 */ /* 0x0020a6000c1e1500 */
[----:B------:R-:W-:-:S05]  /*1550*/  LEA.HI.X.SX32 R5, R13, R2, 0x1, P0 ;  /* 0x000000020d057211 */ /* 0x000fca00000f0eff */
[----:B------:R1:W2:Y:S04]  /*1560*/  LDG.E.U16 R24, [R4.64] ;  /* 0x0000000404187981 */ /* 0x0002a8000c1e1500 */
[----:B--2---:R2:W-:Y:S04]  /*1570*/  STL [R1+0xf8], R17 ;  /* 0x0000f81101007387 */ /* 0x0045e80000100800 */
[----:B--2---:R2:W4:Y:S01]  /*1580*/  LDG.E.U16 R17, [R6.64] ;  /* 0x0000000406117981 */ /* 0x004522000c1e1500 */
[----:B------:R-:W-:-:S05]  /*1590*/  IMAD R12, R9, 0x4, R13 ;  /* 0x00000004090c7824 */ /* 0x000fca00078e020d */
[----:B------:R-:W-:-:S05]  /*15a0*/  LEA R8, R9, R12, 0x2 ;  /* 0x0000000c09087211 */ /* 0x000fca00078e10ff */
[----:B------:R-:W-:Y:S01]  /*15b0*/  IMAD R0, R9, 0x4, R8 ;  /* 0x0000000409007824 */ /* 0x000fe200078e0208 */
[----:B0-----:R-:W-:-:S04]  /*15c0*/  LEA R10, P0, R12, R3, 0x1 ;  /* 0x000000030c0a7211 */ /* 0x001fc800078008ff */
[C---:B------:R-:W-:Y:S01]  /*15d0*/  LEA R13, R9.reuse, R0, 0x2 ;  /* 0x00000000090d7211 */ /* 0x040fe200078e10ff */
[----:B---3--:R0:W-:Y:S01]  /*15e0*/  STL [R1+0xb8], R14 ;  /* 0x0000b80e01007387 */ /* 0x0081e20000100800 */
[-C--:B--2---:R-:W-:Y:S02]  /*15f0*/  LEA R6, P1, R8, R3.reuse, 0x1 ;  /* 0x0000000308067211 */ /* 0x084fe400078208ff */
[-C--:B------:R-:W-:Y:S02]  /*1600*/  LEA.HI.X.SX32 R11, R12, R2.reuse, 0x1, P0 ;  /* 0x000000020c0b7211 */ /* 0x080fe400000f0eff */
[----:B-1----:R-:W-:Y:S02]  /*1610*/  LEA R4, P0, R0, R3, 0x1 ;  /* 0x0000000300047211 */ /* 0x002fe400078008ff */
[-C--:B------:R-:W-:Y:S01]  /*1620*/  LEA.HI.X.SX32 R7, R8, R2.reuse, 0x1, P1 ;  /* 0x0000000208077211 */ /* 0x080fe200008f0eff */
[----:B------:R1:W2:Y:S01]  /*1630*/  LDG.E.U16 R22, [R10.64] ;  /* 0x000000040a167981 */ /* 0x0002a2000c1e1500 */
[----:B0-----:R-:W-:Y:S01]  /*1640*/  IMAD R14, R9, 0x4, R13 ;  /* 0x00000004090e7824 */ /* 0x001fe200078e020d */
[----:B------:R-:W-:-:S02]  /*1650*/  LEA.HI.X.SX32 R5, R0, R2, 0x1, P0 ;  /* 0x0000000200057211 */ /* 0x000fc400000f0eff */
[----:B------:R0:W-:Y:S02]  /*1660*/  STL [R1+0xec], R19 ;  /* 0x0000ec1301007387 */ /* 0x0001e40000100800 */
[----:B------:R-:W-:Y:S02]  /*1670*/  LEA R12, R9, R14, 0x2 ;  /* 0x0000000e090c7211 */ /* 0x000fe400078e10ff */
[C---:B-1----:R-:W-:Y:S01]  /*1680*/  LEA R10, P0, R13.reuse, R3, 0x1 ;  /* 0x000000030d0a7211 */ /* 0x042fe200078008ff */
[----:B------:R1:W-:Y:S03]  /*1690*/  STL [R1+0xb4], R18 ;  /* 0x0000b41201007387 */ /* 0x0003e60000100800 */
[----:B------:R-:W-:Y:S01]  /*16a0*/  LEA.HI.X.SX32 R11, R13, R2, 0x1, P0 ;  /* 0x000000020d0b7211 */ /* 0x000fe200000f0eff */
[C---:B------:R-:W-:Y:S01]  /*16b0*/  IMAD R8, R9.reuse, 0x4, R12 ;  /* 0x0000000409087824 */ /* 0x040fe200078e020c */
[----:B0-----:R0:W3:Y:S04]  /*16c0*/  LDG.E.U16 R19, [R6.64] ;  /* 0x0000000406137981 */ /* 0x0010e8000c1e1500 */
[----:B------:R0:W-:Y:S04]  /*16d0*/  STL [R1+0xe8], R16 ;  /* 0x0000e81001007387 */ /* 0x0001e80000100800 */
[----:B-1----:R1:W3:Y:S01]  /*16e0*/  LDG.E.U16 R18, [R4.64] ;  /* 0x0000000404127981 */ /* 0x0022e2000c1e1500 */
[----:B------:R-:W-:-:S02]  /*16f0*/  LEA R0, R9, R8, 0x2 ;  /* 0x0000000809007211 */ /* 0x000fc400078e10ff */
[-C--:B0-----:R-:W-:Y:S02]  /*1700*/  LEA R6, P1, R12, R3.reuse, 0x1 ;  /* 0x000000030c067211 */ /* 0x081fe400078208ff */
[----:B-1----:R-:W-:-:S04]  /*1710*/  LEA R4, P0, R14, R3, 0x1 ;  /* 0x000000030e047211 */ /* 0x002fc800078008ff */
[-C--:B------:R-:W-:Y:S01]  /*1720*/  LEA.HI.X.SX32 R5, R14, R2.reuse, 0x1, P0 ;  /* 0x000000020e057211 */ /* 0x080fe200000f0eff */
[----:B------:R-:W-:Y:S04]  /*1730*/  STL [R1+0xb0], R15 ;  /* 0x0000b00f01007387 */ /* 0x000fe80000100800 */
[----:B------:R0:W-:Y:S01]  /*1740*/  STL [R1+0xd8], R21 ;  /* 0x0000d81501007387 */ /* 0x0001e20000100800 */
[----:B------:R-:W-:-:S03]  /*1750*/  LEA.HI.X.SX32 R7, R12, R2, 0x1, P1 ;  /* 0x000000020c077211 */ /* 0x000fc600008f0eff */
[----:B------:R1:W3:Y:S01]  /*1760*/  LDG.E.U16 R25, [R4.64] ;  /* 0x0000000404197981 */ /* 0x0002e2000c1e1500 */
[----:B------:R-:W-:-:S03]  /*1770*/  IMAD R16, R9, 0x4, R0 ;  /* 0x0000000409107824 */ /* 0x000fc600078e0200 */
[----:B------:R1:W3:Y:S04]  /*1780*/  LDG.E.U16 R23, [R6.64] ;  /* 0x0000000406177981 */ /* 0x0002e8000c1e1500 */
[----:B0-----:R0:W3:Y:S02]  /*1790*/  LDG.E.U16 R21, [R10.64] ;  /* 0x000000040a157981 */ /* 0x0010e4000c1e1500 */
[----:B0-----:R-:W-:-:S04]  /*17a0*/  LEA R10, P0, R8, R3, 0x1 ;  /* 0x00000003080a7211 */ /* 0x001fc800078008ff */
[-C--:B------:R-:W-:Y:S02]  /*17b0*/  LEA.HI.X.SX32 R11, R8, R2.reuse, 0x1, P0 ;  /* 0x00000002080b7211 */ /* 0x080fe400000f0eff */
[C---:B-1----:R-:W-:Y:S01]  /*17c0*/  LEA R4, P0, R0.reuse, R3, 0x1 ;  /* 0x0000000300047211 */ /* 0x042fe200078008ff */
[----:B------:R0:W-:Y:S03]  /*17d0*/  STL [R1+0xa4], R20 ;  /* 0x0000a41401007387 */ /* 0x0001e60000100800 */
[----:B------:R-:W-:-:S05]  /*17e0*/  LEA.HI.X.SX32 R5, R0, R2, 0x1, P0 ;  /* 0x0000000200057211 */ /* 0x000fca00000f0eff */
[----:B------:R1:W3:Y:S04]  /*17f0*/  LDG.E.U16 R27, [R4.64] ;  /* 0x00000004041b7981 */ /* 0x0002e8000c1e1500 */
[----:B0-----:R0:W3:Y:S02]  /*1800*/  LDG.E.U16 R20, [R10.64] ;  /* 0x000000040a147981 */ /* 0x0010e4000c1e1500 */
[----:B0-----:R-:W-:-:S04]  /*1810*/  LEA R10, P0, R16, R3, 0x1 ;  /* 0x00000003100a7211 */ /* 0x001fc800078008ff */
[----:B------:R-:W-:Y:S01]  /*1820*/  LEA.HI.X.SX32 R11, R16, R2, 0x1, P0 ;  /* 0x00000002100b7211 */ /* 0x000fe200000f0eff */
[----:B----4-:R-:W-:Y:S04]  /*1830*/  STL [R1+0xd4], R17 ;  /* 0x0000d41101007387 */ /* 0x010fe80000100800 */
[----:B------:R0:W-:Y:S04]  /*1840*/  STL [R1+0xa0], R24 ;  /* 0x0000a01801007387 */ /* 0x0001e80000100800 */
[----:B0-----:R0:W4:Y:S01]  /*1850*/  LDG.E.U16 R24, [R10.64] ;  /* 0x000000040a187981 */ /* 0x001122000c1e1500 */
[----:B------:R-:W-:-:S05]  /*1860*/  LEA R13, R9, R16, 0x2 ;  /* 0x00000010090d7211 */ /* 0x000fca00078e10ff */
[----:B------:R-:W-:-:S05]  /*1870*/  IMAD R15, R9, 0x4, R13 ;  /* 0x00000004090f7824 */ /* 0x000fca00078e020d */
[----:B------:R-:W-:-:S05]  /*1880*/  LEA R14, R9, R15, 0x2 ;  /* 0x0000000f090e7211 */ /* 0x000fca00078e10ff */
[----:B------:R-:W-:Y:S01]  /*1890*/  IMAD R8, R9, 0x4, R14 ;  /* 0x0000000409087824 */ /* 0x000fe200078e020e */
[----:B-1----:R-:W-:-:S04]  /*18a0*/  LEA R4, P0, R15, R3, 0x1 ;  /* 0x000000030f047211 */ /* 0x002fc800078008ff */
[----:B------:R-:W-:Y:S02]  /*18b0*/  LEA R7, R9, R8, 0x2 ;  /* 0x0000000809077211 */ /* 0x000fe400078e10ff */
[-C--:B------:R-:W-:Y:S01]  /*18c0*/  LEA.HI.X.SX32 R5, R15, R2.reuse, 0x1, P0 ;  /* 0x000000020f057211 */ /* 0x080fe200000f0eff */
[----:B--2---:R1:W-:Y:S01]  /*18d0*/  STL [R1+0xc0], R22 ;  /* 0x0000c01601007387 */ /* 0x0043e20000100800 */
[CC--:B0-----:R-:W-:Y:S01]  /*18e0*/  LEA R10, P0, R14.reuse, R3.reuse, 0x1 ;  /* 0x000000030e0a7211 */ /* 0x0c1fe200078008ff */
[----:B------:R-:W-:Y:S01]  /*18f0*/  IMAD R17, R9, 0x4, R7 ;  /* 0x0000000409117824 */ /* 0x000fe200078e0207 */
[----:B------:R-:W-:Y:S01]  /*1900*/  LEA R12, P1, R13, R3, 0x1 ;  /* 0x000000030d0c7211 */ /* 0x000fe200078208ff */
[----:B---3--:R0:W-:Y:S01]  /*1910*/  STL [R1+0x9c], R19 ;  /* 0x00009c1301007387 */ /* 0x0081e20000100800 */
[----:B------:R-:W-:Y:S02]  /*1920*/  LEA.HI.X.SX32 R11, R14, R2, 0x1, P0 ;  /* 0x000000020e0b7211 */ /* 0x000fe400000f0eff */
[----:B------:R-:W-:-:S02]  /*1930*/  LEA R0, R9, R17, 0x2 ;  /* 0x0000001109007211 */ /* 0x000fc400078e10ff */
[----:B------:R-:W-:Y:S01]  /*1940*/  LEA.HI.X.SX32 R13, R13, R2, 0x1, P1 ;  /* 0x000000020d0d7211 */ /* 0x000fe200008f0eff */
[----:B-1----:R1:W2:Y:S04]  /*1950*/  LDG.E.U16 R22, [R10.64] ;  /* 0x000000040a167981 */ /* 0x0022a8000c1e1500 */
[----:B------:R3:W-:Y:S01]  /*1960*/  STL [R1+0xbc], R18 ;  /* 0x0000bc1201007387 */ /* 0x0007e20000100800 */
[----:B------:R-:W-:-:S03]  /*1970*/  IMAD R16, R9, 0x4, R0 ;  /* 0x0000000409107824 */ /* 0x000fc600078e0200 */
[----:B0-----:R0:W2:Y:S04]  /*1980*/  LDG.E.U16 R19, [R12.64] ;  /* 0x000000040c137981 */ /* 0x0010a8000c1e1500 */
[----:B---3--:R3:W2:Y:S02]  /*1990*/  LDG.E.U16 R18, [R4.64] ;  /* 0x0000000404127981 */ /* 0x0086a4000c1e1500 */
[----:B---3--:R-:W-:-:S04]  /*19a0*/  LEA R4, P0, R8, R3, 0x1 ;  /* 0x0000000308047211 */ /* 0x008fc800078008ff */
[-C--:B------:R-:W-:Y:S02]  /*19b0*/  LEA.HI.X.SX32 R5, R8, R2.reuse, 0x1, P0 ;  /* 0x0000000208057211 */ /* 0x080fe400000f0eff */
[-C--:B-1----:R-:W-:Y:S02]  /*19c0*/  LEA R10, P0, R17, R3.reuse, 0x1 ;  /* 0x00000003110a7211 */ /* 0x082fe400078008ff */
[----:B0-----:R-:W-:Y:S01]  /*19d0*/  LEA R12, P1, R7, R3, 0x1 ;  /* 0x00000003070c7211 */ /* 0x001fe200078208ff */
[----:B------:R-:W-:Y:S01]  /*19e0*/  STL [R1+0x90], R21 ;  /* 0x0000901501007387 */ /* 0x000fe20000100800 */
[----:B------:R-:W-:-:S03]  /*19f0*/  LEA.HI.X.SX32 R11, R17, R2, 0x1, P0 ;  /* 0x00000002110b7211 */ /* 0x000fc600000f0eff */
[----:B------:R0:W-:Y:S01]  /*1a00*/  STL [R1+0xac], R25 ;  /* 0x0000ac1901007387 */ /* 0x0001e20000100800 */
[----:B------:R-:W-:Y:S02]  /*1a10*/  LEA R6, R9, R16, 0x2 ;  /* 0x0000001009067211 */ /* 0x000fe400078e10ff */
[----:B------:R-:W-:Y:S01]  /*1a20*/  LEA.HI.X.SX32 R13, R7, R2, 0x1, P1 ;  /* 0x00000002070d7211 */ /* 0x000fe200008f0eff */
[----:B------:R1:W-:Y:S04]  /*1a30*/  STL [R1+0x8c], R23 ;  /* 0x00008c1701007387 */ /* 0x0003e80000100800 */
[----:B0-----:R0:W2:Y:S01]  /*1a40*/  LDG.E.U16 R25, [R4.64] ;  /* 0x0000000404197981 */ /* 0x0010a2000c1e1500 */
[----:B------:R-:W-:-:S03]  /*1a50*/  IMAD R15, R9, 0x4, R6 ;  /* 0x00000004090f7824 */ /* 0x000fc600078e0206 */
[----:B-1----:R1:W2:Y:S04]  /*1a60*/  LDG.E.U16 R23, [R10.64] ;  /* 0x000000040a177981 */ /* 0x0022a8000c1e1500 */
[----:B------:R1:W2:Y:S01]  /*1a70*/  LDG.E.U16 R26, [R12.64] ;  /* 0x000000040c1a7981 */ /* 0x0002a2000c1e1500 */
[----:B0-----:R-:W-:-:S04]  /*1a80*/  LEA R4, P0, R0, R3, 0x1 ;  /* 0x0000000300047211 */ /* 0x001fc800078008ff */
[-C--:B------:R-:W-:Y:S02]  /*1a90*/  LEA.HI.X.SX32 R5, R0, R2.reuse, 0x1, P0 ;  /* 0x0000000200057211 */ /* 0x080fe400000f0eff */
[-C--:B-1----:R-:W-:Y:S01]  /*1aa0*/  LEA R10, P0, R16, R3.reuse, 0x1 ;  /* 0x00000003100a7211 */ /* 0x082fe200078008ff */
[----:B------:R-:W-:Y:S01]  /*1ab0*/  STL [R1+0xa8], R20 ;  /* 0x0000a81401007387 */ /* 0x000fe20000100800 */
[----:B------:R-:W-:Y:S02]  /*1ac0*/  LEA R12, P1, R6, R3, 0x1 ;  /* 0x00000003060c7211 */ /* 0x000fe400078208ff */
[-C--:B------:R-:W-:Y:S01]  /*1ad0*/  LEA.HI.X.SX32 R11, R16, R2.reuse, 0x1, P0 ;  /* 0x00000002100b7211 */ /* 0x080fe200000f0eff */
[----:B------:R0:W-:Y:S01]  /*1ae0*/  STL [R1+0x88], R27 ;  /* 0x0000881b01007387 */ /* 0x0001e20000100800 */
[----:B------:R-:W-:-:S05]  /*1af0*/  LEA.HI.X.SX32 R13, R6, R2, 0x1, P1 ;  /* 0x00000002060d7211 */ /* 0x000fca00008f0eff */
[----:B------:R1:W2:Y:S04]  /*1b00*/  LDG.E.U16 R28, [R12.64] ;  /* 0x000000040c1c7981 */ /* 0x0002a8000c1e1500 */
[----:B0-----:R0:W2:Y:S02]  /*1b10*/  LDG.E.U16 R27, [R4.64] ;  /* 0x00000004041b7981 */ /* 0x0010a4000c1e1500 */
[----:B0-----:R-:W-:-:S04]  /*1b20*/  LEA R4, P0, R15, R3, 0x1 ;  /* 0x000000030f047211 */ /* 0x001fc800078008ff */
[----:B------:R-:W-:-:S05]  /*1b30*/  LEA.HI.X.SX32 R5, R15, R2, 0x1, P0 ;  /* 0x000000020f057211 */ /* 0x000fca00000f0eff */
[----:B------:R0:W2:Y:S04]  /*1b40*/  LDG.E.U16 R29, [R4.64] ;  /* 0x00000004041d7981 */ /* 0x0000a8000c1e1500 */
[----:B----4-:R4:W-:Y:S04]  /*1b50*/  STL [R1+0x98], R24 ;  /* 0x0000981801007387 */ /* 0x0109e80000100800 */
[----:B----4-:R4:W3:Y:S01]  /*1b60*/  LDG.E.U16 R24, [R10.64] ;  /* 0x000000040a187981 */ /* 0x0108e2000c1e1500 */
[----:B------:R-:W-:-:S05]  /*1b70*/  LEA R14, R9, R15, 0x2 ;  /* 0x0000000f090e7211 */ /* 0x000fca00078e10ff */
[----:B------:R-:W-:Y:S01]  /*1b80*/  IMAD R21, R9, 0x4, R14 ;  /* 0x0000000409157824 */ /* 0x000fe200078e020e */
[----:B----4-:R-:W-:-:S04]  /*1b90*/  LEA R10, P0, R14, R3, 0x1 ;  /* 0x000000030e0a7211 */ /* 0x010fc800078008ff */
[----:B------:R-:W-:Y:S02]  /*1ba0*/  LEA R8, R9, R21, 0x2 ;  /* 0x0000001509087211 */ /* 0x000fe400078e10ff */
[-C--:B------:R-:W-:Y:S02]  /*1bb0*/  LEA.HI.X.SX32 R11, R14, R2.reuse, 0x1, P0 ;  /* 0x000000020e0b7211 */ /* 0x080fe400000f0eff */
[-C--:B0-----:R-:W-:Y:S01]  /*1bc0*/  LEA R4, P0, R21, R3.reuse, 0x1 ;  /* 0x0000000315047211 */ /* 0x081fe200078008ff */
[----:B------:R-:W-:Y:S01]  /*1bd0*/  IMAD R7, R9, 0x4, R8 ;  /* 0x0000000409077824 */ /* 0x000fe200078e0208 */
[----:B-1----:R-:W-:Y:S02]  /*1be0*/  LEA R12, P1, R8, R3, 0x1 ;  /* 0x00000003080c7211 */ /* 0x002fe400078208ff */
[----:B------:R-:W-:Y:S02]  /*1bf0*/  LEA.HI.X.SX32 R5, R21, R2, 0x1, P0 ;  /* 0x0000000215057211 */ /* 0x000fe400000f0eff */
[----:B------:R-:W-:-:S02]  /*1c00*/  LEA R20, R9, R7, 0x2 ;  /* 0x0000000709147211 */ /* 0x000fc400078e10ff */
[----:B------:R-:W-:Y:S01]  /*1c10*/  LEA.HI.X.SX32 R13, R8, R2, 0x1, P1 ;  /* 0x00000002080d7211 */ /* 0x000fe200008f0eff */
[----:B--2---:R-:W-:Y:S04]  /*1c20*/  STL [R1+0x84], R19 ;  /* 0x0000841301007387 */ /* 0x004fe80000100800 */
[----:B------:R-:W-:Y:S04]  /*1c30*/  STL [R1+0x94], R18 ;  /* 0x0000941201007387 */ /* 0x000fe80000100800 */
[----:B------:R0:W-:Y:S01]  /*1c40*/  STL [R1+0x78], R22 ;  /* 0x0000781601007387 */ /* 0x0001e20000100800 */
[----:B------:R-:W-:-:S03]  /*1c50*/  IMAD R0, R9, 0x4, R20 ;  /* 0x0000000409007824 */ /* 0x000fc600078e0214 */
[----:B0-----:R0:W2:Y:S02]  /*1c60*/  LDG.E.U16 R22, [R10.64] ;  /* 0x000000040a167981 */ /* 0x0010a4000c1e1500 */
[----:B0-----:R-:W-:-:S04]  /*1c70*/  LEA R10, P0, R7, R3, 0x1 ;  /* 0x00000003070a7211 */ /* 0x001fc800078008ff */
[----:B------:R-:W-:Y:S01]  /*1c80*/  LEA.HI.X.SX32 R11, R7, R2, 0x1, P0 ;  /* 0x00000002070b7211 */ /* 0x000fe200000f0eff */
[----:B------:R0:W-:Y:S04]  /*1c90*/  STL [R1+0x80], R25 ;  /* 0x0000801901007387 */ /* 0x0001e80000100800 */
[----:B0-----:R0:W2:Y:S04]  /*1ca0*/  LDG.E.U16 R25, [R4.64] ;  /* 0x0000000404197981 */ /* 0x0010a8000c1e1500 */
[----:B------:R1:W-:Y:S01]  /*1cb0*/  STL [R1+0x74], R26 ;  /* 0x0000741a01007387 */ /* 0x0003e20000100800 */
[----:B0-----:R-:W-:-:S03]  /*1cc0*/  LEA R4, P0, R20, R3, 0x1 ;  /* 0x0000000314047211 */ /* 0x001fc600078008ff */
[----:B-1----:R0:W2:Y:S01]  /*1cd0*/  LDG.E.U16 R26, [R12.64] ;  /* 0x000000040c1a7981 */ /* 0x0020a2000c1e1500 */
[----:B------:R-:W-:-:S03]  /*1ce0*/  LEA.HI.X.SX32 R5, R20, R2, 0x1, P0 ;  /* 0x0000000214057211 */ /* 0x000fc600000f0eff */
[----:B------:R1:W-:Y:S01]  /*1cf0*/  STL [R1+0x7c], R23 ;  /* 0x00007c1701007387 */ /* 0x0003e20000100800 */
[----:B0-----:R-:W-:-:S03]  /*1d00*/  LEA R12, P0, R0, R3, 0x1 ;  /* 0x00000003000c7211 */ /* 0x001fc600078008ff */
[----:B------:R-:W-:Y:S01]  /*1d10*/  STL [R1+0x70], R27 ;  /* 0x0000701b01007387 */ /* 0x000fe20000100800 */
[----:B------:R-:W-:-:S03]  /*1d20*/  LEA.HI.X.SX32 R13, R0, R2, 0x1, P0 ;  /* 0x00000002000d7211 */ /* 0x000fc600000f0eff */
[----:B-1----:R0:W2:Y:S04]  /*1d30*/  LDG.E.U16 R23, [R10.64] ;  /* 0x000000040a177981 */ /* 0x0020a8000c1e1500 */
[----:B---3--:R1:W-:Y:S04]  /*1d40*/  STL [R1+0x6c], R24 ;  /* 0x00006c1801007387 */ /* 0x0083e80000100800 */
[----:B------:R-:W-:Y:S04]  /*1d50*/  STL [R1+0x64], R28 ;  /* 0x0000641c01007387 */ /* 0x000fe80000100800 */
[----:B------:R3:W-:Y:S04]  /*1d60*/  STL [R1+0x68], R29 ;  /* 0x0000681d01007387 */ /* 0x0007e80000100800 */
[----:B-1----:R1:W4:Y:S04]  /*1d70*/  LDG.E.U16 R24, [R4.64] ;  /* 0x0000000404187981 */ /* 0x002328000c1e1500 */
[----:B---3--:R3:W4:Y:S01]  /*1d80*/  LDG.E.U16 R29, [R12.64] ;  /* 0x000000040c1d7981 */ /* 0x008722000c1e1500 */
[----:B------:R-:W-:-:S05]  /*1d90*/  LEA R17, R9, R0, 0x2 ;  /* 0x0000000009117211 */ /* 0x000fca00078e10ff */
[----:B------:R-:W-:Y:S01]  /*1da0*/  IMAD R16, R9, 0x4, R17 ;  /* 0x0000000409107824 */ /* 0x000fe200078e0211 */
[----:B0-----:R-:W-:-:S04]  /*1db0*/  LEA R10, P1, R17, R3, 0x1 ;  /* 0x00000003110a7211 */ /* 0x001fc800078208ff */
[----:B------:R-:W-:Y:S02]  /*1dc0*/  LEA R6, R9, R16, 0x2 ;  /* 0x0000001009067211 */ /* 0x000fe400078e10ff */
[----:B-1----:R-:W-:-:S03]  /*1dd0*/  LEA R4, P0, R16, R3, 0x1 ;  /* 0x0000000310047211 */ /* 0x002fc600078008ff */
[----:B------:R-:W-:Y:S01]  /*1de0*/  IMAD R19, R9, 0x4, R6 ;  /* 0x0000000409137824 */ /* 0x000fe200078e0206 */
[-C--:B------:R-:W-:Y:S02]  /*1df0*/  LEA.HI.X.SX32 R11, R17, R2.reuse, 0x1, P1 ;  /* 0x00000002110b7211 */ /* 0x080fe400008f0eff */
[-C--:B------:R-:W-:Y:S02]  /*1e00*/  LEA.HI.X.SX32 R5, R16, R2.reuse, 0x1, P0 ;  /* 0x0000000210057211 */ /* 0x080fe400000f0eff */
[C---:B---3--:R-:W-:Y:S02]  /*1e10*/  LEA R12, P0, R6.reuse, R3, 0x1 ;  /* 0x00000003060c7211 */ /* 0x048fe400078008ff */
[----:B------:R-:W-:Y:S02]  /*1e20*/  LEA R15, R9, R19, 0x2 ;  /* 0x00000013090f7211 */ /* 0x000fe400078e10ff */
[----:B------:R-:W-:Y:S01]  /*1e30*/  LEA.HI.X.SX32 R13, R6, R2, 0x1, P0 ;  /* 0x00000002060d7211 */ /* 0x000fe200000f0eff */
[----:B--2---:R0:W-:Y:S04]  /*1e40*/  STL [R1+0x60], R22 ;  /* 0x0000601601007387 */ /* 0x0041e80000100800 */
[----:B0-----:R0:W2:Y:S02]  /*1e50*/  LDG.E.U16 R22, [R10.64] ;  /* 0x000000040a167981 */ /* 0x0010a4000c1e1500 */
[----:B0-----:R-:W-:-:S04]  /*1e60*/  LEA R10, P0, R15, R3, 0x1 ;  /* 0x000000030f0a7211 */ /* 0x001fc800078008ff */
[----:B------:R-:W-:Y:S01]  /*1e70*/  LEA.HI.X.SX32 R11, R15, R2, 0x1, P0 ;  /* 0x000000020f0b7211 */ /* 0x000fe200000f0eff */
[----:B------:R-:W-:Y:S04]  /*1e80*/  STL [R1+0x5c], R25 ;  /* 0x00005c1901007387 */ /* 0x000fe80000100800 */
[----:B------:R0:W-:Y:S04]  /*1e90*/  STL [R1+0x58], R26 ;  /* 0x0000581a01007387 */ /* 0x0001e80000100800 */
[----:B0-----:R0:W2:Y:S04]  /*1ea0*/  LDG.E.U16 R26, [R4.64] ;  /* 0x00000004041a7981 */ /* 0x0010a8000c1e1500 */
[----:B------:R-:W-:Y:S04]  /*1eb0*/  STL [R1+0x54], R23 ;  /* 0x0000541701007387 */ /* 0x000fe80000100800 */
[----:B----4-:R1:W-:Y:S04]  /*1ec0*/  STL [R1+0x50], R24 ;  /* 0x0000501801007387 */ /* 0x0103e80000100800 */
[----:B------:R4:W-:Y:S04]  /*1ed0*/  STL [R1+0x4c], R29 ;  /* 0x00004c1d01007387 */ /* 0x0009e80000100800 */
[----:B-1----:R1:W3:Y:S04]  /*1ee0*/  LDG.E.U16 R24, [R12.64] ;  /* 0x000000040c187981 */ /* 0x0022e8000c1e1500 */
[----:B----4-:R4:W3:Y:S01]  /*1ef0*/  LDG.E.U16 R29, [R10.64] ;  /* 0x000000040a1d7981 */ /* 0x0108e2000c1e1500 */
[----:B------:R-:W-:-:S05]  /*1f00*/  IMAD R18, R9, 0x4, R15 ;  /* 0x0000000409127824 */ /* 0x000fca00078e020f */
[----:B------:R-:W-:-:S05]  /*1f10*/  LEA R14, R9, R18, 0x2 ;  /* 0x00000012090e7211 */ /* 0x000fca00078e10ff */
[----:B------:R-:W-:-:S05]  /*1f20*/  IMAD R21, R9, 0x4, R14 ;  /* 0x0000000409157824 */ /* 0x000fca00078e020e */
[----:B------:R-:W-:-:S05]  /*1f30*/  LEA R8, R9, R21, 0x2 ;  /* 0x0000001509087211 */ /* 0x000fca00078e10ff */
[----:B------:R-:W-:Y:S01]  /*1f40*/  IMAD R7, R9, 0x4, R8 ;  /* 0x0000000409077824 */ /* 0x000fe200078e0208 */
[----:B0-----:R-:W-:-:S04]  /*1f50*/  LEA R4, P1, R14, R3, 0x1 ;  /* 0x000000030e047211 */ /* 0x001fc800078208ff */
[----:B------:R-:W-:Y:S02]  /*1f60*/  LEA R20, R9, R7, 0x2 ;  /* 0x0000000709147211 */ /* 0x000fe400078e10ff */
[----:B------:R-:W-:-:S03]  /*1f70*/  LEA.HI.X.SX32 R5, R14, R2, 0x1, P1 ;  /* 0x000000020e057211 */ /* 0x000fc600008f0eff */
[----:B------:R-:W-:Y:S01]  /*1f80*/  IMAD R27, R9, 0x4, R20 ;  /* 0x00000004091b7824 */ /* 0x000fe200078e0214 */
[----:B------:R-:W-:-:S04]  /*1f90*/  LEA R14, P0, R8, R3, 0x1 ;  /* 0x00000003080e7211 */ /* 0x000fc800078008ff */
[C---:B------:R-:W-:Y:S02]  /*1fa0*/  LEA R0, R9.reuse, R27, 0x2 ;  /* 0x0000001b09007211 */ /* 0x040fe400078e10ff */
[-C--:B------:R-:W-:Y:S02]  /*1fb0*/  LEA.HI.X.SX32 R15, R8, R2.reuse, 0x1, P0 ;  /* 0x00000002080f7211 */ /* 0x080fe400000f0eff */
[-C--:B-1----:R-:W-:Y:S02]  /*1fc0*/  LEA R12, P0, R20, R3.reuse, 0x1 ;  /* 0x00000003140c7211 */ /* 0x082fe400078008ff */
[----:B----4-:R-:W-:Y:S01]  /*1fd0*/  LEA R10, P1, R0, R3, 0x1 ;  /* 0x00000003000a7211 */ /* 0x010fe200078208ff */
[----:B--2---:R-:W-:Y:S01]  /*1fe0*/  STL [R1+0x48], R22 ;  /* 0x0000481601007387 */ /* 0x004fe20000100800 */
[-C--:B------:R-:W-:Y:S02]  /*1ff0*/  LEA.HI.X.SX32 R13, R20, R2.reuse, 0x1, P0 ;  /* 0x00000002140d7211 */ /* 0x080fe400000f0eff */
[----:B------:R-:W-:Y:S01]  /*2000*/  LEA.HI.X.SX32 R11, R0, R2, 0x1, P1 ;  /* 0x00000002000b7211 */ /* 0x000fe200008f0eff */
[----:B------:R0:W4:Y:S04]  /*2010*/  LDG.E.U16 R20, [R14.64] ;  /* 0x000000040e147981 */ /* 0x000128000c1e1500 */
[----:B------:R1:W-:Y:S04]  /*2020*/  STL [R1+0x44], R26 ;  /* 0x0000441a01007387 */ /* 0x0003e80000100800 */
[----:B-1----:R-:W4:Y:S04]  /*2030*/  LDG.E.U16 R26, [R4.64] ;  /* 0x00000004041a7981 */ /* 0x002f28000c1e1500 */
[----:B---3--:R1:W-:Y:S04]  /*2040*/  STL [R1+0x40], R24 ;  /* 0x0000401801007387 */ /* 0x0083e80000100800 */
[----:B------:R3:W-:Y:S04]  /*2050*/  STL [R1+0x3c], R29 ;  /* 0x00003c1d01007387 */ /* 0x0007e80000100800 */
[----:B-1----:R1:W2:Y:S04]  /*2060*/  LDG.E.U16 R24, [R12.64] ;  /* 0x000000040c187981 */ /* 0x0022a8000c1e1500 */
[----:B---3--:R3:W2:Y:S01]  /*2070*/  LDG.E.U16 R29, [R10.64] ;  /* 0x000000040a1d7981 */ /* 0x0086a2000c1e1500 */
[----:B------:R-:W-:-:S05]  /*2080*/  IMAD R28, R9, 0x4, R0 ;  /* 0x00000004091c7824 */ /* 0x000fca00078e0200 */
[----:B------:R-:W-:-:S05]  /*2090*/  LEA R16, R9, R28, 0x2 ;  /* 0x0000001c09107211 */ /* 0x000fca00078e10ff */
[----:B------:R-:W-:-:S05]  /*20a0*/  IMAD R25, R9, 0x4, R16 ;  /* 0x0000000409197824 */ /* 0x000fca00078e0210 */
[----:B------:R-:W-:Y:S02]  /*20b0*/  LEA R6, R9, R25, 0x2 ;  /* 0x0000001909067211 */ /* 0x000fe400078e10ff */
[----:B0-----:R-:W-:-:S03]  /*20c0*/  LEA R14, P0, R16, R3, 0x1 ;  /* 0x00000003100e7211 */ /* 0x001fc600078008ff */
[----:B------:R-:W-:Y:S01]  /*20d0*/  IMAD R23, R9, 0x4, R6 ;  /* 0x0000000409177824 */ /* 0x000fe200078e0206 */
[----:B------:R-:W-:-:S04]  /*20e0*/  LEA.HI.X.SX32 R15, R16, R2, 0x1, P0 ;  /* 0x00000002100f7211 */ /* 0x000fc800000f0eff */
[----:B------:R-:W-:Y:S02]  /*20f0*/  LEA R17, R9, R23, 0x2 ;  /* 0x0000001709117211 */ /* 0x000fe400078e10ff */
[CC--:B-1----:R-:W-:Y:S02]  /*2100*/  LEA R12, P0, R6.reuse, R3.reuse, 0x1 ;  /* 0x00000003060c7211 */ /* 0x0c2fe400078008ff */
[C---:B---3--:R-:W-:Y:S02]  /*2110*/  LEA R10, P1, R17.reuse, R3, 0x1 ;  /* 0x00000003110a7211 */ /* 0x048fe400078208ff */
[-C--:B------:R-:W-:Y:S02]  /*2120*/  LEA.HI.X.SX32 R13, R6, R2.reuse, 0x1, P0 ;  /* 0x00000002060d7211 */ /* 0x080fe400000f0eff */
[----:B------:R-:W-:Y:S01]  /*2130*/  LEA.HI.X.SX32 R11, R17, R2, 0x1, P1 ;  /* 0x00000002110b7211 */ /* 0x000fe200008f0eff */
[----:B----4-:R0:W-:Y:S04]  /*2140*/  STL [R1+0x38], R26 ;  /* 0x0000381a01007387 */ /* 0x0101e80000100800 */
[----:B------:R-:W-:Y:S04]  /*2150*/  STL [R1+0x34], R20 ;  /* 0x0000341401007387 */ /* 0x000fe80000100800 */
[----:B0-----:R0:W3:Y:S04]  /*2160*/  LDG.E.U16 R26, [R14.64] ;  /* 0x000000040e1a7981 */ /* 0x0010e8000c1e1500 */
[----:B--2---:R1:W-:Y:S04]  /*2170*/  STL [R1+0x30], R24 ;  /* 0x0000301801007387 */ /* 0x0043e80000100800 */
[----:B------:R2:W-:Y:S04]  /*2180*/  STL [R1+0x2c], R29 ;  /* 0x00002c1d01007387 */ /* 0x0005e80000100800 */
[----:B-1----:R-:W4:Y:S04]  /*2190*/  LDG.E.U16 R24, [R12.64] ;  /* 0x000000040c187981 */ /* 0x002f28000c1e1500 */
[----:B--2---:R1:W2:Y:S01]  /*21a0*/  LDG.E.U16 R29, [R10.64] ;  /* 0x000000040a1d7981 */ /* 0x0042a2000c1e1500 */
[----:B------:R-:W-:-:S05]  /*21b0*/  IMAD R22, R9, 0x4, R17 ;  /* 0x0000000409167824 */ /* 0x000fca00078e0211 */
[----:B------:R-:W-:-:S05]  /*21c0*/  LEA R8, R9, R22, 0x2 ;  /* 0x0000001609087211 */ /* 0x000fca00078e10ff */
[----:B------:R-:W-:Y:S01]  /*21d0*/  IMAD R5, R9, 0x4, R8 ;  /* 0x0000000409057824 */ /* 0x000fe200078e0208 */
[----:B0-----:R-:W-:-:S04]  /*21e0*/  LEA R14, P0, R8, R3, 0x1 ;  /* 0x00000003080e7211 */ /* 0x001fc800078008ff */
[----:B------:R-:W-:Y:S02]  /*21f0*/  LEA R0, R9, R5, 0x2 ;  /* 0x0000000509007211 */ /* 0x000fe400078e10ff */
[----:B------:R-:W-:Y:S02]  /*2200*/  LEA.HI.X.SX32 R15, R8, R2, 0x1, P0 ;  /* 0x00000002080f7211 */ /* 0x000fe400000f0eff */
[----:B-1----:R-:W-:-:S04]  /*2210*/  LEA R10, P0, R0, R3, 0x1 ;  /* 0x00000003000a7211 */ /* 0x002fc800078008ff */
[----:B------:R-:W-:Y:S01]  /*2220*/  LEA.HI.X.SX32 R11, R0, R2, 0x1, P0 ;  /* 0x00000002000b7211 */ /* 0x000fe200000f0eff */
[----:B---3--:R0:W-:Y:S04]  /*2230*/  STL [R1+0x28], R26 ;  /* 0x0000281a01007387 */ /* 0x0081e80000100800 */
[----:B0-----:R0:W3:Y:S04]  /*2240*/  LDG.E.U16 R26, [R14.64] ;  /* 0x000000040e1a7981 */ /* 0x0010e8000c1e1500 */
[----:B----4-:R-:W-:Y:S04]  /*2250*/  STL [R1+0x24], R24 ;  /* 0x0000241801007387 */ /* 0x010fe80000100800 */
[----:B--2---:R1:W-:Y:S04]  /*2260*/  STL [R1+0x20], R29 ;  /* 0x0000201d01007387 */ /* 0x0043e80000100800 */
[----:B-1----:R-:W2:Y:S01]  /*2270*/  LDG.E.U16 R29, [R10.64] ;  /* 0x000000040a1d7981 */ /* 0x002ea2000c1e1500 */
[----:B------:R-:W-:-:S05]  /*2280*/  IMAD R4, R9, 0x4, R0 ;  /* 0x0000000409047824 */ /* 0x000fca00078e0200 */
[----:B------:R-:W-:-:S05]  /*2290*/  LEA R16, R9, R4, 0x2 ;  /* 0x0000000409107211 */ /* 0x000fca00078e10ff */
[----:B------:R-:W-:Y:S01]  /*22a0*/  IMAD R6, R9, 0x4, R16 ;  /* 0x0000000409067824 */ /* 0x000fe200078e0210 */
[----:B------:R-:W-:-:S04]  /*22b0*/  LEA R12, P1, R16, R3, 0x1 ;  /* 0x00000003100c7211 */ /* 0x000fc800078208ff */
[----:B------:R-:W-:-:S04]  /*22c0*/  LEA R20, R9, R6, 0x2 ;  /* 0x0000000609147211 */ /* 0x000fc800078e10ff */
[----:B0-----:R-:W-:Y:S02]  /*22d0*/  LEA R14, P0, R20, R3, 0x1 ;  /* 0x00000003140e7211 */ /* 0x001fe400078008ff */
[-C--:B------:R-:W-:Y:S02]  /*22e0*/  LEA.HI.X.SX32 R13, R16, R2.reuse, 0x1, P1 ;  /* 0x00000002100d7211 */ /* 0x080fe400008f0eff */
[----:B------:R-:W-:Y:S01]  /*22f0*/  LEA.HI.X.SX32 R15, R20, R2, 0x1, P0 ;  /* 0x00000002140f7211 */ /* 0x000fe200000f0eff */
[C---:B------:R-:W-:Y:S02]  /*2300*/  IMAD R8, R9.reuse, 0x4, R20 ;  /* 0x0000000409087824 */ /* 0x040fe400078e0214 */
[----:B------:R0:W4:Y:S04]  /*2310*/  LDG.E.U16 R20, [R12.64] ;  /* 0x000000040c147981 */ /* 0x000128000c1e1500 */
[----:B---3--:R-:W-:Y:S04]  /*2320*/  STL [R1+0x1c], R26 ;  /* 0x00001c1a01007387 */ /* 0x008fe80000100800 */
[----:B--2---:R1:W-:Y:S04]  /*2330*/  STL [R1+0x18], R29 ;  /* 0x0000181d01007387 */ /* 0x0043e80000100800 */
[----:B-1----:R-:W2:Y:S01]  /*2340*/  LDG.E.U16 R29, [R14.64] ;  /* 0x000000040e1d7981 */ /* 0x002ea2000c1e1500 */
[----:B------:R-:W-:-:S05]  /*2350*/  LEA R17, R9, R8, 0x2 ;  /* 0x0000000809117211 */ /* 0x000fca00078e10ff */
[----:B------:R-:W-:Y:S01]  /*2360*/  IMAD R0, R9, 0x4, R17 ;  /* 0x0000000409007824 */ /* 0x000fe200078e0211 */
[----:B------:R-:W-:-:S04]  /*2370*/  LEA R16, P0, R17, R3, 0x1 ;  /* 0x0000000311107211 */ /* 0x000fc800078008ff */
[----:B------:R-:W-:-:S04]  /*2380*/  LEA R24, R9, R0, 0x2 ;  /* 0x0000000009187211 */ /* 0x000fc800078e10ff */
[C---:B0-----:R-:W-:Y:S02]  /*2390*/  LEA R12, P1, R24.reuse, R3, 0x1 ;  /* 0x00000003180c7211 */ /* 0x041fe400078208ff */
[-C--:B------:R-:W-:Y:S02]  /*23a0*/  LEA.HI.X.SX32 R17, R17, R2.reuse, 0x1, P0 ;  /* 0x0000000211117211 */ /* 0x080fe400000f0eff */
[----:B------:R-:W-:Y:S01]  /*23b0*/  LEA.HI.X.SX32 R13, R24, R2, 0x1, P1 ;  /* 0x00000002180d7211 */ /* 0x000fe200008f0eff */
[C---:B------:R-:W-:Y:S01]  /*23c0*/  IMAD R10, R9.reuse, 0x4, R24 ;  /* 0x00000004090a7824 */ /* 0x040fe200078e0218 */
[----:B----4-:R-:W-:Y:S04]  /*23d0*/  STL [R1+0x14], R20 ;  /* 0x0000141401007387 */ /* 0x010fe80000100800 */
[----:B------:R-:W3:Y:S04]  /*23e0*/  LDG.E.U16 R24, [R16.64] ;  /* 0x0000000410187981 */ /* 0x000ee8000c1e1500 */
[----:B--2---:R0:W-:Y:S04]  /*23f0*/  STL [R1+0x10], R29 ;  /* 0x0000101d01007387 */ /* 0x0041e80000100800 */
[----:B0-----:R0:W2:Y:S01]  /*2400*/  LDG.E.U16 R29, [R12.64] ;  /* 0x000000040c1d7981 */ /* 0x0010a2000c1e1500 */
[----:B------:R-:W-:-:S04]  /*2410*/  LEA R26, R9, R10, 0x2 ;  /* 0x0000000a091a7211 */ /* 0x000fc800078e10ff */
[----:B------:R-:W-:-:S04]  /*2420*/  LEA R14, P0, R26, R3, 0x1 ;  /* 0x000000031a0e7211 */ /* 0x000fc800078008ff */
[----:B------:R-:W-:Y:S02]  /*2430*/  LEA.HI.X.SX32 R15, R26, R2, 0x1, P0 ;  /* 0x000000021a0f7211 */ /* 0x000fe400000f0eff */
[----:B0-----:R-:W-:-:S04]  /*2440*/  LEA R12, P0, R19, R3, 0x1 ;  /* 0x00000003130c7211 */ /* 0x001fc800078008ff */
[----:B------:R-:W-:Y:S01]  /*2450*/  LEA.HI.X.SX32 R13, R19, R2, 0x1, P0 ;  /* 0x00000002130d7211 */ /* 0x000fe200000f0eff */
[----:B---3--:R-:W-:Y:S01]  /*2460*/  STL [R1+0xc], R24 ;  /* 0x00000c1801007387 */ /* 0x008fe20000100800 */
[----:B------:R-:W-:-:S03]  /*2470*/  IMAD R11, R9, 0x4, R26 ;  /* 0x00000004090b7824 */ /* 0x000fc600078e021a */
[----:B------:R0:W3:Y:S04]  /*2480*/  LDG.E.U16 R26, [R14.64] ;  /* 0x000000040e1a7981 */ /* 0x0000e8000c1e1500 */
[----:B--2---:R1:W-:Y:S04]  /*2490*/  STL [R1+0x8], R29 ;  /* 0x0000081d01007387 */ /* 0x0043e80000100800 */
[----:B-1----:R-:W2:Y:S01]  /*24a0*/  LDG.E.U16 R29, [R12.64] ;  /* 0x000000040c1d7981 */ /* 0x002ea2000c1e1500 */
[----:B------:R-:W-:-:S04]  /*24b0*/  LEA R20, R9, R11, 0x2 ;  /* 0x0000000b09147211 */ /* 0x000fc800078e10ff */
[----:B------:R-:W-:-:S04]  /*24c0*/  LEA R16, P1, R20, R3, 0x1 ;  /* 0x0000000314107211 */ /* 0x000fc800078208ff */
[----:B------:R-:W-:Y:S02]  /*24d0*/  LEA.HI.X.SX32 R17, R20, R2, 0x1, P1 ;  /* 0x0000000214117211 */ /* 0x000fe400008f0eff */
[----:B0-----:R-:W-:-:S03]  /*24e0*/  LEA R14, P1, R18, R3, 0x1 ;  /* 0x00000003120e7211 */ /* 0x001fc600078208ff */
[----:B------:R0:W4:Y:S01]  /*24f0*/  LDG.E.U16 R24, [R16.64] ;  /* 0x0000000410187981 */ /* 0x000122000c1e1500 */
[----:B------:R-:W-:-:S03]  /*2500*/  LEA.HI.X.SX32 R15, R18, R2, 0x1, P1 ;  /* 0x00000002120f7211 */ /* 0x000fc600008f0eff */
[----:B--2---:R-:W-:Y:S04]  /*2510*/  STL [R1+0x168c], R29 ;  /* 0x00168c1d01007387 */ /* 0x004fe80000100800 */
[----:B---3--:R1:W-:Y:S04]  /*2520*/  STL [R1+0x4], R26 ;  /* 0x0000041a01007387 */ /* 0x0083e80000100800 */
[----:B-1----:R1:W2:Y:S01]  /*2530*/  LDG.E.U16 R26, [R14.64] ;  /* 0x000000040e1a7981 */ /* 0x0022a2000c1e1500 */
[-C--:B0-----:R-:W-:Y:S02]  /*2540*/  LEA R16, P0, R21, R3.reuse, 0x1 ;  /* 0x0000000315107211 */ /* 0x081fe400078008ff */
[----:B------:R-:W-:-:S02]  /*2550*/  LEA R18, P1, R7, R3, 0x1 ;  /* 0x0000000307127211 */ /* 0x000fc400078208ff */
[-C--:B------:R-:W-:Y:S02]  /*2560*/  LEA.HI.X.SX32 R17, R21, R2.reuse, 0x1, P0 ;  /* 0x0000000215117211 */ /* 0x080fe400000f0eff */
[-C--:B------:R-:W-:Y:S01]  /*2570*/  LEA R12, P0, R27, R3.reuse, 0x1 ;  /* 0x000000031b0c7211 */ /* 0x080fe200078008ff */
[----:B------:R-:W-:Y:S01]  /*2580*/  IMAD R20, R9, 0x4, R20 ;  /* 0x0000000409147824 */ /* 0x000fe200078e0214 */
[-C--:B------:R-:W-:Y:S02]  /*2590*/  LEA.HI.X.SX32 R19, R7, R2.reuse, 0x1, P1 ;  /* 0x0000000207137211 */ /* 0x080fe400008f0eff */
[-C--:B------:R-:W-:Y:S02]  /*25a0*/  LEA.HI.X.SX32 R13, R27, R2.reuse, 0x1, P0 ;  /* 0x000000021b0d7211 */ /* 0x080fe400000f0eff */
[CC--:B-1----:R-:W-:Y:S01]  /*25b0*/  LEA R14, P0, R28.reuse, R3.reuse, 0x1 ;  /* 0x000000031c0e7211 */ /* 0x0c2fe200078008ff */
[----:B------:R0:W3:Y:S03]  /*25c0*/  LDG.E.U16 R18, [R18.64] ;  /* 0x0000000412127981 */ /* 0x0000e6000c1e1500 */
[----:B------:R-:W-:Y:S01]  /*25d0*/  LEA.HI.X.SX32 R15, R28, R2, 0x1, P0 ;  /* 0x000000021c0f7211 */ /* 0x000fe200000f0eff */
[----:B------:R1:W3:Y:S04]  /*25e0*/  LDG.E.U16 R7, [R12.64] ;  /* 0x000000040c077981 */ /* 0x0002e8000c1e1500 */
[----:B------:R0:W3:Y:S02]  /*25f0*/  LDG.E.U16 R9, [R14.64] ;  /* 0x000000040e097981 */ /* 0x0000e4000c1e1500 */
[----:B0-----:R-:W-:-:S04]  /*2600*/  LEA R14, P0, R23, R3, 0x1 ;  /* 0x00000003170e7211 */ /* 0x001fc800078008ff */
[----:B------:R-:W-:Y:S01]  /*2610*/  LEA.HI.X.SX32 R15, R23, R2, 0x1, P0 ;  /* 0x00000002170f7211 */ /* 0x000fe200000f0eff */
[----:B--2---:R0:W-:Y:S04]  /*2620*/  STL [R1+0x1690], R26 ;  /* 0x0016901a01007387 */ /* 0x0041e80000100800 */
[----:B0-----:R-:W2:Y:S04]  /*2630*/  LDL.LU R26, [R1+0x114] ;  /* 0x00011400011a7983 */ /* 0x001ea80000300800 */
[----:B----4-:R0:W-:Y:S04]  /*2640*/  STL [R1], R24 ;  /* 0x0000001801007387 */ /* 0x0101e80000100800 */
[----:B0-----:R0:W4:Y:S02]  /*2650*/  LDG.E.U16 R24, [R16.64] ;  /* 0x0000000410187981 */ /* 0x001124000c1e1500 */
[----:B0-----:R-:W-:-:S04]  /*2660*/  LEA R16, P1, R25, R3, 0x1 ;  /* 0x0000000319107211 */ /* 0x001fc800078208ff */
[----:B------:R-:W-:Y:S02]  /*2670*/  LEA.HI.X.SX32 R17, R25, R2, 0x1, P1 ;  /* 0x0000000219117211 */ /* 0x000fe400008f0eff */
[----:B-1----:R-:W-:-:S03]  /*2680*/  LEA R12, P1, R20, R3, 0x1 ;  /* 0x00000003140c7211 */ /* 0x002fc600078208ff */
[----:B------:R0:W2:Y:S01]  /*2690*/  LDG.E.U16 R19, [R16.64] ;  /* 0x0000000410137981 */ /* 0x0000a2000c1e1500 */
[----:B------:R-:W-:-:S05]  /*26a0*/  LEA.HI.X.SX32 R13, R20, R2, 0x1, P1 ;  /* 0x00000002140d7211 */ /* 0x000fca00008f0eff */
[----:B------:R1:W2:Y:S01]  /*26b0*/  LDG.E.U16 R23, [R12.64] ;  /* 0x000000040c177981 */ /* 0x0002a2000c1e1500 */
[----:B0-----:R-:W-:-:S04]  /*26c0*/  LEA R16, P1, R22, R3, 0x1 ;  /* 0x0000000316107211 */ /* 0x001fc800078208ff */
[-C--:B------:R-:W-:Y:S02]  /*26d0*/  LEA.HI.X.SX32 R17, R22, R2.reuse, 0x1, P1 ;  /* 0x0000000216117211 */ /* 0x080fe400008f0eff */
[CC--:B-1----:R-:W-:Y:S01]  /*26e0*/  LEA R12, P0, R5.reuse, R3.reuse, 0x1 ;  /* 0x00000003050c7211 */ /* 0x0c2fe200078008ff */
[----:B------:R0:W2:Y:S03]  /*26f0*/  LDG.E.U16 R22, [R14.64] ;  /* 0x000000040e167981 */ /* 0x0000a6000c1e1500 */
[----:B------:R-:W-:Y:S01]  /*2700*/  LEA.HI.X.SX32 R13, R5, R2, 0x1, P0 ;  /* 0x00000002050d7211 */ /* 0x000fe200000f0eff */
[----:B------:R1:W2:Y:S01]  /*2710*/  LDG.E.U16 R16, [R16.64] ;  /* 0x0000000410107981 */ /* 0x0002a2000c1e1500 */
[-C--:B------:R-:W-:Y:S02]  /*2720*/  LEA R20, P0, R6, R3.reuse, 0x1 ;  /* 0x0000000306147211 */ /* 0x080fe400078008ff */
[----:B0-----:R-:W-:-:S02]  /*2730*/  LEA R14, P1, R4, R3, 0x1 ;  /* 0x00000003040e7211 */ /* 0x001fc400078208ff */
[-C--:B------:R-:W-:Y:S02]  /*2740*/  LEA.HI.X.SX32 R21, R6, R2.reuse, 0x1, P0 ;  /* 0x0000000206157211 */ /* 0x080fe400000f0eff */
[----:B------:R-:W-:Y:S01]  /*2750*/  LEA.HI.X.SX32 R15, R4, R2, 0x1, P1 ;  /* 0x00000002040f7211 */ /* 0x000fe200008f0eff */
[----:B------:R0:W2:Y:S01]  /*2760*/  LDG.E.U16 R6, [R12.64] ;  /* 0x000000040c067981 */ /* 0x0000a2000c1e1500 */
[----:B------:R-:W-:-:S03]  /*2770*/  LEA R4, P0, R8, R3, 0x1 ;  /* 0x0000000308047211 */ /* 0x000fc600078008ff */
[----:B-1----:R1:W2:Y:S01]  /*2780*/  LDG.E.U16 R17, [R14.64] ;  /* 0x000000040e117981 */ /* 0x0022a2000c1e1500 */
[----:B------:R-:W-:-:S03]  /*2790*/  LEA.HI.X.SX32 R5, R8, R2, 0x1, P0 ;  /* 0x0000000208057211 */ /* 0x000fc600000f0eff */
[----:B------:R3:W2:Y:S01]  /*27a0*/  LDG.E.U16 R8, [R20.64] ;  /* 0x0000000414087981 */ /* 0x0006a2000c1e1500 */
[----:B0-----:R-:W-:-:S03]  /*27b0*/  LEA R12, P1, R0, R3, 0x1 ;  /* 0x00000003000c7211 */ /* 0x001fc600078208ff */
[----:B------:R0:W2:Y:S01]  /*27c0*/  LDG.E.U16 R4, [R4.64] ;  /* 0x0000000404047981 */ /* 0x0000a2000c1e1500 */
[-C--:B-1----:R-:W-:Y:S02]  /*27d0*/  LEA R14, P0, R10, R3.reuse, 0x1 ;  /* 0x000000030a0e7211 */ /* 0x082fe400078008ff */
[-C--:B------:R-:W-:Y:S02]  /*27e0*/  LEA.HI.X.SX32 R13, R0, R2.reuse, 0x1, P1 ;  /* 0x00000002000d7211 */ /* 0x080fe400008f0eff */
[C---:B---3--:R-:W-:Y:S02]  /*27f0*/  LEA R20, P1, R11.reuse, R3, 0x1 ;  /* 0x000000030b147211 */ /* 0x048fe400078208ff */
[-C--:B------:R-:W-:Y:S01]  /*2800*/  LEA.HI.X.SX32 R15, R10, R2.reuse, 0x1, P0 ;  /* 0x000000020a0f7211 */ /* 0x080fe200000f0eff */
[----:B------:R-:W3:Y:S01]  /*2810*/  LDG.E.U16 R12, [R12.64] ;  /* 0x000000040c0c7981 */ /* 0x000ee2000c1e1500 */
[----:B------:R-:W-:-:S03]  /*2820*/  LEA.HI.X.SX32 R21, R11, R2, 0x1, P1 ;  /* 0x000000020b157211 */ /* 0x000fc600008f0eff */
[----:B------:R-:W3:Y:S04]  /*2830*/  LDG.E.U16 R14, [R14.64] ;  /* 0x000000040e0e7981 */ /* 0x000ee8000c1e1500 */
[----:B------:R-:W3:Y:S04]  /*2840*/  LDG.E.U16 R20, [R20.64] ;  /* 0x0000000414147981 */ /* 0x000ee8000c1e1500 */
[----:B------:R-:W1:Y:S02]  /*2850*/  S2R R27, SR_TID.X ;  /* 0x00000000001b7919 */ /* 0x000e640000002100 */
[----:B-1----:R-:W-:-:S04]  /*2860*/  LOP3.LUT R29, R27, 0x3f, RZ, 0xc0, !PT ;  /* 0x0000003f1b1d7812 */ /* 0x002fc800078ec0ff */
[----:B------:R-:W-:Y:S01]  /*2870*/  SHF.L.U32 R3, R29, 0x1, RZ ;  /* 0x000000011d037819 */ /* 0x000fe200000006ff */
[----:B----4-:R1:W-:Y:S04]  /*2880*/  STL [R1+0x1694], R24 ;  /* 0x0016941801007387 */ /* 0x0103e80000100800 */
[----:B-1----:R-:W4:Y:S04]  /*2890*/  LDL.LU R24, [R1+0x194] ;  /* 0x0001940001187983 */ /* 0x002f280000300800 */
[----:B------:R1:W-:Y:S04]  /*28a0*/  STL [R1+0x1698], R18 ;  /* 0x0016981201007387 */ /* 0x0003e80000100800 */
[----:B-1----:R-:W4:Y:S04]  /*28b0*/  LDL.LU R18, [R1+0x120] ;  /* 0x0001200001127983 */ /* 0x002f280000300800 */
[----:B------:R-:W4:Y:S04]  /*28c0*/  LDL.LU R28, [R1+0x124] ;  /* 0x00012400011c7983 */ /* 0x000f280000300800 */
[----:B------:R1:W-:Y:S04]  /*28d0*/  STL [R1+0x169c], R7 ;  /* 0x00169c0701007387 */ /* 0x0003e80000100800 */
[----:B-1----:R-:W4:Y:S04]  /*28e0*/  LDL.LU R7, [R1+0x190] ;  /* 0x0001900001077983 */ /* 0x002f280000300800 */
[----:B------:R-:W-:Y:S04]  /*28f0*/  STL [R1+0x16a0], R9 ;  /* 0x0016a00901007387 */ /* 0x000fe80000100800 */
[----:B--2---:R1:W-:Y:S04]  /*2900*/  STL [R1+0x16a4], R19 ;  /* 0x0016a41301007387 */ /* 0x0043e80000100800 */
[----:B-1----:R-:W2:Y:S04]  /*2910*/  LDL.LU R19, [R1+0x130] ;  /* 0x0001300001137983 */ /* 0x002ea80000300800 */
[----:B------:R1:W-:Y:S04]  /*2920*/  STL [R1+0x16a8], R23 ;  /* 0x0016a81701007387 */ /* 0x0003e80000100800 */
        /* <DEDUP_REMOVED lines=11> */
[----:B------:R-:W2:Y:S04]  /*29e0*/  LDL.LU R10, [R1+0x164] ;  /* 0x00016400010a7983 */ /* 0x000ea80000300800 */
[----:B0-----:R-:W2:Y:S04]  /*29f0*/  LDL.LU R5, [R1+0x170] ;  /* 0x0001700001057983 */ /* 0x001ea80000300800 */
[----:B------:R0:W-:Y:S04]  /*2a00*/  STL [R1+0x16c0], R4 ;  /* 0x0016c00401007387 */ /* 0x0001e80000100800 */
[----:B0-----:R-:W2:Y:S04]  /*2a10*/  LDL.LU R4, [R1+0x174] ;  /* 0x0001740001047983 */ /* 0x001ea80000300800 */
[----:B------:R-:W2:Y:S04]  /*2a20*/  LDL.LU R11, [R1+0x184] ;  /* 0x00018400010b7983 */ /* 0x000ea80000300800 */
[----:B------:R-:W2:Y:S04]  /*2a30*/  LDL.LU R2, [R1+0x180] ;  /* 0x0001800001027983 */ /* 0x000ea80000300800 */
[----:B---3--:R-:W-:Y:S04]  /*2a40*/  STL [R1+0x16c4], R12 ;  /* 0x0016c40c01007387 */ /* 0x008fe80000100800 */
[----:B------:R-:W-:Y:S04]  /*2a50*/  STL [R1+0x16c8], R14 ;  /* 0x0016c80e01007387 */ /* 0x000fe80000100800 */
[----:B------:R-:W-:Y:S04]  /*2a60*/  STL [R1+0x16cc], R20 ;  /* 0x0016cc1401007387 */ /* 0x000fe80000100800 */
[----:B------:R-:W3:Y:S01]  /*2a70*/  LDL.LU R29, [R1+0x110] ;  /* 0x00011000011d7983 */ /* 0x000ee20000300800 */
[----:B------:R-:W-:-:S04]  /*2a80*/  SHF.R.S32.HI R0, RZ, 0x6, R27 ;  /* 0x00000006ff007819 */ /* 0x000fc8000001141b */
[----:B------:R-:W-:-:S04]  /*2a90*/  SGXT R0, R0, 0x1 ;  /* 0x000000010000781a */ /* 0x000fc80000000200 */
[----:B------:R-:W-:Y:S01]  /*2aa0*/  LOP3.LUT R3, R3, 0x90, R0, 0x78, !PT ;  /* 0x0000009003037812 */ /* 0x000fe200078e7800 */
[----:B------:R-:W-:Y:S04]  /*2ab0*/  STL [R1+0x16d0], R27 ;  /* 0x0016d01b01007387 */ /* 0x000fe80000100800 */
[----:B------:R-:W-:Y:S04]  /*2ac0*/  STS.U16 [R3+0x12000], R26 ;  /* 0x0120001a03007388 */ /* 0x000fe80000000400 */
[----:B----4-:R0:W-:Y:S04]  /*2ad0*/  STS.U16 [R3+0x10000], R24 ;  /* 0x0100001803007388 */ /* 0x0101e80000000400 */
[----:B0-----:R-:W4:Y:S04]  /*2ae0*/  LDL.LU R24, [R1+0x104] ;  /* 0x0001040001187983 */ /* 0x001f280000300800 */
[----:B------:R-:W4:Y:S04]  /*2af0*/  LDL.LU R9, [R1+0x100] ;  /* 0x0001000001097983 */ /* 0x000f280000300800 */
[----:B------:R-:W4:Y:S04]  /*2b00*/  LDL.LU R25, [R1+0xf4] ;  /* 0x0000f40001197983 */ /* 0x000f280000300800 */
[----:B------:R-:W-:Y:S04]  /*2b10*/  STS.U16 [R3+0x11c00], R28 ;  /* 0x011c001c03007388 */ /* 0x000fe80000000400 */
[----:B------:R0:W-:Y:S04]  /*2b20*/  STS.U16 [R3+0x10200], R7 ;  /* 0x0102000703007388 */ /* 0x0001e80000000400 */
[----:B0-----:R-:W4:Y:S04]  /*2b30*/  LDL.LU R7, [R1+0xf0] ;  /* 0x0000f00001077983 */ /* 0x001f280000300800 */
[----:B------:R-:W4:Y:S04]  /*2b40*/  LDL.LU R20, [R1+0xe4] ;  /* 0x0000e40001147983 */ /* 0x000f280000300800 */
[----:B------:R-:W4:Y:S04]  /*2b50*/  LDL.LU R21, [R1+0xe0] ;  /* 0x0000e00001157983 */ /* 0x000f280000300800 */
[----:B------:R-:W4:Y:S04]  /*2b60*/  LDL.LU R14, [R1+0xdc] ;  /* 0x0000dc00010e7983 */ /* 0x000f280000300800 */
[----:B------:R-:W4:Y:S04]  /*2b70*/  LDL.LU R15, [R1+0xd0] ;  /* 0x0000d000010f7983 */ /* 0x000f280000300800 */
[----:B------:R-:W4:Y:S04]  /*2b80*/  LDL.LU R12, [R1+0xcc] ;  /* 0x0000cc00010c7983 */ /* 0x000f280000300800 */
[----:B------:R-:W4:Y:S04]  /*2b90*/  LDL.LU R13, [R1+0xc8] ;  /* 0x0000c800010d7983 */ /* 0x000f280000300800 */
[----:B------:R-:W4:Y:S04]  /*2ba0*/  LDL.LU R26, [R1+0xc4] ;  /* 0x0000c400011a7983 */ /* 0x000f280000300800 */
[----:B------:R0:W-:Y:S04]  /*2bb0*/  STS.U16 [R3+0x11e00], R18 ;  /* 0x011e001203007388 */ /* 0x0001e80000000400 */
[----:B------:R-:W4:Y:S04]  /*2bc0*/  LDL.LU R28, [R1+0xb8] ;  /* 0x0000b800011c7983 */ /* 0x000f280000300800 */
[----:B0-----:R-:W4:Y:S04]  /*2bd0*/  LDL.LU R18, [R1+0xb4] ;  /* 0x0000b40001127983 */ /* 0x001f280000300800 */
[----:B---3--:R0:W-:Y:S04]  /*2be0*/  STS.U16 [R3+0x12200], R29 ;  /* 0x0122001d03007388 */ /* 0x0081e80000000400 */
[----:B0-----:R-:W3:Y:S04]  /*2bf0*/  LDL.LU R29, [R1+0xb0] ;  /* 0x0000b000011d7983 */ /* 0x001ee80000300800 */
[----:B--2---:R-:W-:Y:S04]  /*2c00*/  STS.U16 [R3+0x10400], R11 ;  /* 0x0104000b03007388 */ /* 0x004fe80000000400 */
[----:B------:R-:W-:Y:S04]  /*2c10*/  STS.U16 [R3+0x10600], R2 ;  /* 0x0106000203007388 */ /* 0x000fe80000000400 */
        /* <DEDUP_REMOVED lines=10> */
[----:B----4-:R0:W-:Y:S04]  /*2cc0*/  STS.U16 [R3+0x12400], R24 ;  /* 0x0124001803007388 */ /* 0x0101e80000000400 */
[----:B0-----:R-:W2:Y:S04]  /*2cd0*/  LDL.LU R24, [R1+0xa4] ;  /* 0x0000a40001187983 */ /* 0x001ea80000300800 */
[----:B------:R-:W4:Y:S04]  /*2ce0*/  LDL.LU R11, [R1+0xa0] ;  /* 0x0000a000010b7983 */ /* 0x000f280000300800 */
        /* <DEDUP_REMOVED lines=12> */
[----:B------:R1:W-:Y:S04]  /*2db0*/  STS.U16 [R3+0x12800], R25 ;  /* 0x0128001903007388 */ /* 0x0003e80000000400 */
[----:B0-----:R-:W4:Y:S04]  /*2dc0*/  LDL.LU R9, [R1+0x50] ;  /* 0x0000500001097983 */ /* 0x001f280000300800 */
[----:B------:R0:W-:Y:S04]  /*2dd0*/  STS.U16 [R3+0x12a00], R7 ;  /* 0x012a000703007388 */ /* 0x0001e80000000400 */
[----:B-1----:R-:W4:Y:S04]  /*2de0*/  LDL.LU R25, [R1+0x48] ;  /* 0x0000480001197983 */ /* 0x002f280000300800 */
[----:B------:R1:W-:Y:S04]  /*2df0*/  STS.U16 [R3+0x13800], R26 ;  /* 0x0138001a03007388 */ /* 0x0003e80000000400 */
[----:B0-----:R-:W4:Y:S04]  /*2e00*/  LDL.LU R7, [R1+0x40] ;  /* 0x0000400001077983 */ /* 0x001f280000300800 */
[----:B-1----:R-:W4:Y:S04]  /*2e10*/  LDL.LU R26, [R1+0x3c] ;  /* 0x00003c00011a7983 */ /* 0x002f280000300800 */
[----:B---3--:R0:W-:Y:S04]  /*2e20*/  STS.U16 [R3+0x13e00], R29 ;  /* 0x013e001d03007388 */ /* 0x0081e80000000400 */
[----:B0-----:R-:W3:Y:S04]  /*2e30*/  LDL.LU R29, [R1+0x38] ;  /* 0x00003800011d7983 */ /* 0x001ee80000300800 */
[----:B------:R0:W-:Y:S04]  /*2e40*/  STS.U16 [R3+0x13a00], R28 ;  /* 0x013a001c03007388 */ /* 0x0001e80000000400 */
[----:B------:R1:W-:Y:S04]  /*2e50*/  STS.U16 [R3+0x13c00], R18 ;  /* 0x013c001203007388 */ /* 0x0003e80000000400 */
[----:B------:R-:W-:Y:S04]  /*2e60*/  STS.U16 [R3+0x12c00], R20 ;  /* 0x012c001403007388 */ /* 0x000fe80000000400 */
[----:B0-----:R-:W3:Y:S04]  /*2e70*/  LDL.LU R28, [R1+0x34] ;  /* 0x00003400011c7983 */ /* 0x001ee80000300800 */
[----:B-1----:R-:W3:Y:S04]  /*2e80*/  LDL.LU R18, [R1+0x30] ;  /* 0x0000300001127983 */ /* 0x002ee80000300800 */
[----:B------:R-:W-:Y:S04]  /*2e90*/  STS.U16 [R3+0x12e00], R21 ;  /* 0x012e001503007388 */ /* 0x000fe80000000400 */
[----:B------:R-:W-:Y:S04]  /*2ea0*/  STS.U16 [R3+0x13000], R14 ;  /* 0x0130000e03007388 */ /* 0x000fe80000000400 */
[----:B------:R-:W-:Y:S04]  /*2eb0*/  STS.U16 [R3+0x13200], R15 ;  /* 0x0132000f03007388 */ /* 0x000fe80000000400 */
[----:B------:R-:W-:Y:S04]  /*2ec0*/  STS.U16 [R3+0x13400], R12 ;  /* 0x0134000c03007388 */ /* 0x000fe80000000400 */
[----:B------:R-:W-:Y:S04]  /*2ed0*/  STS.U16 [R3+0x13600], R13 ;  /* 0x0136000d03007388 */ /* 0x000fe80000000400 */
[----:B--2---:R0:W-:Y:S04]  /*2ee0*/  STS.U16 [R3+0x14000], R24 ;  /* 0x0140001803007388 */ /* 0x0041e80000000400 */
        /* <DEDUP_REMOVED lines=8> */
[----:B------:R0:W-:Y:S04]  /*2f70*/  STS.U16 [R3+0x14400], R2 ;  /* 0x0144000203007388 */ /* 0x0001e80000000400 */
[----:B-1----:R-:W4:Y:S04]  /*2f80*/  LDL.LU R11, [R1+0x10] ;  /* 0x00001000010b7983 */ /* 0x002f280000300800 */
[----:B------:R1:W-:Y:S04]  /*2f90*/  STS.U16 [R3+0x14600], R4 ;  /* 0x0146000403007388 */ /* 0x0003e80000000400 */
[----:B0-----:R-:W4:Y:S04]  /*2fa0*/  LDL.LU R2, [R1+0xc] ;  /* 0x00000c0001027983 */ /* 0x001f280000300800 */
[----:B-1----:R-:W4:Y:S04]  /*2fb0*/  LDL.LU R4, [R1+0x8] ;  /* 0x0000080001047983 */ /* 0x002f280000300800 */
[----:B------:R0:W-:Y:S04]  /*2fc0*/  STS.U16 [R3+0x16000], R26 ;  /* 0x0160001a03007388 */ /* 0x0001e80000000400 */
[----:B0-----:R-:W4:Y:S04]  /*2fd0*/  LDL.LU R26, [R1+0x4] ;  /* 0x00000400011a7983 */ /* 0x001f280000300800 */
[----:B---3--:R0:W-:Y:S04]  /*2fe0*/  STS.U16 [R3+0x16200], R29 ;  /* 0x0162001d03007388 */ /* 0x0081e80000000400 */
[----:B0-----:R-:W3:Y:S04]  /*2ff0*/  LDL.LU R29, [R1] ;  /* 0x00000000011d7983 */ /* 0x001ee80000300800 */
[----:B------:R0:W-:Y:S04]  /*3000*/  STS.U16 [R3+0x14800], R5 ;  /* 0x0148000503007388 */ /* 0x0001e80000000400 */
[----:B------:R1:W-:Y:S04]  /*3010*/  STS.U16 [R3+0x14a00], R10 ;  /* 0x014a000a03007388 */ /* 0x0003e80000000400 */
[----:B------:R1:W-:Y:S04]  /*3020*/  STS.U16 [R3+0x14c00], R8 ;  /* 0x014c000803007388 */ /* 0x0003e80000000400 */
[----:B0-----:R-:W3:Y:S04]  /*3030*/  LDL.LU R5, [R1+0x1b8] ;  /* 0x0001b80001057983 */ /* 0x001ee80000300800 */
[----:B-1----:R-:W3:Y:S04]  /*3040*/  LDL.LU R10, [R1+0x1b4] ;  /* 0x0001b400010a7983 */ /* 0x002ee80000300800 */
[----:B------:R0:W-:Y:S04]  /*3050*/  STS.U16 [R3+0x14e00], R17 ;  /* 0x014e001103007388 */ /* 0x0001e80000000400 */
[----:B------:R-:W3:Y:S04]  /*3060*/  LDL.LU R8, [R1+0x1b0] ;  /* 0x0001b00001087983 */ /* 0x000ee80000300800 */
[----:B------:R1:W-:Y:S04]  /*3070*/  STS.U16 [R3+0x15000], R6 ;  /* 0x0150000603007388 */ /* 0x0003e80000000400 */
[----:B0-----:R-:W3:Y:S04]  /*3080*/  LDL.LU R17, [R1+0x1ac] ;  /* 0x0001ac0001117983 */ /* 0x001ee80000300800 */
[----:B------:R0:W-:Y:S04]  /*3090*/  STS.U16 [R3+0x15200], R16 ;  /* 0x0152001003007388 */ /* 0x0001e80000000400 */
[----:B-1----:R-:W3:Y:S04]  /*30a0*/  LDL.LU R6, [R1+0x1a8] ;  /* 0x0001a80001067983 */ /* 0x002ee80000300800 */
[----:B------:R1:W-:Y:S04]  /*30b0*/  STS.U16 [R3+0x15400], R22 ;  /* 0x0154001603007388 */ /* 0x0003e80000000400 */
[----:B0-----:R-:W3:Y:S04]  /*30c0*/  LDL.LU R16, [R1+0x1a4] ;  /* 0x0001a40001107983 */ /* 0x001ee80000300800 */
[----:B------:R0:W-:Y:S04]  /*30d0*/  STS.U16 [R3+0x15600], R23 ;  /* 0x0156001703007388 */ /* 0x0001e80000000400 */
[----:B-1----:R-:W3:Y:S04]  /*30e0*/  LDL.LU R22, [R1+0x1a0] ;  /* 0x0001a00001167983 */ /* 0x002ee80000300800 */
[----:B------:R1:W-:Y:S04]  /*30f0*/  STS.U16 [R3+0x15800], R19 ;  /* 0x0158001303007388 */ /* 0x0003e80000000400 */
[----:B0-----:R-:W3:Y:S01]  /*3100*/  LDL.LU R23, [R1+0x19c] ;  /* 0x00019c0001177983 */ /* 0x001ee20000300800 */
[----:B------:R-:W-:-:S03]  /*3110*/  IMAD.MOV.U32 R0, RZ, RZ, c[0x0][0x1d0] ;  /* 0x00007400ff007624 */ /* 0x000fc600078e00ff */
[----:B------:R0:W-:Y:S04]  /*3120*/  STS.U16 [R3+0x15a00], R9 ;  /* 0x015a000903007388 */ /* 0x0001e80000000400 */
[----:B-1----:R-:W3:Y:S04]  /*3130*/  LDL.LU R19, [R1+0x198] ;  /* 0x0001980001137983 */ /* 0x002ee80000300800 */
[----:B------:R1:W-:Y:S04]  /*3140*/  STS.U16 [R3+0x15c00], R25 ;  /* 0x015c001903007388 */ /* 0x0003e80000000400 */
[----:B0-----:R-:W3:Y:S04]  /*3150*/  LDL.LU R9, [R1+0x18c] ;  /* 0x00018c0001097983 */ /* 0x001ee80000300800 */
[----:B------:R0:W-:Y:S04]  /*3160*/  STS.U16 [R3+0x15e00], R7 ;  /* 0x015e000703007388 */ /* 0x0001e80000000400 */
[----:B-1----:R-:W3:Y:S04]  /*3170*/  LDL.LU R25, [R1+0x188] ;  /* 0x0001880001197983 */ /* 0x002ee80000300800 */
[----:B------:R1:W-:Y:S04]  /*3180*/  STS.U16 [R3+0x16400], R28 ;  /* 0x0164001c03007388 */ /* 0x0003e80000000400 */
[----:B0-----:R-:W3:Y:S04]  /*3190*/  LDL.LU R7, [R1+0x17c] ;  /* 0x00017c0001077983 */ /* 0x001ee80000300800 */
[----:B------:R0:W-:Y:S04]  /*31a0*/  STS.U16 [R3+0x16600], R18 ;  /* 0x0166001203007388 */ /* 0x0001e80000000400 */
[----:B-1----:R-:W3:Y:S01]  /*31b0*/  LDL.LU R28, [R1+0x178] ;  /* 0x00017800011c7983 */ /* 0x002ee20000300800 */
[----:B------:R-:W-:-:S03]  /*31c0*/  ISETP.GE.AND P1, PT, R0, 0x1, PT ;  /* 0x000000010000780c */ /* 0x000fc60003f26270 */
[----:B0-----:R-:W3:Y:S01]  /*31d0*/  LDL.LU R18, [R1+0x16c] ;  /* 0x00016c0001127983 */ /* 0x001ee20000300800 */
[----:B------:R-:W-:-:S03]  /*31e0*/  LOP3.LUT R0, R3, 0x20, RZ, 0x3c, !PT ;  /* 0x0000002003007812 */ /* 0x000fc600078e3cff */
[----:B--2---:R0:W-:Y:S04]  /*31f0*/  STS.U16 [R3+0x16800], R24 ;  /* 0x0168001803007388 */ /* 0x0041e80000000400 */
[----:B----4-:R-:W-:Y:S04]  /*3200*/  STS.U16 [R3+0x16a00], R20 ;  /* 0x016a001403007388 */ /* 0x010fe80000000400 */
[----:B0-----:R-:W2:Y:S04]  /*3210*/  LDL.LU R24, [R1+0x168] ;  /* 0x0001680001187983 */ /* 0x001ea80000300800 */
        /* <DEDUP_REMOVED lines=8> */
[----:B------:R0:W-:Y:S04]  /*32a0*/  STS.U16 [R3+0x17c00], R26 ;  /* 0x017c001a03007388 */ /* 0x0001e80000000400 */
[----:B0-----:R-:W4:Y:S04]  /*32b0*/  LDL.LU R26, [R1+0x15c] ;  /* 0x00015c00011a7983 */ /* 0x001f280000300800 */
[----:B---3--:R0:W-:Y:S04]  /*32c0*/  STS.U16 [R3+0x17e00], R29 ;  /* 0x017e001d03007388 */ /* 0x0081e80000000400 */
[----:B0-----:R-:W3:Y:S04]  /*32d0*/  LDL.LU R29, [R1+0x158] ;  /* 0x00015800011d7983 */ /* 0x001ee80000300800 */
[----:B------:R0:W-:Y:S04]  /*32e0*/  STL [R1+0x16d4], R3 ;  /* 0x0016d40301007387 */ /* 0x0001e80000100800 */
[----:B0-----:R-:W2:Y:S04]  /*32f0*/  LDL.LU R3, [R1+0x148] ;  /* 0x0001480001037983 */ /* 0x001ea80000300800 */
[----:B------:R-:W-:Y:S04]  /*3300*/  STS.U16 [R0+0x10100], R5 ;  /* 0x0101000500007388 */ /* 0x000fe80000000400 */
[----:B------:R-:W-:Y:S04]  /*3310*/  STS.U16 [R0+0x10300], R10 ;  /* 0x0103000a00007388 */ /* 0x000fe80000000400 */
[----:B------:R-:W-:Y:S04]  /*3320*/  STS.U16 [R0+0x10500], R8 ;  /* 0x0105000800007388 */ /* 0x000fe80000000400 */
[----:B------:R-:W-:Y:S04]  /*3330*/  STS.U16 [R0+0x10700], R17 ;  /* 0x0107001100007388 */ /* 0x000fe80000000400 */
[----:B------:R-:W-:Y:S04]  /*3340*/  STS.U16 [R0+0x10900], R6 ;  /* 0x0109000600007388 */ /* 0x000fe80000000400 */
[----:B--2---:R0:W-:Y:S04]  /*3350*/  STL [R1+0x16d8], R3 ;  /* 0x0016d80301007387 */ /* 0x0041e80000100800 */
[----:B0-----:R-:W2:Y:S04]  /*3360*/  LDL.LU R3, [R1+0x14c] ;  /* 0x00014c0001037983 */ /* 0x001ea80000300800 */
[----:B------:R-:W2:Y:S04]  /*3370*/  LDL.LU R27, [R1+0x13c] ;  /* 0x00013c00011b7983 */ /* 0x000ea80000300800 */
[----:B------:R-:W2:Y:S04]  /*3380*/  LDL.LU R20, [R1+0x138] ;  /* 0x0001380001147983 */ /* 0x000ea80000300800 */
[----:B------:R-:W2:Y:S04]  /*3390*/  LDL.LU R14, [R1+0x12c] ;  /* 0x00012c00010e7983 */ /* 0x000ea80000300800 */
[----:B------:R-:W2:Y:S04]  /*33a0*/  LDL.LU R12, [R1+0x128] ;  /* 0x00012800010c7983 */ /* 0x000ea80000300800 */
[----:B------:R-:W2:Y:S04]  /*33b0*/  LDL.LU R4, [R1+0x11c] ;  /* 0x00011c0001047983 */ /* 0x000ea80000300800 */
[----:B------:R0:W-:Y:S04]  /*33c0*/  STS.U16 [R0+0x10b00], R16 ;  /* 0x010b001000007388 */ /* 0x0001e80000000400 */
[----:B------:R-:W2:Y:S04]  /*33d0*/  LDL.LU R8, [R1+0x118] ;  /* 0x0001180001087983 */ /* 0x000ea80000300800 */
[----:B------:R1:W-:Y:S04]  /*33e0*/  STS.U16 [R0+0x10d00], R22 ;  /* 0x010d001600007388 */ /* 0x0003e80000000400 */
[----:B------:R-:W2:Y:S04]  /*33f0*/  LDL.LU R17, [R1+0x10c] ;  /* 0x00010c0001117983 */ /* 0x000ea80000300800 */
[----:B------:R0:W-:Y:S04]  /*3400*/  STS.U16 [R0+0x10f00], R23 ;  /* 0x010f001700007388 */ /* 0x0001e80000000400 */
[----:B------:R-:W2:Y:S04]  /*3410*/  LDL.LU R6, [R1+0x108] ;  /* 0x0001080001067983 */ /* 0x000ea80000300800 */
[----:B------:R1:W-:Y:S04]  /*3420*/  STS.U16 [R0+0x11100], R19 ;  /* 0x0111001300007388 */ /* 0x0003e80000000400 */
[----:B0-----:R-:W2:Y:S04]  /*3430*/  LDL.LU R16, [R1+0xfc] ;  /* 0x0000fc0001107983 */ /* 0x001ea80000300800 */
[----:B------:R0:W-:Y:S04]  /*3440*/  STS.U16 [R0+0x11300], R9 ;  /* 0x0113000900007388 */ /* 0x0001e80000000400 */
[----:B-1----:R-:W2:Y:S04]  /*3450*/  LDL.LU R22, [R1+0xf8] ;  /* 0x0000f80001167983 */ /* 0x002ea80000300800 */
[----:B------:R-:W-:Y:S04]  /*3460*/  STS.U16 [R0+0x11500], R25 ;  /* 0x0115001900007388 */ /* 0x000fe80000000400 */
[----:B------:R-:W2:Y:S04]  /*3470*/  LDL.LU R23, [R1+0xec] ;  /* 0x0000ec0001177983 */ /* 0x000ea80000300800 */
[----:B------:R1:W-:Y:S04]  /*3480*/  STS.U16 [R0+0x11700], R7 ;  /* 0x0117000700007388 */ /* 0x0003e80000000400 */
[----:B------:R-:W2:Y:S04]  /*3490*/  LDL.LU R19, [R1+0xe8] ;  /* 0x0000e80001137983 */ /* 0x000ea80000300800 */
[----:B------:R-:W-:Y:S04]  /*34a0*/  STS.U16 [R0+0x11900], R28 ;  /* 0x0119001c00007388 */ /* 0x000fe80000000400 */
[----:B0-----:R-:W2:Y:S04]  /*34b0*/  LDL.LU R9, [R1+0xd8] ;  /* 0x0000d80001097983 */ /* 0x001ea80000300800 */
[----:B------:R0:W-:Y:S04]  /*34c0*/  STS.U16 [R0+0x11b00], R18 ;  /* 0x011b001200007388 */ /* 0x0001e80000000400 */
[----:B-1----:R-:W2:Y:S04]  /*34d0*/  LDL.LU R7, [R1+0xd4] ;  /* 0x0000d40001077983 */ /* 0x002ea80000300800 */
[----:B------:R1:W-:Y:S04]  /*34e0*/  STS.U16 [R0+0x11d00], R24 ;  /* 0x011d001800007388 */ /* 0x0003e80000000400 */
[----:B0-----:R-:W2:Y:S04]  /*34f0*/  LDL.LU R18, [R1+0xc0] ;  /* 0x0000c00001127983 */ /* 0x001ea80000300800 */
[----:B----4-:R0:W-:Y:S04]  /*3500*/  STS.U16 [R0+0x11f00], R26 ;  /* 0x011f001a00007388 */ /* 0x0101e80000000400 */
[----:B-1----:R-:W4:Y:S04]  /*3510*/  LDL.LU R24, [R1+0xbc] ;  /* 0x0000bc0001187983 */ /* 0x002f280000300800 */
[----:B---3--:R1:W-:Y:S04]  /*3520*/  STS.U16 [R0+0x12100], R29 ;  /* 0x0121001d00007388 */ /* 0x0083e80000000400 */
[----:B0-----:R-:W3:Y:S04]  /*3530*/  LDL.LU R26, [R1+0xac] ;  /* 0x0000ac00011a7983 */ /* 0x001ee80000300800 */
[----:B-1----:R-:W3:Y:S04]  /*3540*/  LDL.LU R29, [R1+0xa8] ;  /* 0x0000a800011d7983 */ /* 0x002ee80000300800 */
[----:B------:R-:W3:Y:S04]  /*3550*/  LDL.LU R21, [R1+0x94] ;  /* 0x0000940001157983 */ /* 0x000ee80000300800 */
        /* <DEDUP_REMOVED lines=8> */
[----:B--2---:R0:W-:Y:S04]  /*35e0*/  STS.U16 [R0+0x12300], R3 ;  /* 0x0123000300007388 */ /* 0x0041e80000000400 */
[----:B0-----:R-:W2:Y:S04]  /*35f0*/  LDL.LU R3, [R1+0x16d8] ;  /* 0x0016d80001037983 */ /* 0x001ea80000300800 */
[----:B--2---:R0:W-:Y:S04]  /*3600*/  STS.U16 [R0+0x12500], R3 ;  /* 0x0125000300007388 */ /* 0x0041e80000000400 */
[----:B------:R1:W-:Y:S04]  /*3610*/  STS.U16 [R0+0x12700], R27 ;  /* 0x0127001b00007388 */ /* 0x0003e80000000400 */
[----:B------:R2:W-:Y:S04]  /*3620*/  STS.U16 [R0+0x12900], R20 ;  /* 0x0129001400007388 */ /* 0x0005e80000000400 */
[----:B0-----:R0:W5:Y:S04]  /*3630*/  LDL.LU R3, [R1+0x16d4] ;  /* 0x0016d40001037983 */ /* 0x0011680000300800 */
[----:B-1----:R-:W3:Y:S04]  /*3640*/  LDL.LU R27, [R1+0x16d0] ;  /* 0x0016d000011b7983 */ /* 0x002ee80000300800 */
[----:B--2---:R-:W2:Y:S04]  /*3650*/  LDL.LU R20, [R1+0x16cc] ;  /* 0x0016cc0001147983 */ /* 0x004ea80000300800 */
[----:B------:R1:W-:Y:S04]  /*3660*/  STS.U16 [R0+0x12b00], R14 ;  /* 0x012b000e00007388 */ /* 0x0003e80000000400 */
[----:B------:R0:W-:Y:S04]  /*3670*/  STS.U16 [R0+0x12d00], R12 ;  /* 0x012d000c00007388 */ /* 0x0001e80000000400 */
[----:B------:R4:W-:Y:S04]  /*3680*/  STS.U16 [R0+0x12f00], R4 ;  /* 0x012f000400007388 */ /* 0x0009e80000000400 */
[----:B-1----:R-:W2:Y:S04]  /*3690*/  LDL.LU R14, [R1+0x16c8] ;  /* 0x0016c800010e7983 */ /* 0x002ea80000300800 */
[----:B0-----:R-:W2:Y:S04]  /*36a0*/  LDL.LU R12, [R1+0x16c4] ;  /* 0x0016c400010c7983 */ /* 0x001ea80000300800 */
[----:B----4-:R-:W4:Y:S04]  /*36b0*/  LDL.LU R4, [R1+0x16c0] ;  /* 0x0016c00001047983 */ /* 0x010f280000300800 */
[----:B------:R0:W-:Y:S04]  /*36c0*/  STS.U16 [R0+0x13100], R8 ;  /* 0x0131000800007388 */ /* 0x0001e80000000400 */
[----:B------:R1:W-:Y:S04]  /*36d0*/  STS.U16 [R0+0x13300], R17 ;  /* 0x0133001100007388 */ /* 0x0003e80000000400 */
[----:B------:R1:W-:Y:S04]  /*36e0*/  STS.U16 [R0+0x13500], R6 ;  /* 0x0135000600007388 */ /* 0x0003e80000000400 */
[----:B0-----:R-:W2:Y:S04]  /*36f0*/  LDL.LU R8, [R1+0x16bc] ;  /* 0x0016bc0001087983 */ /* 0x001ea80000300800 */
[----:B-1----:R-:W2:Y:S04]  /*3700*/  LDL.LU R17, [R1+0x16b8] ;  /* 0x0016b80001117983 */ /* 0x002ea80000300800 */
[----:B------:R-:W2:Y:S04]  /*3710*/  LDL.LU R6, [R1+0x16b4] ;  /* 0x0016b40001067983 */ /* 0x000ea80000300800 */
[----:B------:R0:W-:Y:S04]  /*3720*/  STS.U16 [R0+0x13700], R16 ;  /* 0x0137001000007388 */ /* 0x0001e80000000400 */
[----:B------:R1:W-:Y:S04]  /*3730*/  STS.U16 [R0+0x13900], R22 ;  /* 0x0139001600007388 */ /* 0x0003e80000000400 */
[----:B------:R1:W-:Y:S04]  /*3740*/  STS.U16 [R0+0x13b00], R23 ;  /* 0x013b001700007388 */ /* 0x0003e80000000400 */
[----:B0-----:R-:W2:Y:S04]  /*3750*/  LDL.LU R16, [R1+0x16b0] ;  /* 0x0016b00001107983 */ /* 0x001ea80000300800 */
[----:B-1----:R-:W2:Y:S04]  /*3760*/  LDL.LU R22, [R1+0x16ac] ;  /* 0x0016ac0001167983 */ /* 0x002ea80000300800 */
[----:B------:R-:W2:Y:S04]  /*3770*/  LDL.LU R23, [R1+0x16a8] ;  /* 0x0016a80001177983 */ /* 0x000ea80000300800 */
[----:B--2---:R0:W-:Y:S04]  /*3780*/  STS.U16 [R0+0x17f00], R23 ;  /* 0x017f001700007388 */ /* 0x0041e80000000400 */
[----:B------:R1:W-:Y:S04]  /*3790*/  STS.U16 [R0+0x13d00], R19 ;  /* 0x013d001300007388 */ /* 0x0003e80000000400 */
[----:B0-----:R-:W2:Y:S04]  /*37a0*/  LDL.LU R23, [R1+0x98] ;  /* 0x0000980001177983 */ /* 0x001ea80000300800 */
[----:B-1----:R-:W4:Y:S04]  /*37b0*/  LDL.LU R19, [R1+0x16a4] ;  /* 0x0016a40001137983 */ /* 0x002f280000300800 */
[----:B------:R0:W-:Y:S04]  /*37c0*/  STS.U16 [R0+0x13f00], R9 ;  /* 0x013f000900007388 */ /* 0x0001e80000000400 */
[----:B------:R1:W-:Y:S04]  /*37d0*/  STS.U16 [R0+0x14100], R7 ;  /* 0x0141000700007388 */ /* 0x0003e80000000400 */
[----:B------:R3:W-:Y:S04]  /*37e0*/  STS.U16 [R0+0x14300], R18 ;  /* 0x0143001200007388 */ /* 0x0007e80000000400 */
[----:B0-----:R-:W4:Y:S04]  /*37f0*/  LDL.LU R9, [R1+0x16a0] ;  /* 0x0016a00001097983 */ /* 0x001f280000300800 */
[----:B-1----:R-:W4:Y:S04]  /*3800*/  LDL.LU R7, [R1+0x169c] ;  /* 0x00169c0001077983 */ /* 0x002f280000300800 */
[----:B---3--:R-:W3:Y:S04]  /*3810*/  LDL.LU R18, [R1+0x1698] ;  /* 0x0016980001127983 */ /* 0x008ee80000300800 */
[----:B------:R0:W-:Y:S04]  /*3820*/  STS.U16 [R0+0x14500], R24 ;  /* 0x0145001800007388 */ /* 0x0001e80000000400 */
[----:B------:R1:W-:Y:S04]  /*3830*/  STS.U16 [R0+0x14700], R26 ;  /* 0x0147001a00007388 */ /* 0x0003e80000000400 */
[----:B------:R1:W-:Y:S04]  /*3840*/  STS.U16 [R0+0x14900], R29 ;  /* 0x0149001d00007388 */ /* 0x0003e80000000400 */
[----:B0-----:R-:W3:Y:S04]  /*3850*/  LDL.LU R24, [R1+0x1694] ;  /* 0x0016940001187983 */ /* 0x001ee80000300800 */
[----:B-1----:R-:W3:Y:S04]  /*3860*/  LDL.LU R26, [R1+0x1690] ;  /* 0x00169000011a7983 */ /* 0x002ee80000300800 */
[----:B------:R-:W3:Y:S04]  /*3870*/  LDL.LU R29, [R1+0x168c] ;  /* 0x00168c00011d7983 */ /* 0x000ee80000300800 */
[----:B--2---:R-:W-:Y:S04]  /*3880*/  STS.U16 [R0+0x14b00], R23 ;  /* 0x014b001700007388 */ /* 0x004fe80000000400 */
[----:B------:R-:W-:Y:S04]  /*3890*/  STS.U16 [R0+0x14d00], R21 ;  /* 0x014d001500007388 */ /* 0x000fe80000000400 */
[----:B------:R-:W-:Y:S04]  /*38a0*/  STS.U16 [R0+0x14f00], R15 ;  /* 0x014f000f00007388 */ /* 0x000fe80000000400 */
[----:B------:R-:W-:Y:S04]  /*38b0*/  STS.U16 [R0+0x15100], R13 ;  /* 0x0151000d00007388 */ /* 0x000fe80000000400 */
[----:B------:R-:W-:Y:S04]  /*38c0*/  STS.U16 [R0+0x15300], R11 ;  /* 0x0153000b00007388 */ /* 0x000fe80000000400 */
[----:B------:R0:W-:Y:S04]  /*38d0*/  STS.U16 [R0+0x15500], R2 ;  /* 0x0155000200007388 */ /* 0x0001e80000000400 */
[----:B------:R-:W-:Y:S04]  /*38e0*/  STS.U16 [R0+0x15700], R5 ;  /* 0x0157000500007388 */ /* 0x000fe80000000400 */
[----:B------:R-:W-:Y:S04]  /*38f0*/  STS.U16 [R0+0x15900], R10 ;  /* 0x0159000a00007388 */ /* 0x000fe80000000400 */
[----:B------:R-:W-:Y:S04]  /*3900*/  STS.U16 [R0+0x15b00], R25 ;  /* 0x015b001900007388 */ /* 0x000fe80000000400 */
[----:B------:R-:W-:Y:S01]  /*3910*/  STS.U16 [R0+0x15d00], R28 ;  /* 0x015d001c00007388 */ /* 0x000fe20000000400 */
[----:B0-----:R-:W-:-:S03]  /*3920*/  MOV R2, 0x3f800000 ;  /* 0x3f80000000027802 */ /* 0x001fc60000000f00 */
[----:B---3--:R-:W-:Y:S04]  /*3930*/  STS.U16 [R0+0x15f00], R29 ;  /* 0x015f001d00007388 */ /* 0x008fe80000000400 */
[----:B------:R-:W-:Y:S04]  /*3940*/  STS.U16 [R0+0x16100], R26 ;  /* 0x0161001a00007388 */ /* 0x000fe80000000400 */
[----:B------:R-:W-:Y:S04]  /*3950*/  STS.U16 [R0+0x16300], R24 ;  /* 0x0163001800007388 */ /* 0x000fe80000000400 */
[----:B------:R-:W-:Y:S04]  /*3960*/  STS.U16 [R0+0x16500], R18 ;  /* 0x0165001200007388 */ /* 0x000fe80000000400 */
[----:B----4-:R-:W-:Y:S04]  /*3970*/  STS.U16 [R0+0x16700], R7 ;  /* 0x0167000700007388 */ /* 0x010fe80000000400 */
        /* <DEDUP_REMOVED lines=8> */
[----:B------:R-:W-:Y:S04]  /*3a00*/  STS.U16 [R0+0x17900], R12 ;  /* 0x0179000c00007388 */ /* 0x000fe80000000400 */
[----:B------:R-:W-:Y:S01]  /*3a10*/  STS.U16 [R0+0x17b00], R14 ;  /* 0x017b000e00007388 */ /* 0x000fe20000000400 */
[----:B0-----:R-:W-:-:S03]  /*3a20*/  MOV R4, 0xff800000 ;  /* 0xff80000000047802 */ /* 0x001fc60000000f00 */
[----:B------:R0:W-:Y:S04]  /*3a30*/  STS.U16 [R0+0x17d00], R20 ;  /* 0x017d001400007388 */ /* 0x0001e80000000400 */
[----:B------:R1:W-:Y:S01]  /*3a40*/  STL [R1+0x660], R2 ;  /* 0x0006600201007387 */ /* 0x0003e20000100800 */
[----:B0-----:R-:W-:Y:S02]  /*3a50*/  IMAD.MOV.U32 R0, RZ, RZ, -0x800000 ;  /* 0xff800000ff007424 */ /* 0x001fe400078e00ff */
[----:B-1----:R-:W-:-:S03]  /*3a60*/  IMAD.MOV.U32 R2, RZ, RZ, -0x800000 ;  /* 0xff800000ff027424 */ /* 0x002fc600078e00ff */
[----:B------:R-:W-:Y:S04]  /*3a70*/  STL [R1+0x360], R0 ;  /* 0x0003600001007387 */ /* 0x000fe80000100800 */
[----:B------:R0:W-:Y:S04]  /*3a80*/  STL [R1+0x35c], R4 ;  /* 0x00035c0401007387 */ /* 0x0001e80000100800 */
[----:B------:R1:W-:Y:S04]  /*3a90*/  STL [R1+0x358], R2 ;  /* 0x0003580201007387 */ /* 0x0003e80000100800 */
[----:B------:R2:W-:Y:S01]  /*3aa0*/  STL [R1+0x354], R0 ;  /* 0x0003540001007387 */ /* 0x0005e20000100800 */
[----:B0-----:R-:W-:Y:S01]  /*3ab0*/  MOV R4, 0x3f800000 ;  /* 0x3f80000000047802 */ /* 0x001fe20000000f00 */
[----:B-1----:R-:W-:-:S04]  /*3ac0*/  IMAD.MOV.U32 R2, RZ, RZ, 0x3f800000 ;  /* 0x3f800000ff027424 */ /* 0x002fc800078e00ff */
[----:B------:R-:W-:Y:S01]  /*3ad0*/  STL [R1+0x65c], R4 ;  /* 0x00065c0401007387 */ /* 0x000fe20000100800 */
[----:B--2---:R-:W-:-:S03]  /*3ae0*/  MOV R0, 0x3f800000 ;  /* 0x3f80000000007802 */ /* 0x004fc60000000f00 */
[----:B------:R-:W-:Y:S04]  /*3af0*/  STL [R1+0x658], R2 ;  /* 0x0006580201007387 */ /* 0x000fe80000100800 */
[----:B------:R-:W-:Y:S04]  /*3b00*/  STL [R1+0x2c0], RZ ;  /* 0x0002c0ff01007387 */ /* 0x000fe80000100800 */
[----:B------:R0:W-:Y:S04]  /*3b10*/  STL [R1+0x654], R0 ;  /* 0x0006540001007387 */ /* 0x0001e80000100800 */
[----:B------:R1:W-:Y:S04]  /*3b20*/  STL [R1+0x2c4], RZ ;  /* 0x0002c4ff01007387 */ /* 0x0003e80000100800 */
        /* <DEDUP_REMOVED lines=125> */
[----:B------:R1:W-:Y:S01]  /*4300*/  STL [R1+0x50c], RZ ;  /* 0x00050cff01007387 */ /* 0x0003e20000100800 */
[C---:B0-----:R-:W-:Y:S01]  /*4310*/  IMAD.SHL.U32 R0, R27.reuse, 0x800, RZ ;  /* 0x000008001b007824 */ /* 0x041fe200078e00ff */
[----:B------:R-:W-:-:S02]  /*4320*/  LOP3.LUT R2, R27, 0x7f, RZ, 0xc0, !PT ;  /* 0x0000007f1b027812 */ /* 0x000fc400078ec0ff */
[----:B------:R-:W-:Y:S02]  /*4330*/  LOP3.LUT R19, R27, 0x3f, RZ, 0xc0, !PT ;  /* 0x0000003f1b137812 */ /* 0x000fe400078ec0ff */
[----:B------:R-:W-:Y:S02]  /*4340*/  LOP3.LUT R0, R0, 0x3000, RZ, 0xc0, !PT ;  /* 0x0000300000007812 */ /* 0x000fe400078ec0ff */
[----:B------:R-:W-:Y:S02]  /*4350*/  ISETP.GE.U32.AND P0, PT, R2, 0x20, PT ;  /* 0x000000200200780c */ /* 0x000fe40003f06070 */
[----:B------:R-:W-:Y:S01]  /*4360*/  LEA R0, R19, R0, 0x4 ;  /* 0x0000000013007211 */ /* 0x000fe200078e20ff */
[----:B------:R-:W-:Y:S05]  /*4370*/  @!P1 BRA `(.L_x_0) ;  /* 0x00025ab000009947 */ /* 0x000fea0003800000 */
[----:B-1---5:R0:W-:Y:S01]  /*4380*/  STL [R1+0x1708], R3 ;  /* 0x0017080301007387 */ /* 0x0221e20000100800 */
[----:B------:R-:W-:Y:S02]  /*4390*/  IMAD.MOV.U32 R0, RZ, RZ, c[0x0][0x1b8] ;  /* 0x00006e00ff007624 */ /* 0x000fe400078e00ff */
[----:B------:R-:W-:Y:S01]  /*43a0*/  IMAD R19, R19, c[0x0][0x1b4], RZ ;  /* 0x00006d0013137a24 */ /* 0x000fe200078e02ff */
[----:B0-----:R-:W0:Y:S02]  /*43b0*/  S2R R3, SR_TID.X ;  /* 0x0000000000037919 */ /* 0x001e240000002100 */
[----:B0-----:R-:W-:-:S04]  /*43c0*/  SHF.R.U32.HI R5, RZ, 0x6, R3 ;  /* 0x00000006ff057819 */ /* 0x001fc80000011603 */
[----:B------:R-:W-:-:S05]  /*43d0*/  SGXT.U32 R5, R5, 0x1 ;  /* 0x000000010505781a */ /* 0x000fca0000000000 */
[----:B------:R-:W-:-:S05]  /*43e0*/  IMAD R5, R5, c[0x0][0x1b8], RZ ;  /* 0x00006e0005057a24 */ /* 0x000fca00078e02ff */
[----:B------:R-:W-:-:S05]  /*43f0*/  LEA R2, R0, R5, 0x1 ;  /* 0x0000000500027211 */ /* 0x000fca00078e08ff */
[----:B------:R-:W-:-:S05]  /*4400*/  IMAD R2, R0, 0x2, R2 ;  /* 0x0000000200027824 */ /* 0x000fca00078e0202 */
[----:B------:R-:W-:-:S05]  /*4410*/  LEA R2, R0, R2, 0x1 ;  /* 0x0000000200027211 */ /* 0x000fca00078e08ff */
[----:B------:R0:W-:Y:S02]  /*4420*/  STL [R1+0x14], R2 ;  /* 0x0000140201007387 */ /* 0x0001e40000100800 */
[----:B0-----:R-:W-:-:S05]  /*4430*/  IMAD R2, R0, 0x2, R2 ;  /* 0x0000000200027824 */ /* 0x001fca00078e0202 */
[----:B------:R0:W-:Y:S02]  /*4440*/  STL [R1+0x98], R2 ;  /* 0x0000980201007387 */ /* 0x0001e40000100800 */
[----:B0-----:R-:W-:-:S05]  /*4450*/  LEA R2, R0, R2, 0x1 ;  /* 0x0000000200027211 */ /* 0x001fca00078e08ff */
[----:B------:R0:W-:Y:S02]  /*4460*/  STL [R1+0xc0], R2 ;  /* 0x0000c00201007387 */ /* 0x0001e40000100800 */
[----:B0-----:R-:W-:-:S05]  /*4470*/  IMAD R2, R0, 0x2, R2 ;  /* 0x0000000200027824 */ /* 0x001fca00078e0202 */
[----:B------:R0:W-:Y:S02]  /*4480*/  STL [R1+0x4], R2 ;  /* 0x0000040201007387 */ /* 0x0001e40000100800 */
[----:B0-----:R-:W-:-:S05]  /*4490*/  LEA R2, R0, R2, 0x1 ;  /* 0x0000000200027211 */ /* 0x001fca00078e08ff */
[C---:B------:R-:W-:Y:S01]  /*44a0*/  IMAD R29, R0.reuse, 0x2, R2 ;  /* 0x00000002001d7824 */ /* 0x040fe200078e0202 */
[----:B------:R0:W-:Y:S04]  /*44b0*/  STL [R1], R2 ;  /* 0x0000000201007387 */ /* 0x0001e80000100800 */
[----:B------:R-:W-:-:S05]  /*44c0*/  LEA R28, R0, R29, 0x1 ;  /* 0x0000001d001c7211 */ /* 0x000fca00078e08ff */
[----:B------:R-:W-:-:S05]  /*44d0*/  IMAD R27, R0, 0x2, R28 ;  /* 0x00000002001b7824 */ /* 0x000fca00078e021c */
[----:B------:R-:W-:-:S05]  /*44e0*/  LEA R26, R0, R27, 0x1 ;  /* 0x0000001b001a7211 */ /* 0x000fca00078e08ff */
[C---:B------:R-:W-:Y:S01]  /*44f0*/  IMAD R25, R0.reuse, 0x2, R26 ;  /* 0x0000000200197824 */ /* 0x040fe200078e021a */
[----:B------:R-:W-:Y:S04]  /*4500*/  STL.64 [R1+0x1930], R26 ;  /* 0x0019301a01007387 */ /* 0x000fe80000100a00 */
[----:B------:R-:W-:-:S05]  /*4510*/  LEA R24, R0, R25, 0x1 ;  /* 0x0000001900187211 */ /* 0x000fca00078e08ff */
[C---:B------:R-:W-:Y:S01]  /*4520*/  IMAD R23, R0.reuse, 0x2, R24 ;  /* 0x0000000200177824 */ /* 0x040fe200078e0218 */
[----:B------:R-:W-:Y:S04]  /*4530*/  STL.64 [R1+0x1920], R24 ;  /* 0x0019201801007387 */ /* 0x000fe80000100a00 */
[C---:B------:R-:W-:Y:S01]  /*4540*/  LEA R22, R0.reuse, R23, 0x1 ;  /* 0x0000001700167211 */ /* 0x040fe200078e08ff */
[----:B------:R-:W-:Y:S04]  /*4550*/  STL [R1+0x1928], R25 ;  /* 0x0019281901007387 */ /* 0x000fe80000100800 */
[C---:B------:R-:W-:Y:S01]  /*4560*/  IMAD R21, R0.reuse, 0x2, R22 ;  /* 0x0000000200157824 */ /* 0x040fe200078e0216 */
[----:B------:R-:W-:Y:S04]  /*4570*/  STL.64 [R1+0x1938], R22 ;  /* 0x0019381601007387 */ /* 0x000fe80000100a00 */
[----:B------:R-:W-:-:S05]  /*4580*/  LEA R6, R0, R21, 0x1 ;  /* 0x0000001500067211 */ /* 0x000fca00078e08ff */
[----:B------:R-:W-:-:S05]  /*4590*/  IMAD R7, R0, 0x2, R6 ;  /* 0x0000000200077824 */ /* 0x000fca00078e0206 */
[C---:B------:R-:W-:Y:S01]  /*45a0*/  LEA R8, R0.reuse, R7, 0x1 ;  /* 0x0000000700087211 */ /* 0x040fe200078e08ff */
[----:B------:R-:W-:Y:S04]  /*45b0*/  STL.64 [R1+0x1940], R6 ;  /* 0x0019400601007387 */ /* 0x000fe80000100a00 */
[----:B------:R-:W-:-:S05]  /*45c0*/  IMAD R9, R0, 0x2, R8 ;  /* 0x0000000200097824 */ /* 0x000fca00078e0208 */
[C---:B------:R-:W-:Y:S01]  /*45d0*/  LEA R10, R0.reuse, R9, 0x1 ;  /* 0x00000009000a7211 */ /* 0x040fe200078e08ff */
[----:B------:R-:W-:Y:S04]  /*45e0*/  STL.64 [R1+0x1948], R8 ;  /* 0x0019480801007387 */ /* 0x000fe80000100a00 */
[----:B------:R-:W-:-:S05]  /*45f0*/  IMAD R11, R0, 0x2, R10 ;  /* 0x00000002000b7824 */ /* 0x000fca00078e020a */
[----:B------:R-:W-:-:S05]  /*4600*/  LEA R12, R0, R11, 0x1 ;  /* 0x0000000b000c7211 */ /* 0x000fca00078e08ff */
[----:B------:R-:W-:-:S05]  /*4610*/  IMAD R13, R0, 0x2, R12 ;  /* 0x00000002000d7824 */ /* 0x000fca00078e020c */
[----:B------:R-:W-:-:S05]  /*4620*/  LEA R14, R0, R13, 0x1 ;  /* 0x0000000d000e7211 */ /* 0x000fca00078e08ff */
[----:B------:R-:W-:-:S05]  /*4630*/  IMAD R15, R0, 0x2, R14 ;  /* 0x00000002000f7824 */ /* 0x000fca00078e020e */
[----:B------:R-:W-:-:S05]  /*4640*/  LEA R16, R0, R15, 0x1 ;  /* 0x0000000f00107211 */ /* 0x000fca00078e08ff */
[----:B------:R-:W-:-:S05]  /*4650*/  IMAD R17, R0, 0x2, R16 ;  /* 0x0000000200117824 */ /* 0x000fca00078e0210 */
[C---:B------:R-:W-:Y:S01]  /*4660*/  LEA R18, R0.reuse, R17, 0x1 ;  /* 0x0000001100127211 */ /* 0x040fe200078e08ff */
[----:B------:R-:W-:Y:S04]  /*4670*/  STL.64 [R1+0x18d8], R16 ;  /* 0x0018d81001007387 */ /* 0x000fe80000100a00 */
[----:B0-----:R-:W-:-:S05]  /*4680*/  IMAD R2, R0, 0x2, R18 ;  /* 0x0000000200027824 */ /* 0x001fca00078e0212 */
        /* <DEDUP_REMOVED lines=9> */
[----:B------:R0:W-:Y:S02]  /*4720*/  STL [R1+0x18], R2 ;  /* 0x0000180201007387 */ /* 0x0001e40000100800 */
[----:B0-----:R-:W-:-:S05]  /*4730*/  IMAD R2, R0, 0x2, R2 ;  /* 0x0000000200027824 */ /* 0x001fca00078e0202 */
[C---:B------:R-:W-:Y:S01]  /*4740*/  LEA R24, R0.reuse, R2, 0x1 ;  /* 0x0000000200187211 */ /* 0x040fe200078e08ff */
[----:B------:R0:W-:Y:S04]  /*4750*/  STL [R1+0x2c], R2 ;  /* 0x00002c0201007387 */ /* 0x0001e80000100800 */
[----:B0-----:R-:W-:-:S05]  /*4760*/  IMAD R2, R0, 0x2, R24 ;  /* 0x0000000200027824 */ /* 0x001fca00078e0218 */
[----:B------:R-:W-:-:S05]  /*4770*/  LEA R2, R0, R2, 0x1 ;  /* 0x0000000200027211 */ /* 0x000fca00078e08ff */
[----:B------:R-:W-:-:S05]  /*4780*/  IMAD R2, R0, 0x2, R2 ;  /* 0x0000000200027824 */ /* 0x000fca00078e0202 */
[----:B------:R0:W-:Y:S02]  /*4790*/  STL [R1+0x34], R2 ;  /* 0x0000340201007387 */ /* 0x0001e40000100800 */
[----:B0-----:R-:W-:-:S05]  /*47a0*/  LEA R2, R0, R2, 0x1 ;  /* 0x0000000200027211 */ /* 0x001fca00078e08ff */
[C---:B------:R-:W-:Y:S01]  /*47b0*/  IMAD R16, R0.reuse, 0x2, R2 ;  /* 0x0000000200107824 */ /* 0x040fe200078e0202 */
[----:B------:R0:W-:Y:S04]  /*47c0*/  STL [R1+0x30], R2 ;  /* 0x0000300201007387 */ /* 0x0001e80000100800 */
[----:B0-----:R-:W-:-:S05]  /*47d0*/  LEA R2, R0, R16, 0x1 ;  /* 0x0000001000027211 */ /* 0x001fca00078e08ff */
[----:B------:R0:W-:Y:S02]  /*47e0*/  STL [R1+0x40], R2 ;  /* 0x0000400201007387 */ /* 0x0001e40000100800 */
        /* <DEDUP_REMOVED lines=11> */
[----:B------:R0:W-:Y:S04]  /*48a0*/  STL [R1+0x58], R2 ;  /* 0x0000580201007387 */ /* 0x0001e80000100800 */
[----:B0-----:R-:W-:-:S05]  /*48b0*/  LEA R2, R0, R9, 0x1 ;  /* 0x0000000900027211 */ /* 0x001fca00078e08ff */
[----:B------:R0:W-:Y:S02]  /*48c0*/  STL [R1+0x68], R2 ;  /* 0x0000680201007387 */ /* 0x0001e40000100800 */
[----:B0-----:R-:W-:-:S05]  /*48d0*/  IMAD R2, R0, 0x2, R2 ;  /* 0x0000000200027824 */ /* 0x001fca00078e0202 */
[----:B------:R0:W-:Y:S02]  /*48e0*/  STL [R1+0x64], R2 ;  /* 0x0000640201007387 */ /* 0x0001e40000100800 */
[----:B0-----:R-:W-:-:S05]  /*48f0*/  LEA R2, R0, R2, 0x1 ;  /* 0x0000000200027211 */ /* 0x001fca00078e08ff */
[C---:B------:R-:W-:Y:S01]  /*4900*/  IMAD R22, R0.reuse, 0x2, R2 ;  /* 0x0000000200167824 */ /* 0x040fe200078e0202 */
[----:B------:R0:W-:Y:S04]  /*4910*/  STL [R1+0x60], R2 ;  /* 0x0000600201007387 */ /* 0x0001e80000100800 */
[----:B------:R-:W-:-:S05]  /*4920*/  LEA R7, R0, R22, 0x1 ;  /* 0x0000001600077211 */ /* 0x000fca00078e08ff */
        /* <DEDUP_REMOVED lines=15> */
[----:B------:R1:W-:Y:S04]  /*4a20*/  STL.64 [R1+0x1960], R24 ;  /* 0x0019601801007387 */ /* 0x0003e80000100a00 */
[----:B------:R2:W-:Y:S01]  /*4a30*/  STL.64 [R1+0x1950], R28 ;  /* 0x0019501c01007387 */ /* 0x0005e20000100a00 */
[----:B0-----:R-:W-:-:S05]  /*4a40*/  IMAD R2, R0, 0x2, R26 ;  /* 0x0000000200027824 */ /* 0x001fca00078e021a */
[----:B------:R0:W-:Y:S04]  /*4a50*/  STL [R1+0x94], R2 ;  /* 0x0000940201007387 */ /* 0x0001e80000100800 */
[----:B-1----:R-:W1:Y:S01]  /*4a60*/  S2R R25, SR_CTAID.Y ;  /* 0x0000000000197919 */ /* 0x002e620000002600 */
[----:B--2---:R-:W-:-:S03]  /*4a70*/  LOP3.LUT R28, R3, 0x7, RZ, 0xc0, !PT ;  /* 0x00000007031c7812 */ /* 0x004fc600078ec0ff */
[----:B------:R-:W2:Y:S01]  /*4a80*/  S2R R29, SR_TID.X ;  /* 0x00000000001d7919 */ /* 0x000ea20000002100 */
[----:B0-----:R-:W-:-:S05]  /*4a90*/  LEA R2, R0, R2, 0x1 ;  /* 0x0000000200027211 */ /* 0x001fca00078e08ff */
[C---:B------:R-:W-:Y:S01]  /*4aa0*/  IMAD R6, R0.reuse, 0x2, R2 ;  /* 0x0000000200067824 */ /* 0x040fe200078e0202 */
[----:B------:R0:W-:Y:S04]  /*4ab0*/  STL [R1+0x90], R2 ;  /* 0x0000900201007387 */ /* 0x0001e80000100800 */
[----:B------:R3:W-:Y:S01]  /*4ac0*/  STL.64 [R1+0x1958], R26 ;  /* 0x0019581a01007387 */ /* 0x0007e20000100a00 */
[----:B0-----:R-:W-:-:S05]  /*4ad0*/  LEA R2, R0, R6, 0x1 ;  /* 0x0000000600027211 */ /* 0x001fca00078e08ff */
[----:B------:R0:W-:Y:S01]  /*4ae0*/  STL [R1+0xb8], R2 ;  /* 0x0000b80201007387 */ /* 0x0001e20000100800 */
[----:B--2---:R-:W-:Y:S02]  /*4af0*/  LOP3.LUT R8, R29, 0x7f, RZ, 0xc0, !PT ;  /* 0x0000007f1d087812 */ /* 0x004fe400078ec0ff */
[----:B---3--:R-:W-:Y:S02]  /*4b00*/  LOP3.LUT R26, R3, 0x1c, RZ, 0xc0, !PT ;  /* 0x0000001c031a7812 */ /* 0x008fe400078ec0ff */
[----:B------:R-:W-:Y:S01]  /*4b10*/  LOP3.LUT R29, R29, 0x1f, RZ, 0xc0, !PT ;  /* 0x0000001f1d1d7812 */ /* 0x000fe200078ec0ff */
[----:B0-----:R-:W-:-:S05]  /*4b20*/  IMAD R2, R0, 0x2, R2 ;  /* 0x0000000200027824 */ /* 0x001fca00078e0202 */
[----:B------:R0:W-:Y:S02]  /*4b30*/  STL [R1+0xb4], R2 ;  /* 0x0000b40201007387 */ /* 0x0001e40000100800 */
[----:B0-----:R-:W-:-:S05]  /*4b40*/  LEA R2, R0, R2, 0x1 ;  /* 0x0000000200027211 */ /* 0x001fca00078e08ff */
[C---:B------:R-:W-:Y:S01]  /*4b50*/  IMAD R4, R0.reuse, 0x2, R2 ;  /* 0x0000000200047824 */ /* 0x040fe200078e0202 */
[----:B------:R1:W-:Y:S04]  /*4b60*/  STL [R1+0xcc], R2 ;  /* 0x0000cc0201007387 */ /* 0x0003e80000100800 */
[C---:B------:R-:W-:Y:S01]  /*4b70*/  LEA R17, R0.reuse, R4, 0x1 ;  /* 0x0000000400117211 */ /* 0x040fe200078e08ff */
[----:B------:R0:W-:Y:S03]  /*4b80*/  STL [R1+0xc8], R4 ;  /* 0x0000c80401007387 */ /* 0x0001e60000100800 */
[----:B------:R-:W-:Y:S01]  /*4b90*/  LEA R20, R0, R17, 0x1 ;  /* 0x0000001100147211 */ /* 0x000fe200078e08ff */
[----:B-1----:R-:W-:-:S03]  /*4ba0*/  IMAD R2, R25, c[0x0][0x1b0], RZ ;  /* 0x00006c0019027a24 */ /* 0x002fc600078e02ff */
[----:B------:R-:W-:Y:S01]  /*4bb0*/  LEA R23, R0, R20, 0x1 ;  /* 0x0000001400177211 */ /* 0x000fe200078e08ff */
[C---:B------:R-:W-:Y:S01]  /*4bc0*/  IMAD.SHL.U32 R20, R26.reuse, 0x4, RZ ;  /* 0x000000041a147824 */ /* 0x040fe200078e00ff */
[----:B------:R-:W-:Y:S01]  /*4bd0*/  LEA R26, R26, R29, 0x3 ;  /* 0x0000001d1a1a7211 */ /* 0x000fe200078e18ff */
[C---:B------:R-:W-:Y:S01]  /*4be0*/  IMAD.SHL.U32 R27, R2.reuse, 0x2, RZ ;  /* 0x00000002021b7824 */ /* 0x040fe200078e00ff */
[----:B0-----:R-:W-:Y:S01]  /*4bf0*/  SHF.R.U32.HI R4, RZ, 0x3, R8 ;  /* 0x00000003ff047819 */ /* 0x001fe20000011608 */
[----:B------:R-:W-:Y:S01]  /*4c00*/  IMAD.HI R24, R2, 0x2, RZ ;  /* 0x0000000202187827 */ /* 0x000fe200078e02ff */
[----:B------:R0:W-:Y:S01]  /*4c10*/  STL [R1+0xe4], R23 ;  /* 0x0000e41701007387 */ /* 0x0001e20000100800 */
[----:B------:R-:W-:Y:S02]  /*4c20*/  MOV R29, R9 ;  /* 0x00000009001d7202 */ /* 0x000fe40000000f00 */
[C---:B------:R-:W-:Y:S01]  /*4c30*/  IMAD.SHL.U32 R2, R19.reuse, 0x2, RZ ;  /* 0x0000000213027824 */ /* 0x040fe200078e00ff */
[----:B------:R-:W-:Y:S01]  /*4c40*/  LOP3.LUT R4, R4, 0xc, RZ, 0xc0, !PT ;  /* 0x0000000c04047812 */ /* 0x000fe200078ec0ff */
[----:B------:R-:W-:-:S03]  /*4c50*/  IMAD.HI R19, R19, 0x2, RZ ;  /* 0x0000000213137827 */ /* 0x000fc600078e02ff */
[----:B------:R-:W-:Y:S01]  /*4c60*/  IADD3 R2, P1, P2, R2, c[0x0][0x170], R27 ;  /* 0x00005c0002027a10 */ /* 0x000fe20007a3e01b */
[----:B------:R-:W-:Y:S01]  /*4c70*/  IMAD.IADD R20, R20, 0x1, R4 ;  /* 0x0000000114147824 */ /* 0x000fe200078e0204 */
[C---:B0-----:R-:W-:Y:S02]  /*4c80*/  LEA R23, R0.reuse, R23, 0x1 ;  /* 0x0000001700177211 */ /* 0x041fe400078e08ff */
[----:B------:R-:W-:Y:S02]  /*4c90*/  IADD3.X R4, R19, c[0x0][0x174], R24, P1, P2 ;  /* 0x00005d0013047a10 */ /* 0x000fe40000fe4418 */
[----:B------:R-:W-:Y:S01]  /*4ca0*/  LEA R24, R0, R23, 0x1 ;  /* 0x0000001700187211 */ /* 0x000fe200078e08ff */
[----:B------:R0:W-:Y:S01]  /*4cb0*/  STL [R1+0xe0], R23 ;  /* 0x0000e01701007387 */ /* 0x0001e20000100800 */
[----:B------:R-:W-:Y:S02]  /*4cc0*/  SHF.L.U32 R19, R28, 0x4, RZ ;  /* 0x000000041c137819 */ /* 0x000fe400000006ff */
[C---:B------:R-:W-:Y:S01]  /*4cd0*/  LOP3.LUT R27, R3.reuse, 0x60, RZ, 0xc0, !PT ;  /* 0x00000060031b7812 */ /* 0x040fe200078ec0ff */
[----:B------:R1:W-:Y:S04]  /*4ce0*/  STL [R1+0x5cc], R20 ;  /* 0x0005cc1401007387 */ /* 0x0003e80000100800 */
[----:B------:R2:W-:Y:S01]  /*4cf0*/  STL [R1+0xf8], R24 ;  /* 0x0000f81801007387 */ /* 0x0005e20000100800 */
[C---:B0-----:R-:W-:Y:S01]  /*4d00*/  SHF.L.U32 R23, R3.reuse, 0x1, RZ ;  /* 0x0000000103177819 */ /* 0x041fe200000006ff */
[----:B-1----:R-:W-:-:S02]  /*4d10*/  IMAD.SHL.U32 R20, R3, 0x8, RZ ;  /* 0x0000000803147824 */ /* 0x002fc400078e00ff */
[----:B--2---:R-:W-:-:S03]  /*4d20*/  IMAD R24, R0, 0x2, R24 ;  /* 0x0000000200187824 */ /* 0x004fc600078e0218 */
[----:B------:R-:W-:Y:S02]  /*4d30*/  LOP3.LUT R20, R20, 0x30, RZ, 0xc0, !PT ;  /* 0x0000003014147812 */ /* 0x000fe400078ec0ff */
[----:B------:R0:W-:Y:S03]  /*4d40*/  STL [R1+0xf4], R24 ;  /* 0x0000f41801007387 */ /* 0x0001e60000100800 */
[----:B------:R-:W-:Y:S02]  /*4d50*/  IMAD R20, R28, 0x40, R20 ;  /* 0x000000401c147824 */ /* 0x000fe400078e0214 */
[----:B0-----:R-:W-:Y:S01]  /*4d60*/  IMAD R24, R0, 0x2, R24 ;  /* 0x0000000200187824 */ /* 0x001fe200078e0218 */
[----:B------:R-:W-:-:S04]  /*4d70*/  SHF.L.U32 R0, R3, 0x7, RZ ;  /* 0x0000000703007819 */ /* 0x000fc800000006ff */
[C---:B------:R-:W-:Y:S01]  /*4d80*/  LOP3.LUT R0, R19.reuse, 0x780, R0, 0xf8, !PT ;  /* 0x0000078013007812 */ /* 0x040fe200078ef800 */
[----:B------:R0:W-:Y:S01]  /*4d90*/  STL [R1+0xf0], R24 ;  /* 0x0000f01801007387 */ /* 0x0001e20000100800 */
[----:B------:R-:W-:Y:S02]  /*4da0*/  MOV R0, c[0x0][0x1b8] ;  /* 0x00006e0000007a02 */ /* 0x000fe40000000f00 */
[--C-:B------:R-:W-:Y:S02]  /*4db0*/  LOP3.LUT R19, R19, 0x30, R23.reuse, 0x78, !PT ;  /* 0x0000003013137812 */ /* 0x100fe400078e7817 */
[----:B------:R-:W-:Y:S02]  /*4dc0*/  LOP3.LUT R23, R20, 0x10, R23, 0x78, !PT ;  /* 0x0000001014177812 */ /* 0x000fe400078e7817 */
[----:B------:R-:W-:Y:S01]  /*4dd0*/  LEA R20, R28, R27, 0x2 ;  /* 0x0000001b1c147211 */ /* 0x000fe200078e10ff */
[----:B------:R-:W-:Y:S02]  /*4de0*/  IMAD.MOV.U32 R28, RZ, RZ, R22 ;  /* 0x000000ffff1c7224 */ /* 0x000fe400078e0016 */
[----:B0-----:R-:W-:-:S05]  /*4df0*/  IMAD R24, R0, 0x2, R24 ;  /* 0x0000000200187824 */ /* 0x001fca00078e0218 */
[----:B------:R0:W-:Y:S04]  /*4e00*/  STL [R1+0x11c], R24 ;  /* 0x00011c1801007387 */ /* 0x0001e80000100800 */
[----:B------:R-:W-:Y:S04]  /*4e10*/  STL.64 [R1+0x1900], R16 ;  /* 0x0019001001007387 */ /* 0x000fe80000100a00 */
[----:B------:R1:W-:Y:S01]  /*4e20*/  STL.64 [R1+0x18f8], R10 ;  /* 0x0018f80a01007387 */ /* 0x0003e20000100a00 */
[----:B0-----:R-:W-:-:S03]  /*4e30*/  IMAD R24, R0, 0x2, R24 ;  /* 0x0000000200187824 */ /* 0x001fc600078e0218 */
[----:B------:R0:W-:Y:S04]  /*4e40*/  STL.64 [R1+0x18f0], R12 ;  /* 0x0018f00c01007387 */ /* 0x0001e80000100a00 */
[----:B------:R-:W-:Y:S04]  /*4e50*/  STL [R1+0x118], R24 ;  /* 0x0001181801007387 */ /* 0x000fe80000100800 */
[----:B------:R2:W-:Y:S01]  /*4e60*/  STL.64 [R1+0x18e8], R14 ;  /* 0x0018e80e01007387 */ /* 0x0005e20000100a00 */
[----:B-1----:R-:W-:Y:S01]  /*4e70*/  LEA R10, R0, R24, 0x1 ;  /* 0x00000018000a7211 */ /* 0x002fe200078e08ff */
[----:B------:R-:W-:Y:S01]  /*4e80*/  IMAD.SHL.U32 R11, R26, 0x4, RZ ;  /* 0x000000041a0b7824 */ /* 0x000fe200078e00ff */
[----:B0-----:R-:W-:-:S02]  /*4e90*/  LEA R13, R20, R19, 0x5 ;  /* 0x00000013140d7211 */ /* 0x001fc400078e28ff */
[----:B------:R-:W-:-:S04]  /*4ea0*/  SHF.R.U32.HI R12, RZ, 0x1, R27 ;  /* 0x00000001ff0c7819 */ /* 0x000fc8000001161b */
[----:B------:R-:W-:Y:S01]  /*4eb0*/  LOP3.LUT R11, R11, R12, RZ, 0x3c, !PT ;  /* 0x0000000c0b0b7212 */ /* 0x000fe200078e3cff */
[----:B--2---:R-:W-:Y:S01]  /*4ec0*/  IMAD.U32 R14, R20, 0x100, R19 ;  /* 0x00000100140e7824 */ /* 0x004fe200078e0013 */
[----:B------:R-:W-:Y:S01]  /*4ed0*/  LOP3.LUT R11, R3, 0x10, RZ, 0xc0, !PT ;  /* 0x00000010030b7812 */ /* 0x000fe200078ec0ff */
[----:B------:R-:W-:-:S03]  /*4ee0*/  IMAD R19, R25, c[0x0][0x1a0], RZ ;  /* 0x0000680019137a24 */ /* 0x000fc600078e02ff */
[----:B------:R0:W-:Y:S01]  /*4ef0*/  STL [R1+0x350], R14 ;  /* 0x0003500e01007387 */ /* 0x0001e20000100800 */
[----:B------:R-:W-:Y:S02]  /*4f00*/  LEA R11, R11, R23, 0x5 ;  /* 0x000000170b0b7211 */ /* 0x000fe400078e28ff */
[----:B------:R-:W-:Y:S01]  /*4f10*/  LEA R20, P1, R19, c[0x0][0x168], 0x1 ;  /* 0x00005a0013147a11 */ /* 0x000fe200078208ff */
[----:B------:R1:W-:Y:S04]  /*4f20*/  STL [R1+0x114], R10 ;  /* 0x0001140a01007387 */ /* 0x0003e80000100800 */
[----:B------:R-:W-:Y:S01]  /*4f30*/  STL [R1+0x34c], R13 ;  /* 0x00034c0d01007387 */ /* 0x000fe20000100800 */
[----:B0-----:R-:W-:Y:S01]  /*4f40*/  IMAD R14, R8, c[0x0][0x1a8], RZ ;  /* 0x00006a00080e7a24 */ /* 0x001fe200078e02ff */
[----:B------:R-:W-:Y:S01]  /*4f50*/  MOV R8, c[0x0][0x1a8] ;  /* 0x00006a0000087a02 */ /* 0x000fe20000000f00 */
[----:B-1----:R-:W-:-:S03]  /*4f60*/  IMAD R10, R0, 0x2, R10 ;  /* 0x00000002000a7824 */ /* 0x002fc600078e020a */
[----:B------:R-:W-:Y:S02]  /*4f70*/  LEA R25, R8, R14, 0x7 ;  /* 0x0000000e08197211 */ /* 0x000fe400078e38ff */
[----:B------:R0:W-:Y:S01]  /*4f80*/  STL [R1+0x110], R10 ;  /* 0x0001100a01007387 */ /* 0x0001e20000100800 */
[----:B------:R-:W-:-:S03]  /*4f90*/  LEA.HI.X.SX32 R19, R19, c[0x0][0x16c], 0x1, P1 ;  /* 0x00005b0013137a11 */ /* 0x000fc600008f0eff */
[----:B------:R1:W-:Y:S01]  /*4fa0*/  STL [R1+0x320], R11 ;  /* 0x0003200b01007387 */ /* 0x0003e20000100800 */
[----:B0-----:R-:W-:-:S03]  /*4fb0*/  IMAD R10, R0, 0x2, R10 ;  /* 0x00000002000a7824 */ /* 0x001fc600078e020a */
[----:B------:R-:W2:Y:S01]  /*4fc0*/  LDL.LU R9, [R1+0x14] ;  /* 0x0000140001097983 */ /* 0x000ea20000300800 */
[----:B------:R-:W-:-:S03]  /*4fd0*/  IMAD R3, R0, 0x2, R10 ;  /* 0x0000000200037824 */ /* 0x000fc600078e020a */
[----:B------:R-:W3:Y:S01]  /*4fe0*/  LDL.LU R22, [R1+0x98] ;  /* 0x0000980001167983 */ /* 0x000ee20000300800 */
[-C--:B------:R-:W-:Y:S02]  /*4ff0*/  LEA R12, P1, R14, R20.reuse, 0x1 ;  /* 0x000000140e0c7211 */ /* 0x080fe400078208ff */
[----:B-1----:R-:W-:Y:S01]  /*5000*/  LEA R11, R0, R3, 0x1 ;  /* 0x00000003000b7211 */ /* 0x002fe200078e08ff */
[----:B------:R-:W4:Y:S01]  /*5010*/  LDL.LU R23, [R1+0xc0] ;  /* 0x0000c00001177983 */ /* 0x000f220000300800 */
[----:B------:R-:W-:Y:S01]  /*5020*/  IMAD R24, R8, 0x80, R25 ;  /* 0x0000008008187824 */ /* 0x000fe200078e0219 */
[----:B------:R-:W-:Y:S02]  /*5030*/  LEA.HI.X.SX32 R13, R14, R19, 0x1, P1 ;  /* 0x000000130e0d7211 */ /* 0x000fe400008f0eff */
[----:B------:R0:W-:Y:S01]  /*5040*/  STL [R1+0x13c], R11 ;  /* 0x00013c0b01007387 */ /* 0x0001e20000100800 */
[----:B------:R-:W-:Y:S01]  /*5050*/  IMAD R8, R8, 0x80, R24 ;  /* 0x0000008008087824 */ /* 0x000fe200078e0218 */
[----:B------:R-:W-:-:S02]  /*5060*/  LEA R14, P1, R24, R20, 0x1 ;  /* 0x00000014180e7211 */ /* 0x000fc400078208ff */
[----:B------:R-:W4:Y:S01]  /*5070*/  LDL.LU R17, [R1+0x4] ;  /* 0x0000040001117983 */ /* 0x000f220000300800 */
[----:B------:R-:W-:-:S03]  /*5080*/  LEA R26, P2, R25, R20, 0x1 ;  /* 0x00000014191a7211 */ /* 0x000fc600078408ff */
[----:B------:R-:W4:Y:S01]  /*5090*/  LDL.LU R16, [R1] ;  /* 0x0000000001107983 */ /* 0x000f220000300800 */
[----:B0-----:R-:W-:Y:S02]  /*50a0*/  LEA R11, R0, R11, 0x1 ;  /* 0x0000000b000b7211 */ /* 0x001fe400078e08ff */
[----:B------:R-:W-:-:S03]  /*50b0*/  LEA.HI.X.SX32 R15, R24, R19, 0x1, P1 ;  /* 0x00000013180f7211 */ /* 0x000fc600008f0eff */
[----:B------:R0:W-:Y:S01]  /*50c0*/  STL [R1+0x138], R11 ;  /* 0x0001380b01007387 */ /* 0x0001e20000100800 */
[----:B------:R-:W-:-:S03]  /*50d0*/  LEA.HI.X.SX32 R27, R25, R19, 0x1, P2 ;  /* 0x00000013191b7211 */ /* 0x000fc600010f0eff */
[----:B------:R1:W-:Y:S01]  /*50e0*/  STL.64 [R1+0x340], R12 ;  /* 0x0003400c01007387 */ /* 0x0003e20000100a00 */
[C---:B------:R-:W-:Y:S01]  /*50f0*/  LEA R24, P1, R5.reuse, R2, 0x1 ;  /* 0x0000000205187211 */ /* 0x040fe200078208ff */
[----:B0-----:R-:W-:Y:S01]  /*5100*/  IMAD R11, R0, 0x2, R11 ;  /* 0x00000002000b7824 */ /* 0x001fe200078e020b */
[C---:B-1----:R-:W-:Y:S01]  /*5110*/  LEA R12, P3, R8.reuse, R20, 0x1 ;  /* 0x00000014080c7211 */ /* 0x042fe200078608ff */
[----:B------:R-:W-:Y:S01]  /*5120*/  STL.64 [R1+0x338], R26 ;  /* 0x0003381a01007387 */ /* 0x000fe20000100a00 */
[----:B------:R-:W-:Y:S02]  /*5130*/  LEA.HI.X.SX32 R25, R5, R4, 0x1, P1 ;  /* 0x0000000405197211 */ /* 0x000fe400008f0eff */
[----:B------:R-:W-:Y:S01]  /*5140*/  LEA.HI.X.SX32 R13, R8, R19, 0x1, P3 ;  /* 0x00000013080d7211 */ /* 0x000fe200018f0eff */
[C---:B------:R-:W-:Y:S01]  /*5150*/  IMAD R8, R0.reuse, 0x2, R11 ;  /* 0x0000000200087824 */ /* 0x040fe200078e020b */
[----:B------:R-:W-:Y:S04]  /*5160*/  STL.64 [R1+0x330], R14 ;  /* 0x0003300e01007387 */ /* 0x000fe80000100a00 */
[----:B------:R-:W-:Y:S04]  /*5170*/  STL.64 [R1+0x328], R12 ;  /* 0x0003280c01007387 */ /* 0x000fe80000100a00 */
[----:B------:R-:W-:Y:S04]  /*5180*/  STL [R1+0x134], R8 ;  /* 0x0001340801007387 */ /* 0x000fe80000100800 */
[----:B------:R0:W-:Y:S04]  /*5190*/  STL.64 [R1+0xe60], R24 ;  /* 0x000e601801007387 */ /* 0x0001e80000100a00 */
[----:B0-----:R-:W4:Y:S01]  /*51a0*/  LDL.LU.64 R24, [R1+0x1960] ;  /* 0x0019600001187983 */ /* 0x001f220000300a00 */
[C---:B------:R-:W-:Y:S01]  /*51b0*/  IMAD R20, R0.reuse, 0x2, R5 ;  /* 0x0000000200147824 */ /* 0x040fe200078e0205 */
[----:B------:R-:W-:-:S04]  /*51c0*/  LEA R26, R0, R5, 0x1 ;  /* 0x00000005001a7211 */ /* 0x000fc800078e08ff */
[----:B------:R-:W-:Y:S02]  /*51d0*/  LEA R26, R0, R26, 0x1 ;  /* 0x0000001a001a7211 */ /* 0x000fe400078e08ff */
[----:B------:R-:W-:Y:S02]  /*51e0*/  LEA R14, P2, R20, R2, 0x1 ;  /* 0x00000002140e7211 */ /* 0x000fe400078408ff */
[----:B------:R-:W-:Y:S02]  /*51f0*/  LEA R8, R0, R8, 0x1 ;  /* 0x0000000800087211 */ /* 0x000fe400078e08ff */
[----:B------:R-:W-:Y:S02]  /*5200*/  LEA R12, P3, R26, R2, 0x1 ;  /* 0x000000021a0c7211 */ /* 0x000fe400078608ff */
[-C--:B------:R-:W-:Y:S01]  /*5210*/  LEA.HI.X.SX32 R15, R20, R4.reuse, 0x1, P2 ;  /* 0x00000004140f7211 */ /* 0x080fe200010f0eff */
[----:B------:R0:W-:Y:S01]  /*5220*/  STL [R1+0x130], R8 ;  /* 0x0001300801007387 */ /* 0x0001e20000100800 */
[----:B------:R-:W-:-:S03]  /*5230*/  LEA.HI.X.SX32 R13, R26, R4, 0x1, P3 ;  /* 0x000000041a0d7211 */ /* 0x000fc600018f0eff */
[----:B------:R1:W-:Y:S01]  /*5240*/  STL.64 [R1+0xe58], R14 ;  /* 0x000e580e01007387 */ /* 0x0003e20000100a00 */
[----:B------:R-:W-:Y:S01]  /*5250*/  IMAD.MOV.U32 R5, RZ, RZ, R29 ;  /* 0x000000ffff057224 */ /* 0x000fe200078e001d */
[----:B0-----:R-:W-:Y:S02]  /*5260*/  LEA R8, R0, R8, 0x1 ;  /* 0x0000000800087211 */ /* 0x001fe400078e08ff */
[----:B-1----:R-:W-:Y:S01]  /*5270*/  MOV R14, R28 ;  /* 0x0000001c000e7202 */ /* 0x002fe20000000f00 */
[----:B------:R-:W-:Y:S04]  /*5280*/  STL.64 [R1+0xe50], R12 ;  /* 0x000e500c01007387 */ /* 0x000fe80000100a00 */
[----:B------:R-:W-:Y:S01]  /*5290*/  STL [R1+0x128], R8 ;  /* 0x0001280801007387 */ /* 0x000fe20000100800 */
[----:B--2---:R-:W-:-:S02]  /*52a0*/  LEA R26, P1, R9, R2, 0x1 ;  /* 0x00000002091a7211 */ /* 0x004fc400078208ff */
[----:B---3--:R-:W-:-:S04]  /*52b0*/  LEA R28, P2, R22, R2, 0x1 ;  /* 0x00000002161c7211 */ /* 0x008fc800078408ff */
[----:B------:R-:W-:Y:S01]  /*52c0*/  LEA.HI.X.SX32 R29, R22, R4, 0x1, P2 ;  /* 0x00000004161d7211 */ /* 0x000fe200010f0eff */
[----:B----4-:R-:W-:-:S04]  /*52d0*/  IMAD R27, R0, 0x2, R24 ;  /* 0x00000002001b7824 */ /* 0x010fc800078e0218 */
[----:B------:R-:W-:Y:S01]  /*52e0*/  IMAD.MOV.U32 R19, RZ, RZ, R27 ;  /* 0x000000ffff137224 */ /* 0x000fe200078e001b */
[----:B------:R-:W-:-:S05]  /*52f0*/  LEA.HI.X.SX32 R27, R9, R4, 0x1, P1 ;  /* 0x00000004091b7211 */ /* 0x000fca00008f0eff */
[----:B------:R0:W-:Y:S04]  /*5300*/  STL.64 [R1+0xe48], R26 ;  /* 0x000e481a01007387 */ /* 0x0001e80000100a00 */
[----:B0-----:R-:W2:Y:S04]  /*5310*/  LDL.LU.64 R26, [R1+0x1958] ;  /* 0x00195800011a7983 */ /* 0x001ea80000300a00 */
[----:B------:R0:W-:Y:S04]  /*5320*/  STL.64 [R1+0xe40], R28 ;  /* 0x000e401c01007387 */ /* 0x0001e80000100a00 */
[----:B0-----:R-:W3:Y:S01]  /*5330*/  LDL.LU.64 R28, [R1+0x1950] ;  /* 0x00195000011c7983 */ /* 0x001ee20000300a00 */
[----:B------:R-:W-:-:S02]  /*5340*/  LEA R8, R0, R8, 0x1 ;  /* 0x0000000800087211 */ /* 0x000fc400078e08ff */
[----:B------:R-:W-:-:S03]  /*5350*/  LEA R12, P3, R23, R2, 0x1 ;  /* 0x00000002170c7211 */ /* 0x000fc600078608ff */
[----:B------:R0:W-:Y:S01]  /*5360*/  STL [R1+0x140], R8 ;  /* 0x0001400801007387 */ /* 0x0001e20000100800 */
[----:B------:R-:W-:Y:S01]  /*5370*/  IMAD R15, R0, 0x2, R8 ;  /* 0x00000002000f7824 */ /* 0x000fe200078e0208 */
[----:B------:R-:W-:Y:S02]  /*5380*/  LEA.HI.X.SX32 R13, R23, R4, 0x1, P3 ;  /* 0x00000004170d7211 */ /* 0x000fe400018f0eff */
[----:B0-----:R-:W-:-:S03]  /*5390*/  LEA R8, P1, R17, R2, 0x1 ;  /* 0x0000000211087211 */ /* 0x001fc600078208ff */
[----:B------:R0:W-:Y:S01]  /*53a0*/  STL.64 [R1+0xe38], R12 ;  /* 0x000e380c01007387 */ /* 0x0001e20000100a00 */
[----:B------:R-:W-:Y:S01]  /*53b0*/  LEA.HI.X.SX32 R9, R17, R4, 0x1, P1 ;  /* 0x0000000411097211 */ /* 0x000fe200008f0eff */
[C---:B------:R-:W-:Y:S02]  /*53c0*/  IMAD R17, R0.reuse, 0x2, R24 ;  /* 0x0000000200117824 */ /* 0x040fe400078e0218 */
[----:B------:R1:W-:Y:S03]  /*53d0*/  STL [R1+0x124], R15 ;  /* 0x0001240f01007387 */ /* 0x0003e60000100800 */
[----:B------:R-:W-:Y:S01]  /*53e0*/  LEA R17, R0, R17, 0x1 ;  /* 0x0000001100117211 */ /* 0x000fe200078e08ff */
[----:B0-----:R-:W-:Y:S01]  /*53f0*/  IMAD.MOV.U32 R13, RZ, RZ, R6 ;  /* 0x000000ffff0d7224 */ /* 0x001fe200078e0006 */
[----:B------:R-:W-:Y:S02]  /*5400*/  LEA R6, P2, R16, R2, 0x1 ;  /* 0x0000000210067211 */ /* 0x000fe400078408ff */
[----:B------:R-:W-:-:S02]  /*5410*/  MOV R12, R7 ;  /* 0x00000007000c7202 */ /* 0x000fc40000000f00 */
[----:B------:R-:W-:Y:S01]  /*5420*/  LEA.HI.X.SX32 R7, R16, R4, 0x1, P2 ;  /* 0x0000000410077211 */ /* 0x000fe200010f0eff */
[----:B------:R0:W-:Y:S01]  /*5430*/  STL.64 [R1+0xe30], R8 ;  /* 0x000e300801007387 */ /* 0x0001e20000100a00 */
[----:B------:R-:W-:Y:S01]  /*5440*/  IMAD.MOV.U32 R20, RZ, RZ, R17 ;  /* 0x000000ffff147224 */ /* 0x000fe200078e0011 */
[----:B-1----:R-:W-:Y:S02]  /*5450*/  LEA R15, R0, R15, 0x1 ;  /* 0x0000000f000f7211 */ /* 0x002fe400078e08ff */
[----:B0-----:R-:W4:Y:S04]  /*5460*/  LDL.LU.64 R8, [R1+0x1948] ;  /* 0x0019480001087983 */ /* 0x001f280000300a00 */
[----:B------:R0:W-:Y:S04]  /*5470*/  STL.64 [R1+0xe28], R6 ;  /* 0x000e280601007387 */ /* 0x0001e80000100a00 */
[----:B0-----:R-:W4:Y:S01]  /*5480*/  LDL.LU.64 R6, [R1+0x1940] ;  /* 0x0019400001067983 */ /* 0x001f220000300a00 */
[----:B--2---:R-:W-:Y:S01]  /*5490*/  IMAD.MOV.U32 R17, RZ, RZ, R26 ;  /* 0x000000ffff117224 */ /* 0x004fe200078e001a */
[----:B---3--:R-:W-:-:S04]  /*54a0*/  LEA R22, P3, R29, R2, 0x1 ;  /* 0x000000021d167211 */ /* 0x008fc800078608ff */
[----:B------:R-:W-:Y:S02]  /*54b0*/  LEA.HI.X.SX32 R23, R29, R4, 0x1, P3 ;  /* 0x000000041d177211 */ /* 0x000fe400018f0eff */
[----:B------:R-:W-:-:S03]  /*54c0*/  LEA R26, P1, R28, R2, 0x1 ;  /* 0x000000021c1a7211 */ /* 0x000fc600078208ff */
[----:B------:R0:W-:Y:S04]  /*54d0*/  STL.64 [R1+0xe20], R22 ;  /* 0x000e201601007387 */ /* 0x0001e80000100a00 */
[----:B0-----:R-:W2:Y:S04]  /*54e0*/  LDL.LU.64 R22, [R1+0x1938] ;  /* 0x0019380001167983 */ /* 0x001ea80000300a00 */
[----:B------:R-:W-:Y:S04]  /*54f0*/  STL [R1+0x120], R15 ;  /* 0x0001200f01007387 */ /* 0x000fe80000100800 */
[----:B------:R0:W-:Y:S04]  /*5500*/  STL [R1+0xe18], R26 ;  /* 0x000e181a01007387 */ /* 0x0001e80000100800 */
[----:B0-----:R-:W3:Y:S01]  /*5510*/  LDL.LU.64 R26, [R1+0x1930] ;  /* 0x00193000011a7983 */ /* 0x001ee20000300a00 */
[----:B------:R-:W-:-:S02]  /*5520*/  LEA R15, R0, R15, 0x1 ;  /* 0x0000000f000f7211 */ /* 0x000fc400078e08ff */
[----:B------:R-:W-:-:S03]  /*5530*/  MOV R16, R24 ;  /* 0x0000001800107202 */ /* 0x000fc60000000f00 */
[----:B------:R-:W-:Y:S01]  /*5540*/  STL [R1+0x104], R15 ;  /* 0x0001040f01007387 */ /* 0x000fe20000100800 */
[----:B---3--:R-:W-:-:S05]  /*5550*/  LEA R24, P2, R27, R2, 0x1 ;  /* 0x000000021b187211 */ /* 0x008fca00078408ff */
[----:B------:R0:W-:Y:S04]  /*5560*/  STL [R1+0xe10], R24 ;  /* 0x000e101801007387 */ /* 0x0001e80000100800 */
[----:B------:R1:W3:Y:S01]  /*5570*/  LDL.LU R25, [R1+0x1928] ;  /* 0x0019280001197983 */ /* 0x0002e20000300800 */
[----:B0-----:R-:W-:-:S05]  /*5580*/  LEA R24, P3, R26, R2, 0x1 ;  /* 0x000000021a187211 */ /* 0x001fca00078608ff */
[----:B------:R3:W-:Y:S04]  /*5590*/  STL [R1+0xe08], R24 ;  /* 0x000e081801007387 */ /* 0x0007e80000100800 */
[----:B---3--:R-:W3:Y:S04]  /*55a0*/  LDL.LU.64 R24, [R1+0x1920] ;  /* 0x0019200001187983 */ /* 0x008ee80000300a00 */
[----:B----4-:R0:W-:Y:S04]  /*55b0*/  STL.64 [R1+0x1918], R6 ;  /* 0x0019180601007387 */ /* 0x0101e80000100a00 */
[----:B0-----:R1:W4:Y:S04]  /*55c0*/  LDL.64 R6, [R1+0xe18] ;  /* 0x000e180001067983 */ /* 0x0013280000100a00 */
[----:B------:R0:W-:Y:S04]  /*55d0*/  STL.64 [R1+0x1910], R16 ;  /* 0x0019101001007387 */ /* 0x0001e80000100a00 */
[----:B0-----:R1:W2:Y:S04]  /*55e0*/  LDL.64 R16, [R1+0xe08] ;  /* 0x000e080001107983 */ /* 0x0012a80000100a00 */
[----:B------:R0:W-:Y:S04]  /*55f0*/  STL.64 [R1+0x1908], R8 ;  /* 0x0019080801007387 */ /* 0x0001e80000100a00 */
[----:B0-----:R1:W3:Y:S01]  /*5600*/  LDL.64 R8, [R1+0xe10] ;  /* 0x000e100001087983 */ /* 0x0012e20000100a00 */
[----:B------:R-:W-:Y:S01]  /*5610*/  IMAD R15, R0, 0x2, R15 ;  /* 0x00000002000f7824 */ /* 0x000fe200078e020f */
[----:B----4-:R-:W-:-:S05]  /*5620*/  LEA.HI.X.SX32 R7, R28, R4, 0x1, P1 ;  /* 0x000000041c077211 */ /* 0x010fca00008f0eff */
[----:B------:R0:W-:Y:S04]  /*5630*/  STL [R1+0xe1c], R7 ;  /* 0x000e1c0701007387 */ /* 0x0001e80000100800 */
[----:B0-----:R-:W4:Y:S01]  /*5640*/  LDL.LU.64 R6, [R1+0x1918] ;  /* 0x0019180001067983 */ /* 0x001f220000300a00 */
[----:B--2---:R-:W-:Y:S02]  /*5650*/  LEA.HI.X.SX32 R17, R26, R4, 0x1, P3 ;  /* 0x000000041a117211 */ /* 0x004fe400018f0eff */
[----:B---3--:R-:W-:Y:S01]  /*5660*/  LEA R16, P1, R25, R2, 0x1 ;  /* 0x0000000219107211 */ /* 0x008fe200078208ff */
[----:B------:R-:W-:Y:S01]  /*5670*/  IMAD R26, R0, 0x2, R15 ;  /* 0x00000002001a7824 */ /* 0x000fe200078e020f */
[----:B------:R-:W-:Y:S02]  /*5680*/  LEA.HI.X.SX32 R9, R27, R4, 0x1, P2 ;  /* 0x000000041b097211 */ /* 0x000fe400010f0eff */
[----:B------:R-:W-:-:S02]  /*5690*/  LEA R28, P2, R24, R2, 0x1 ;  /* 0x00000002181c7211 */ /* 0x000fc400078408ff */
[----:B------:R-:W-:Y:S01]  /*56a0*/  LEA R8, P3, R23, R2, 0x1 ;  /* 0x0000000217087211 */ /* 0x000fe200078608ff */
[----:B------:R0:W-:Y:S01]  /*56b0*/  STL [R1+0xe14], R9 ;  /* 0x000e140901007387 */ /* 0x0001e20000100800 */
[----:B------:R-:W-:-:S03]  /*56c0*/  LEA.HI.X.SX32 R29, R24, R4, 0x1, P2 ;  /* 0x00000004181d7211 */ /* 0x000fc600010f0eff */
[----:B------:R2:W-:Y:S01]  /*56d0*/  STL [R1+0xe0c], R17 ;  /* 0x000e0c1101007387 */ /* 0x0005e20000100800 */
[----:B------:R-:W-:Y:S02]  /*56e0*/  MOV R27, R5 ;  /* 0x00000005001b7202 */ /* 0x000fe40000000f00 */
[-C--:B0-----:R-:W-:Y:S02]  /*56f0*/  LEA.HI.X.SX32 R9, R23, R4.reuse, 0x1, P3 ;  /* 0x0000000417097211 */ /* 0x081fe400018f0eff */
[----:B--2---:R-:W-:Y:S02]  /*5700*/  LEA.HI.X.SX32 R17, R25, R4, 0x1, P1 ;  /* 0x0000000419117211 */ /* 0x004fe400008f0eff */
[----:B------:R-:W-:-:S03]  /*5710*/  LEA R5, R0, R26, 0x1 ;  /* 0x0000001a00057211 */ /* 0x000fc600078e08ff */
[----:B------:R0:W-:Y:S02]  /*5720*/  STL.64 [R1+0xe00], R16 ;  /* 0x000e001001007387 */ /* 0x0001e40000100a00 */
[----:B------:R-:W-:Y:S02]  /*5730*/  IMAD R5, R0, 0x2, R5 ;  /* 0x0000000200057824 */ /* 0x000fe400078e0205 */
[----:B0-----:R-:W2:Y:S04]  /*5740*/  LDL.LU.64 R16, [R1+0x1910] ;  /* 0x0019100001107983 */ /* 0x001ea80000300a00 */
[----:B------:R-:W-:Y:S04]  /*5750*/  STL.64 [R1+0xdf8], R28 ;  /* 0x000df81c01007387 */ /* 0x000fe80000100a00 */
[----:B------:R0:W-:Y:S04]  /*5760*/  STL.64 [R1+0xdf0], R8 ;  /* 0x000df00801007387 */ /* 0x0001e80000100a00 */
[----:B------:R-:W-:Y:S01]  /*5770*/  STL [R1+0xdc], R5 ;  /* 0x0000dc0501007387 */ /* 0x000fe20000100800 */
[----:B0-----:R-:W-:-:S04]  /*5780*/  LEA R8, P1, R22, R2, 0x1 ;  /* 0x0000000216087211 */ /* 0x001fc800078208ff */
[----:B------:R-:W-:-:S05]  /*5790*/  LEA.HI.X.SX32 R9, R22, R4, 0x1, P1 ;  /* 0x0000000416097211 */ /* 0x000fca00008f0eff */
[----:B------:R0:W-:Y:S04]  /*57a0*/  STL.64 [R1+0xde8], R8 ;  /* 0x000de80801007387 */ /* 0x0001e80000100a00 */
[----:B0-----:R-:W3:Y:S01]  /*57b0*/  LDL.LU.64 R8, [R1+0x1908] ;  /* 0x0019080001087983 */ /* 0x001ee20000300a00 */
[----:B------:R-:W-:Y:S01]  /*57c0*/  IMAD.MOV.U32 R25, RZ, RZ, R15 ;  /* 0x000000ffff197224 */ /* 0x000fe200078e000f */
[----:B------:R-:W-:Y:S02]  /*57d0*/  MOV R15, R12 ;  /* 0x0000000c000f7202 */ /* 0x000fe40000000f00 */
[----:B------:R-:W-:Y:S02]  /*57e0*/  LEA R28, P2, R21, R2, 0x1 ;  /* 0x00000002151c7211 */ /* 0x000fe400078408ff */
[----:B------:R-:W-:-:S02]  /*57f0*/  MOV R23, R13 ;  /* 0x0000000d00177202 */ /* 0x000fc40000000f00 */
[----:B------:R-:W-:Y:S01]  /*5800*/  LEA.HI.X.SX32 R29, R21, R4, 0x1, P2 ;  /* 0x00000004151d7211 */ /* 0x000fe200010f0eff */
[----:B------:R-:W-:Y:S01]  /*5810*/  IMAD.MOV.U32 R22, RZ, RZ, R27 ;  /* 0x000000ffff167224 */ /* 0x000fe200078e001b */
[----:B------:R-:W-:Y:S01]  /*5820*/  MOV R27, R20 ;  /* 0x00000014001b7202 */ /* 0x000fe20000000f00 */
[----:B------:R-:W-:Y:S02]  /*5830*/  IMAD.MOV.U32 R20, RZ, RZ, R10 ;  /* 0x000000ffff147224 */ /* 0x000fe400078e000a */
[----:B------:R0:W-:Y:S01]  /*5840*/  STL.64 [R1+0xde0], R28 ;  /* 0x000de01c01007387 */ /* 0x0001e20000100a00 */
[----:B------:R-:W-:Y:S02]  /*5850*/  MOV R21, R11 ;  /* 0x0000000b00157202 */ /* 0x000fe40000000f00 */
[----:B----4-:R-:W-:-:S04]  /*5860*/  LEA R12, P3, R6, R2, 0x1 ;  /* 0x00000002060c7211 */ /* 0x010fc800078608ff */
[----:B------:R-:W-:-:S05]  /*5870*/  LEA.HI.X.SX32 R13, R6, R4, 0x1, P3 ;  /* 0x00000004060d7211 */ /* 0x000fca00018f0eff */
[----:B------:R-:W-:Y:S01]  /*5880*/  STL.64 [R1+0xdd8], R12 ;  /* 0x000dd80c01007387 */ /* 0x000fe20000100a00 */
[----:B--2---:R-:W-:Y:S01]  /*5890*/  IMAD.MOV.U32 R6, RZ, RZ, R16 ;  /* 0x000000ffff067224 */ /* 0x004fe200078e0010 */
[----:B------:R-:W-:Y:S01]  /*58a0*/  LEA R16, P1, R7, R2, 0x1 ;  /* 0x0000000207107211 */ /* 0x000fe200078208ff */
[----:B0-----:R-:W-:-:S03]  /*58b0*/  IMAD.MOV.U32 R28, RZ, RZ, R17 ;  /* 0x000000ffff1c7224 */ /* 0x001fc600078e0011 */
[----:B------:R-:W-:-:S05]  /*58c0*/  LEA.HI.X.SX32 R17, R7, R4, 0x1, P1 ;  /* 0x0000000407117211 */ /* 0x000fca00008f0eff */
[----:B------:R0:W-:Y:S04]  /*58d0*/  STL.64 [R1+0xdd0], R16 ;  /* 0x000dd01001007387 */ /* 0x0001e80000100a00 */
[----:B0-----:R-:W2:Y:S01]  /*58e0*/  LDL.LU.64 R16, [R1+0x1900] ;  /* 0x0019000001107983 */ /* 0x001ea20000300a00 */
[----:B---3--:R-:W-:-:S04]  /*58f0*/  LEA R10, P2, R8, R2, 0x1 ;  /* 0x00000002080a7211 */ /* 0x008fc800078408ff */
[----:B------:R-:W-:-:S05]  /*5900*/  LEA.HI.X.SX32 R11, R8, R4, 0x1, P2 ;  /* 0x00000004080b7211 */ /* 0x000fca00010f0eff */
[----:B------:R0:W-:Y:S04]  /*5910*/  STL.64 [R1+0xdc8], R10 ;  /* 0x000dc80a01007387 */ /* 0x0001e80000100a00 */
[----:B0-----:R-:W3:Y:S01]  /*5920*/  LDL.LU.64 R10, [R1+0x18f8] ;  /* 0x0018f800010a7983 */ /* 0x001ee20000300a00 */
[----:B------:R-:W-:Y:S01]  /*5930*/  IMAD R5, R0, 0x2, R5 ;  /* 0x0000000200057824 */ /* 0x000fe200078e0205 */
[----:B------:R-:W-:-:S04]  /*5940*/  LEA R12, P3, R9, R2, 0x1 ;  /* 0x00000002090c7211 */ /* 0x000fc800078608ff */
[C---:B------:R-:W-:Y:S02]  /*5950*/  LEA R5, R0.reuse, R5, 0x1 ;  /* 0x0000000500057211 */ /* 0x040fe400078e08ff */
[----:B------:R-:W-:Y:S02]  /*5960*/  LEA.HI.X.SX32 R13, R9, R4, 0x1, P3 ;  /* 0x00000004090d7211 */ /* 0x000fe400018f0eff */
[----:B------:R-:W-:Y:S01]  /*5970*/  LEA R5, R0, R5, 0x1 ;  /* 0x0000000500057211 */ /* 0x000fe200078e08ff */
[----:B------:R-:W-:Y:S01]  /*5980*/  IMAD.MOV.U32 R7, RZ, RZ, R19 ;  /* 0x000000ffff077224 */ /* 0x000fe200078e0013 */
[----:B------:R-:W-:-:S03]  /*5990*/  MOV R19, R14 ;  /* 0x0000000e00137202 */ /* 0x000fc60000000f00 */
[----:B------:R0:W-:Y:S04]  /*59a0*/  STL [R1+0xd0], R5 ;  /* 0x0000d00501007387 */ /* 0x0001e80000100800 */
[----:B------:R4:W-:Y:S01]  /*59b0*/  STL.64 [R1+0xdc0], R12 ;  /* 0x000dc00c01007387 */ /* 0x0009e20000100a00 */
[----:B------:R-:W-:Y:S01]  /*59c0*/  IMAD R29, R0, 0x2, R5 ;  /* 0x00000002001d7824 */ /* 0x000fe200078e0205 */
[----:B0-----:R-:W-:Y:S02]  /*59d0*/  MOV R5, R15 ;  /* 0x0000000f00057202 */ /* 0x001fe40000000f00 */
[----:B----4-:R-:W4:Y:S04]  /*59e0*/  LDL.LU.64 R12, [R1+0x18f0] ;  /* 0x0018f000010c7983 */ /* 0x010f280000300a00 */
[----:B------:R-:W-:Y:S01]  /*59f0*/  STL.64 [R1+0x18e0], R18 ;  /* 0x0018e01201007387 */ /* 0x000fe20000100a00 */
[----:B---3--:R-:W-:-:S04]  /*5a00*/  LEA R14, P1, R10, R2, 0x1 ;  /* 0x000000020a0e7211 */ /* 0x008fc800078208ff */
[----:B------:R-:W-:-:S05]  /*5a10*/  LEA.HI.X.SX32 R15, R10, R4, 0x1, P1 ;  /* 0x000000040a0f7211 */ /* 0x000fca00008f0eff */
[----:B------:R0:W-:Y:S04]  /*5a20*/  STL.64 [R1+0xdb8], R14 ;  /* 0x000db80e01007387 */ /* 0x0001e80000100a00 */
[----:B0-----:R-:W3:Y:S01]  /*5a30*/  LDL.LU.64 R14, [R1+0x18e8] ;  /* 0x0018e800010e7983 */ /* 0x001ee20000300a00 */
[C---:B------:R-:W-:Y:S02]  /*5a40*/  LEA R8, P2, R11.reuse, R2, 0x1 ;  /* 0x000000020b087211 */ /* 0x040fe400078408ff */
[----:B------:R-:W-:Y:S01]  /*5a50*/  MOV R24, R25 ;  /* 0x0000001900187202 */ /* 0x000fe20000000f00 */
[----:B------:R-:W-:Y:S01]  /*5a60*/  IMAD.MOV.U32 R25, RZ, RZ, R3 ;  /* 0x000000ffff197224 */ /* 0x000fe200078e0003 */
[----:B------:R-:W-:Y:S02]  /*5a70*/  LEA R3, R0, R29, 0x1 ;  /* 0x0000001d00037211 */ /* 0x000fe400078e08ff */
[----:B------:R-:W-:-:S03]  /*5a80*/  LEA.HI.X.SX32 R9, R11, R4, 0x1, P2 ;  /* 0x000000040b097211 */ /* 0x000fc600010f0eff */
[----:B------:R-:W-:Y:S01]  /*5a90*/  STL [R1+0xc0], R3 ;  /* 0x0000c00301007387 */ /* 0x000fe20000100800 */
[----:B----4-:R-:W-:-:S03]  /*5aa0*/  LEA R18, P3, R12, R2, 0x1 ;  /* 0x000000020c127211 */ /* 0x010fc600078608ff */
[----:B------:R0:W-:Y:S01]  /*5ab0*/  STL.64 [R1+0xdb0], R8 ;  /* 0x000db00801007387 */ /* 0x0001e20000100a00 */
[----:B------:R-:W-:Y:S01]  /*5ac0*/  IMAD.MOV.U32 R11, RZ, RZ, R6 ;  /* 0x000000ffff0b7224 */ /* 0x000fe200078e0006 */
[----:B------:R-:W-:Y:S01]  /*5ad0*/  MOV R6, R22 ;  /* 0x0000001600067202 */ /* 0x000fe20000000f00 */
[----:B--2---:R-:W-:Y:S01]  /*5ae0*/  IMAD R22, R0, 0x2, R17 ;  /* 0x0000000200167824 */ /* 0x004fe200078e0211 */
[----:B------:R-:W-:Y:S01]  /*5af0*/  LEA.HI.X.SX32 R19, R12, R4, 0x1, P3 ;  /* 0x000000040c137211 */ /* 0x000fe200018f0eff */
[----:B0-----:R-:W-:Y:S01]  /*5b00*/  IMAD.MOV.U32 R9, RZ, RZ, R27 ;  /* 0x000000ffff097224 */ /* 0x001fe200078e001b */
[----:B------:R-:W-:-:S03]  /*5b10*/  LEA R27, R0, R16, 0x1 ;  /* 0x00000010001b7211 */ /* 0x000fc600078e08ff */
[----:B------:R0:W-:Y:S01]  /*5b20*/  STL.64 [R1+0xda8], R18 ;  /* 0x000da81201007387 */ /* 0x0001e20000100a00 */
[C---:B------:R-:W-:Y:S01]  /*5b30*/  LEA R27, R0.reuse, R27, 0x1 ;  /* 0x0000001b001b7211 */ /* 0x040fe200078e08ff */
[----:B------:R-:W-:Y:S02]  /*5b40*/  IMAD.MOV.U32 R10, RZ, RZ, R22 ;  /* 0x000000ffff0a7224 */ /* 0x000fe400078e0016 */
[----:B------:R-:W-:Y:S01]  /*5b50*/  IMAD.MOV.U32 R8, RZ, RZ, R16 ;  /* 0x000000ffff087224 */ /* 0x000fe200078e0010 */
[----:B------:R-:W-:Y:S01]  /*5b60*/  MOV R22, R27 ;  /* 0x0000001b00167202 */ /* 0x000fe20000000f00 */
[----:B------:R-:W-:Y:S01]  /*5b70*/  IMAD R3, R0, 0x2, R3 ;  /* 0x0000000200037824 */ /* 0x000fe200078e0203 */
[----:B------:R-:W-:Y:S02]  /*5b80*/  MOV R27, R28 ;  /* 0x0000001c001b7202 */ /* 0x000fe40000000f00 */
[----:B0-----:R-:W-:Y:S01]  /*5b90*/  LEA R18, P1, R13, R2, 0x1 ;  /* 0x000000020d127211 */ /* 0x001fe200078208ff */
[----:B------:R-:W-:Y:S01]  /*5ba0*/  IMAD.MOV.U32 R28, RZ, RZ, R20 ;  /* 0x000000ffff1c7224 */ /* 0x000fe200078e0014 */
[----:B------:R-:W-:-:S02]  /*5bb0*/  MOV R20, R17 ;  /* 0x0000001100147202 */ /* 0x000fc40000000f00 */
[----:B------:R-:W-:Y:S01]  /*5bc0*/  LEA.HI.X.SX32 R19, R13, R4, 0x1, P1 ;  /* 0x000000040d137211 */ /* 0x000fe200008f0eff */
[----:B------:R-:W-:Y:S04]  /*5bd0*/  STL.64 [R1+0x18c8], R26 ;  /* 0x0018c81a01007387 */ /* 0x000fe80000100a00 */
[----:B------:R0:W-:Y:S01]  /*5be0*/  STL [R1+0xac], R3 ;  /* 0x0000ac0301007387 */ /* 0x0001e20000100800 */
[----:B------:R-:W-:-:S03]  /*5bf0*/  IMAD.MOV.U32 R12, RZ, RZ, R7 ;  /* 0x000000ffff0c7224 */ /* 0x000fc600078e0007 */
[----:B------:R2:W-:Y:S01]  /*5c00*/  STL.64 [R1+0xda0], R18 ;  /* 0x000da01201007387 */ /* 0x0005e20000100a00 */
[----:B------:R-:W-:Y:S02]  /*5c10*/  MOV R7, R21 ;  /* 0x0000001500077202 */ /* 0x000fe40000000f00 */
[----:B0-----:R-:W-:Y:S01]  /*5c20*/  LEA R3, R0, R3, 0x1 ;  /* 0x0000000300037211 */ /* 0x001fe200078e08ff */
[----:B--2---:R-:W2:Y:S01]  /*5c30*/  LDL.LU.64 R18, [R1+0x18e0] ;  /* 0x0018e00001127983 */ /* 0x004ea20000300a00 */
[----:B---3--:R-:W-:-:S04]  /*5c40*/  LEA R16, P2, R14, R2, 0x1 ;  /* 0x000000020e107211 */ /* 0x008fc800078408ff */
[----:B------:R-:W-:-:S05]  /*5c50*/  LEA.HI.X.SX32 R17, R14, R4, 0x1, P2 ;  /* 0x000000040e117211 */ /* 0x000fca00010f0eff */
[----:B------:R0:W-:Y:S04]  /*5c60*/  STL.64 [R1+0xd98], R16 ;  /* 0x000d981001007387 */ /* 0x0001e80000100a00 */
[----:B0-----:R-:W3:Y:S04]  /*5c70*/  LDL.LU.64 R16, [R1+0x18d8] ;  /* 0x0018d80001107983 */ /* 0x001ee80000300a00 */
[----:B------:R0:W-:Y:S04]  /*5c80*/  STL [R1+0xa8], R3 ;  /* 0x0000a80301007387 */ /* 0x0001e80000100800 */
[----:B------:R-:W4:Y:S01]  /*5c90*/  LDL.LU R21, [R1+0x8] ;  /* 0x0000080001157983 */ /* 0x000f220000300800 */
[----:B------:R-:W-:-:S04]  /*5ca0*/  LEA R26, P3, R15, R2, 0x1 ;  /* 0x000000020f1a7211 */ /* 0x000fc800078608ff */
[----:B------:R-:W-:Y:S01]  /*5cb0*/  LEA.HI.X.SX32 R27, R15, R4, 0x1, P3 ;  /* 0x000000040f1b7211 */ /* 0x000fe200018f0eff */
[----:B0-----:R-:W-:-:S04]  /*5cc0*/  IMAD R3, R0, 0x2, R3 ;  /* 0x0000000200037824 */ /* 0x001fc800078e0203 */
[----:B------:R3:W-:Y:S02]  /*5cd0*/  STL.64 [R1+0xd90], R26 ;  /* 0x000d901a01007387 */ /* 0x0007e40000100a00 */
[C---:B---3--:R-:W-:Y:S02]  /*5ce0*/  LEA R26, P2, R17.reuse, R2, 0x1 ;  /* 0x00000002111a7211 */ /* 0x048fe400078408ff */
[----:B----4-:R0:W-:Y:S02]  /*5cf0*/  STL.64 [R1+0x18d0], R20 ;  /* 0x0018d01401007387 */ /* 0x0101e40000100a00 */
[----:B------:R-:W-:Y:S02]  /*5d00*/  LEA.HI.X.SX32 R27, R17, R4, 0x1, P2 ;  /* 0x00000004111b7211 */ /* 0x000fe400010f0eff */
[----:B------:R-:W-:Y:S01]  /*5d10*/  STL [R1+0x18b0], R15 ;  /* 0x0018b00f01007387 */ /* 0x000fe20000100800 */
[----:B0-----:R-:W-:-:S03]  /*5d20*/  LEA R20, P1, R16, R2, 0x1 ;  /* 0x0000000210147211 */ /* 0x001fc600078208ff */
[----:B------:R-:W-:Y:S01]  /*5d30*/  STL [R1+0xa4], R3 ;  /* 0x0000a40301007387 */ /* 0x000fe20000100800 */
[----:B------:R-:W-:-:S03]  /*5d40*/  LEA.HI.X.SX32 R21, R16, R4, 0x1, P1 ;  /* 0x0000000410157211 */ /* 0x000fc600008f0eff */
[----:B------:R-:W-:Y:S04]  /*5d50*/  STL [R1+0x1890], R29 ;  /* 0x0018901d01007387 */ /* 0x000fe80000100800 */
[----:B------:R0:W-:Y:S04]  /*5d60*/  STL.64 [R1+0xd88], R20 ;  /* 0x000d881401007387 */ /* 0x0001e80000100a00 */
[----:B0-----:R-:W3:Y:S04]  /*5d70*/  LDL.LU.64 R20, [R1+0x18d0] ;  /* 0x0018d00001147983 */ /* 0x001ee80000300a00 */
[----:B------:R0:W-:Y:S04]  /*5d80*/  STL.64 [R1+0xd80], R26 ;  /* 0x000d801a01007387 */ /* 0x0001e80000100a00 */
[----:B0-----:R-:W4:Y:S01]  /*5d90*/  LDL.LU.64 R26, [R1+0x18c8] ;  /* 0x0018c800011a7983 */ /* 0x001f220000300a00 */
[----:B--2---:R-:W-:-:S04]  /*5da0*/  LEA R14, P3, R18, R2, 0x1 ;  /* 0x00000002120e7211 */ /* 0x004fc800078608ff */
[----:B------:R-:W-:Y:S01]  /*5db0*/  LEA.HI.X.SX32 R15, R18, R4, 0x1, P3 ;  /* 0x00000004120f7211 */ /* 0x000fe200018f0eff */
[----:B----4-:R-:W-:Y:S04]  /*5dc0*/  STL.64 [R1+0x18b8], R26 ;  /* 0x0018b81a01007387 */ /* 0x010fe80000100a00 */
[----:B------:R0:W-:Y:S04]  /*5dd0*/  STL [R1+0x18c0], R19 ;  /* 0x0018c01301007387 */ /* 0x0001e80000100800 */
[----:B0-----:R-:W2:Y:S04]  /*5de0*/  LDL.LU R19, [R1+0xc] ;  /* 0x00000c0001137983 */ /* 0x001ea80000300800 */
[----:B------:R-:W-:Y:S04]  /*5df0*/  STL.64 [R1+0xd78], R14 ;  /* 0x000d780e01007387 */ /* 0x000fe80000100a00 */
[----:B------:R-:W4:Y:S01]  /*5e00*/  LDL.LU R16, [R1+0x20] ;  /* 0x0000200001107983 */ /* 0x000f220000300800 */
[----:B------:R-:W-:Y:S01]  /*5e10*/  MOV R13, R12 ;  /* 0x0000000c000d7202 */ /* 0x000fe20000000f00 */
[----:B------:R-:W-:Y:S01]  /*5e20*/  IMAD.MOV.U32 R12, RZ, RZ, R11 ;  /* 0x000000ffff0c7224 */ /* 0x000fe200078e000b */
[C---:B------:R-:W-:Y:S01]  /*5e30*/  LEA R11, R0.reuse, R18, 0x1 ;  /* 0x00000012000b7211 */ /* 0x040fe200078e08ff */
[----:B------:R-:W-:-:S03]  /*5e40*/  IMAD R3, R0, 0x2, R3 ;  /* 0x0000000200037824 */ /* 0x000fc600078e0203 */
[----:B------:R-:W-:Y:S01]  /*5e50*/  MOV R18, R12 ;  /* 0x0000000c00127202 */ /* 0x000fe20000000f00 */
[----:B------:R-:W-:Y:S02]  /*5e60*/  IMAD.MOV.U32 R17, RZ, RZ, R11 ;  /* 0x000000ffff117224 */ /* 0x000fe400078e000b */
[----:B------:R-:W-:Y:S01]  /*5e70*/  IMAD.MOV.U32 R12, RZ, RZ, R22 ;  /* 0x000000ffff0c7224 */ /* 0x000fe200078e0016 */
[----:B------:R-:W-:Y:S02]  /*5e80*/  LEA R22, R0, R3, 0x1 ;  /* 0x0000000300167211 */ /* 0x000fe400078e08ff */
[C---:B--2---:R-:W-:Y:S01]  /*5e90*/  LEA R26, P2, R19.reuse, R2, 0x1 ;  /* 0x00000002131a7211 */ /* 0x044fe200078408ff */
[----:B----4-:R0:W-:Y:S03]  /*5ea0*/  STL [R1+0x18c4], R16 ;  /* 0x0018c41001007387 */ /* 0x0101e60000100800 */
[----:B------:R-:W-:Y:S01]  /*5eb0*/  LEA.HI.X.SX32 R27, R19, R4, 0x1, P2 ;  /* 0x00000004131b7211 */ /* 0x000fe200010f0eff */
[----:B------:R-:W2:Y:S01]  /*5ec0*/  LDL.LU R29, [R1+0x1c] ;  /* 0x00001c00011d7983 */ /* 0x000ea20000300800 */
[----:B0-----:R-:W-:-:S03]  /*5ed0*/  LEA R16, P1, R11, R2, 0x1 ;  /* 0x000000020b107211 */ /* 0x001fc600078208ff */
[----:B------:R0:W-:Y:S01]  /*5ee0*/  STL [R1+0x1860], R22 ;  /* 0x0018601601007387 */ /* 0x0001e20000100800 */
[----:B------:R-:W-:Y:S02]  /*5ef0*/  LEA R11, R0, R22, 0x1 ;  /* 0x00000016000b7211 */ /* 0x000fe400078e08ff */
[----:B------:R-:W-:Y:S01]  /*5f00*/  LEA.HI.X.SX32 R17, R17, R4, 0x1, P1 ;  /* 0x0000000411117211 */ /* 0x000fe200008f0eff */
[----:B0-----:R-:W4:Y:S04]  /*5f10*/  LDL.LU R22, [R1+0x18] ;  /* 0x0000180001167983 */ /* 0x001f280000300800 */
[----:B------:R0:W-:Y:S04]  /*5f20*/  STL.64 [R1+0xd70], R16 ;  /* 0x000d701001007387 */ /* 0x0001e80000100a00 */
[----:B0-----:R-:W2:Y:S04]  /*5f30*/  LDL.LU R16, [R1+0x18c4] ;  /* 0x0018c40001107983 */ /* 0x001ea80000300800 */
[----:B------:R-:W-:Y:S04]  /*5f40*/  STL [R1+0x98], R11 ;  /* 0x0000980b01007387 */ /* 0x000fe80000100800 */
[----:B------:R-:W4:Y:S04]  /*5f50*/  LDL.LU R17, [R1+0x2c] ;  /* 0x00002c0001117983 */ /* 0x000f280000300800 */
[----:B------:R-:W4:Y:S04]  /*5f60*/  LDL.LU R19, [R1+0x18c0] ;  /* 0x0018c00001137983 */ /* 0x000f280000300800 */
[----:B------:R0:W-:Y:S04]  /*5f70*/  STL.64 [R1+0xd68], R26 ;  /* 0x000d681a01007387 */ /* 0x0001e80000100a00 */
[----:B0-----:R-:W4:Y:S01]  /*5f80*/  LDL.LU.64 R26, [R1+0x18b8] ;  /* 0x0018b800011a7983 */ /* 0x001f220000300a00 */
[----:B---3--:R-:W-:-:S04]  /*5f90*/  LEA R14, P3, R21, R2, 0x1 ;  /* 0x00000002150e7211 */ /* 0x008fc800078608ff */
[----:B------:R-:W-:Y:S01]  /*5fa0*/  LEA.HI.X.SX32 R15, R21, R4, 0x1, P3 ;  /* 0x00000004150f7211 */ /* 0x000fe200018f0eff */
[----:B------:R-:W-:-:S04]  /*5fb0*/  IMAD R21, R0, 0x2, R11 ;  /* 0x0000000200157824 */ /* 0x000fc800078e020b */
[----:B------:R0:W-:Y:S01]  /*5fc0*/  STL.64 [R1+0xd60], R14 ;  /* 0x000d600e01007387 */ /* 0x0001e20000100a00 */
[----:B------:R-:W-:Y:S01]  /*5fd0*/  MOV R11, R8 ;  /* 0x00000008000b7202 */ /* 0x000fe20000000f00 */
[----:B------:R-:W-:Y:S01]  /*5fe0*/  IMAD.MOV.U32 R8, RZ, RZ, R5 ;  /* 0x000000ffff087224 */ /* 0x000fe200078e0005 */
[----:B------:R-:W-:Y:S01]  /*5ff0*/  LEA R5, R0, R21, 0x1 ;  /* 0x0000001500057211 */ /* 0x000fe200078e08ff */
[----:B0-----:R1:W3:Y:S01]  /*6000*/  LDL.LU R15, [R1+0x18b0] ;  /* 0x0018b000010f7983 */ /* 0x0012e20000300800 */
[----:B--2---:R-:W-:-:S03]  /*6010*/  LEA R14, P1, R16, R2, 0x1 ;  /* 0x00000002100e7211 */ /* 0x004fc600078208ff */
[----:B----4-:R-:W-:Y:S04]  /*6020*/  STL.64 [R1+0x18a0], R26 ;  /* 0x0018a01a01007387 */ /* 0x010fe80000100a00 */
[----:B------:R-:W-:Y:S04]  /*6030*/  STL [R1+0xd58], R14 ;  /* 0x000d580e01007387 */ /* 0x000fe80000100800 */
[----:B------:R0:W-:Y:S04]  /*6040*/  STL.64 [R1+0x18a8], R20 ;  /* 0x0018a81401007387 */ /* 0x0001e80000100a00 */
[----:B0-----:R1:W2:Y:S01]  /*6050*/  LDL.64 R20, [R1+0xd58] ;  /* 0x000d580001147983 */ /* 0x0012a20000100a00 */
[----:B------:R-:W-:-:S02]  /*6060*/  LEA R26, P2, R29, R2, 0x1 ;  /* 0x000000021d1a7211 */ /* 0x000fc400078408ff */
[C---:B------:R-:W-:Y:S02]  /*6070*/  LEA R14, P3, R22.reuse, R2, 0x1 ;  /* 0x00000002160e7211 */ /* 0x040fe400078608ff */
[-C--:B------:R-:W-:Y:S02]  /*6080*/  LEA.HI.X.SX32 R27, R29, R4.reuse, 0x1, P2 ;  /* 0x000000041d1b7211 */ /* 0x080fe400010f0eff */
[-C--:B---3--:R-:W-:Y:S01]  /*6090*/  LEA.HI.X.SX32 R15, R22, R4.reuse, 0x1, P3 ;  /* 0x00000004160f7211 */ /* 0x088fe200018f0eff */
[----:B------:R-:W3:Y:S01]  /*60a0*/  LDL.LU R29, [R1+0x34] ;  /* 0x00003400011d7983 */ /* 0x000ee20000300800 */
[----:B--2---:R-:W-:Y:S02]  /*60b0*/  LEA.HI.X.SX32 R21, R16, R4, 0x1, P1 ;  /* 0x0000000410157211 */ /* 0x004fe400008f0eff */
[----:B------:R-:W-:-:S03]  /*60c0*/  LEA R20, P1, R17, R2, 0x1 ;  /* 0x0000000211147211 */ /* 0x000fc600078208ff */
[----:B------:R0:W-:Y:S04]  /*60d0*/  STL [R1+0xd5c], R21 ;  /* 0x000d5c1501007387 */ /* 0x0001e80000100800 */
[----:B------:R-:W2:Y:S04]  /*60e0*/  LDL.LU R16, [R1+0x30] ;  /* 0x0000300001107983 */ /* 0x000ea80000300800 */
[----:B------:R4:W-:Y:S01]  /*60f0*/  STL.64 [R1+0xd50], R26 ;  /* 0x000d501a01007387 */ /* 0x0009e20000100a00 */
[----:B0-----:R-:W-:-:S03]  /*6100*/  LEA.HI.X.SX32 R21, R17, R4, 0x1, P1 ;  /* 0x0000000411157211 */ /* 0x001fc600008f0eff */
[----:B------:R0:W-:Y:S01]  /*6110*/  STL.64 [R1+0xd48], R14 ;  /* 0x000d480e01007387 */ /* 0x0001e20000100a00 */
[C---:B----4-:R-:W-:Y:S01]  /*6120*/  LEA R26, P2, R18.reuse, R2, 0x1 ;  /* 0x00000002121a7211 */ /* 0x050fe200078408ff */
[----:B0-----:R-:W-:Y:S01]  /*6130*/  IMAD.MOV.U32 R14, RZ, RZ, R7 ;  /* 0x000000ffff0e7224 */ /* 0x001fe200078e0007 */
[----:B------:R-:W-:Y:S02]  /*6140*/  MOV R15, R6 ;  /* 0x00000006000f7202 */ /* 0x000fe40000000f00 */
[----:B------:R-:W-:-:S03]  /*6150*/  LEA.HI.X.SX32 R27, R18, R4, 0x1, P2 ;  /* 0x00000004121b7211 */ /* 0x000fc600010f0eff */
[----:B------:R-:W-:Y:S04]  /*6160*/  STL.64 [R1+0x1898], R14 ;  /* 0x0018980e01007387 */ /* 0x000fe80000100a00 */
[----:B------:R0:W-:Y:S04]  /*6170*/  STL.64 [R1+0xd40], R20 ;  /* 0x000d401401007387 */ /* 0x0001e80000100a00 */
[----:B0-----:R-:W4:Y:S04]  /*6180*/  LDL.LU.64 R20, [R1+0x18a8] ;  /* 0x0018a80001147983 */ /* 0x001f280000300a00 */
[----:B------:R-:W2:Y:S04]  /*6190*/  LDL.LU R17, [R1+0x40] ;  /* 0x0000400001117983 */ /* 0x000ea80000300800 */
[----:B------:R0:W-:Y:S04]  /*61a0*/  STL.64 [R1+0xd38], R26 ;  /* 0x000d381a01007387 */ /* 0x0001e80000100a00 */
[----:B0-----:R-:W2:Y:S01]  /*61b0*/  LDL.LU.64 R26, [R1+0x18a0] ;  /* 0x0018a000011a7983 */ /* 0x001ea20000300a00 */
[----:B------:R-:W-:-:S04]  /*61c0*/  LEA R14, P3, R13, R2, 0x1 ;  /* 0x000000020d0e7211 */ /* 0x000fc800078608ff */
[----:B------:R-:W-:Y:S01]  /*61d0*/  LEA.HI.X.SX32 R15, R13, R4, 0x1, P3 ;  /* 0x000000040d0f7211 */ /* 0x000fe200018f0eff */
[----:B------:R-:W-:-:S05]  /*61e0*/  IMAD R6, R0, 0x2, R5 ;  /* 0x0000000200067824 */ /* 0x000fca00078e0205 */
[----:B------:R-:W-:Y:S01]  /*61f0*/  LEA R7, R0, R6, 0x1 ;  /* 0x0000000600077211 */ /* 0x000fe200078e08ff */
[----:B--2---:R-:W-:Y:S04]  /*6200*/  STL.64 [R1+0x1888], R26 ;  /* 0x0018881a01007387 */ /* 0x004fe80000100a00 */
[----:B------:R0:W-:Y:S04]  /*6210*/  STL.64 [R1+0xd30], R14 ;  /* 0x000d300e01007387 */ /* 0x0001e80000100a00 */
[----:B------:R-:W2:Y:S04]  /*6220*/  LDL.LU R22, [R1+0x4c] ;  /* 0x00004c0001167983 */ /* 0x000ea80000300800 */
[----:B------:R-:W2:Y:S01]  /*6230*/  LDL.LU R18, [R1+0x48] ;  /* 0x0000480001127983 */ /* 0x000ea20000300800 */
[----:B0-----:R-:W-:Y:S01]  /*6240*/  IMAD.MOV.U32 R15, RZ, RZ, R9 ;  /* 0x000000ffff0f7224 */ /* 0x001fe200078e0009 */
[----:B------:R-:W-:-:S04]  /*6250*/  LEA R14, P1, R9, R2, 0x1 ;  /* 0x00000002090e7211 */ /* 0x000fc800078208ff */
[----:B------:R-:W-:Y:S01]  /*6260*/  LEA.HI.X.SX32 R15, R15, R4, 0x1, P1 ;  /* 0x000000040f0f7211 */ /* 0x000fe200008f0eff */
[----:B------:R-:W-:Y:S04]  /*6270*/  STL.64 [R1+0x1820], R6 ;  /* 0x0018200601007387 */ /* 0x000fe80000100a00 */
[----:B------:R0:W-:Y:S04]  /*6280*/  STL.64 [R1+0xd28], R14 ;  /* 0x000d280e01007387 */ /* 0x0001e80000100a00 */
[----:B0-----:R-:W2:Y:S01]  /*6290*/  LDL.LU.64 R14, [R1+0x1898] ;  /* 0x00189800010e7983 */ /* 0x001ea20000300a00 */
[----:B------:R-:W-:-:S02]  /*62a0*/  LEA R26, P3, R16, R2, 0x1 ;  /* 0x00000002101a7211 */ /* 0x000fc400078608ff */
[C---:B---3--:R-:W-:Y:S01]  /*62b0*/  LEA R6, P2, R29.reuse, R2, 0x1 ;  /* 0x000000021d067211 */ /* 0x048fe200078408ff */
[----:B------:R-:W-:Y:S01]  /*62c0*/  IMAD.MOV.U32 R13, RZ, RZ, R8 ;  /* 0x000000ffff0d7224 */ /* 0x000fe200078e0008 */
[----:B------:R-:W-:Y:S02]  /*62d0*/  LEA R8, R0, R7, 0x1 ;  /* 0x0000000700087211 */ /* 0x000fe400078e08ff */
[-C--:B------:R-:W-:Y:S02]  /*62e0*/  LEA.HI.X.SX32 R27, R16, R4.reuse, 0x1, P3 ;  /* 0x00000004101b7211 */ /* 0x080fe400018f0eff */
[----:B------:R-:W-:Y:S02]  /*62f0*/  LEA.HI.X.SX32 R7, R29, R4, 0x1, P2 ;  /* 0x000000041d077211 */ /* 0x000fe400010f0eff */
[C---:B------:R-:W-:Y:S01]  /*6300*/  LEA R9, R0.reuse, R8, 0x1 ;  /* 0x0000000800097211 */ /* 0x040fe200078e08ff */
[----:B------:R-:W3:Y:S04]  /*6310*/  LDL.LU R29, [R1+0x1890] ;  /* 0x00189000011d7983 */ /* 0x000ee80000300800 */
[----:B------:R-:W-:Y:S04]  /*6320*/  STL.64 [R1+0xd20], R6 ;  /* 0x000d200601007387 */ /* 0x000fe80000100a00 */
[----:B------:R-:W-:Y:S01]  /*6330*/  STL.64 [R1+0xd18], R26 ;  /* 0x000d181a01007387 */ /* 0x000fe20000100a00 */
[----:B--2---:R-:W-:Y:S01]  /*6340*/  IMAD.MOV.U32 R16, RZ, RZ, R15 ;  /* 0x000000ffff107224 */ /* 0x004fe200078e000f */
[----:B------:R-:W-:Y:S01]  /*6350*/  MOV R15, R14 ;  /* 0x0000000e000f7202 */ /* 0x000fe20000000f00 */
[----:B------:R-:W-:Y:S01]  /*6360*/  IMAD.MOV.U32 R14, RZ, RZ, R10 ;  /* 0x000000ffff0e7224 */ /* 0x000fe200078e000a */
[----:B------:R-:W-:-:S04]  /*6370*/  LEA R10, R0, R9, 0x1 ;  /* 0x00000009000a7211 */ /* 0x000fc800078e08ff */
[----:B------:R-:W-:Y:S04]  /*6380*/  STL.64 [R1+0x1880], R14 ;  /* 0x0018800e01007387 */ /* 0x000fe80000100a00 */
[----:B------:R0:W-:Y:S04]  /*6390*/  STL.64 [R1+0x1828], R8 ;  /* 0x0018280801007387 */ /* 0x0001e80000100a00 */
[----:B0-----:R-:W2:Y:S01]  /*63a0*/  LDL.LU R9, [R1+0x50] ;  /* 0x0000500001097983 */ /* 0x001ea20000300800 */
[----:B------:R-:W-:Y:S01]  /*63b0*/  IMAD.MOV.U32 R27, RZ, RZ, R11 ;  /* 0x000000ffff1b7224 */ /* 0x000fe200078e000b */
[----:B------:R-:W-:-:S02]  /*63c0*/  LEA R26, P1, R11, R2, 0x1 ;  /* 0x000000020b1a7211 */ /* 0x000fc400078208ff */
[----:B------:R-:W-:Y:S01]  /*63d0*/  LEA R14, P2, R17, R2, 0x1 ;  /* 0x00000002110e7211 */ /* 0x000fe200078408ff */
[----:B------:R-:W3:Y:S01]  /*63e0*/  LDL.LU R8, [R1+0x58] ;  /* 0x0000580001087983 */ /* 0x000ee20000300800 */
[-C--:B------:R-:W-:Y:S02]  /*63f0*/  LEA.HI.X.SX32 R27, R27, R4.reuse, 0x1, P1 ;  /* 0x000000041b1b7211 */ /* 0x080fe400008f0eff */
[----:B------:R-:W-:Y:S02]  /*6400*/  LEA.HI.X.SX32 R15, R17, R4, 0x1, P2 ;  /* 0x00000004110f7211 */ /* 0x000fe400010f0eff */
[----:B------:R-:W-:Y:S01]  /*6410*/  LEA R6, P3, R12, R2, 0x1 ;  /* 0x000000020c067211 */ /* 0x000fe200078608ff */
[----:B------:R0:W-:Y:S01]  /*6420*/  STL.64 [R1+0xd10], R26 ;  /* 0x000d101a01007387 */ /* 0x0001e20000100a00 */
[----:B------:R-:W-:Y:S02]  /*6430*/  LEA R11, R0, R10, 0x1 ;  /* 0x0000000a000b7211 */ /* 0x000fe400078e08ff */
[----:B------:R-:W-:Y:S01]  /*6440*/  LEA.HI.X.SX32 R7, R12, R4, 0x1, P3 ;  /* 0x000000040c077211 */ /* 0x000fe200018f0eff */
[----:B0-----:R-:W3:Y:S04]  /*6450*/  LDL.LU.64 R26, [R1+0x1888] ;  /* 0x00188800011a7983 */ /* 0x001ee80000300a00 */
[----:B------:R-:W-:Y:S01]  /*6460*/  STL.64 [R1+0xd08], R14 ;  /* 0x000d080e01007387 */ /* 0x000fe20000100a00 */
[----:B------:R-:W-:-:S03]  /*6470*/  LEA R12, R0, R11, 0x1 ;  /* 0x0000000b000c7211 */ /* 0x000fc600078e08ff */
[----:B----4-:R-:W-:Y:S04]  /*6480*/  STL.64 [R1+0x1878], R20 ;  /* 0x0018781401007387 */ /* 0x010fe80000100a00 */
[----:B------:R-:W-:Y:S04]  /*6490*/  STL.64 [R1+0xd00], R6 ;  /* 0x000d000601007387 */ /* 0x000fe80000100a00 */
[----:B------:R0:W-:Y:S04]  /*64a0*/  STL.64 [R1+0x1810], R10 ;  /* 0x0018100a01007387 */ /* 0x0001e80000100a00 */
[----:B0-----:R-:W4:Y:S01]  /*64b0*/  LDL.LU R11, [R1+0x5c] ;  /* 0x00005c00010b7983 */ /* 0x001f220000300800 */
[----:B--2---:R-:W-:-:S04]  /*64c0*/  LEA R14, P1, R9, R2, 0x1 ;  /* 0x00000002090e7211 */ /* 0x004fc800078208ff */
[----:B------:R-:W-:-:S05]  /*64d0*/  LEA.HI.X.SX32 R15, R9, R4, 0x1, P1 ;  /* 0x00000004090f7211 */ /* 0x000fca00008f0eff */
[----:B------:R0:W-:Y:S04]  /*64e0*/  STL.64 [R1+0xcf8], R14 ;  /* 0x000cf80e01007387 */ /* 0x0001e80000100a00 */
[----:B0-----:R-:W2:Y:S01]  /*64f0*/  LDL.LU.64 R14, [R1+0x1880] ;  /* 0x00188000010e7983 */ /* 0x001ea20000300a00 */
[-C--:B------:R-:W-:Y:S02]  /*6500*/  LEA R20, P2, R22, R2.reuse, 0x1 ;  /* 0x0000000216147211 */ /* 0x080fe400078408ff */
[----:B------:R-:W-:Y:S01]  /*6510*/  LEA R6, P3, R18, R2, 0x1 ;  /* 0x0000000212067211 */ /* 0x000fe200078608ff */
[----:B------:R-:W-:Y:S01]  /*6520*/  IMAD.MOV.U32 R17, RZ, RZ, R13 ;  /* 0x000000ffff117224 */ /* 0x000fe200078e000d */
[-C--:B------:R-:W-:Y:S01]  /*6530*/  LEA.HI.X.SX32 R21, R22, R4.reuse, 0x1, P2 ;  /* 0x0000000416157211 */ /* 0x080fe200010f0eff */
[----:B------:R-:W-:Y:S01]  /*6540*/  IMAD R13, R0, 0x2, R12 ;  /* 0x00000002000d7824 */ /* 0x000fe200078e020c */
[----:B------:R-:W-:Y:S01]  /*6550*/  LEA.HI.X.SX32 R7, R18, R4, 0x1, P3 ;  /* 0x0000000412077211 */ /* 0x000fe200018f0eff */
[----:B------:R-:W2:Y:S04]  /*6560*/  LDL.LU R10, [R1+0x64] ;  /* 0x00006400010a7983 */ /* 0x000ea80000300800 */
[----:B------:R-:W2:Y:S04]  /*6570*/  LDL.LU R9, [R1+0x60] ;  /* 0x0000600001097983 */ /* 0x000ea80000300800 */
[----:B------:R3:W-:Y:S04]  /*6580*/  STL.64 [R1+0xcf0], R20 ;  /* 0x000cf01401007387 */ /* 0x0007e80000100a00 */
[----:B------:R-:W-:Y:S04]  /*6590*/  STL.64 [R1+0xce8], R6 ;  /* 0x000ce80601007387 */ /* 0x000fe80000100a00 */
[----:B------:R4:W-:Y:S01]  /*65a0*/  STL.64 [R1+0x17f8], R12 ;  /* 0x0017f80c01007387 */ /* 0x0009e20000100a00 */
[----:B---3--:R-:W-:-:S02]  /*65b0*/  LEA R20, P2, R8, R2, 0x1 ;  /* 0x0000000208147211 */ /* 0x008fc400078408ff */
[C---:B----4-:R-:W-:Y:S02]  /*65c0*/  LEA R12, P1, R11.reuse, R2, 0x1 ;  /* 0x000000020b0c7211 */ /* 0x050fe400078208ff */
[-C--:B------:R-:W-:Y:S01]  /*65d0*/  LEA.HI.X.SX32 R21, R8, R4.reuse, 0x1, P2 ;  /* 0x0000000408157211 */ /* 0x080fe200010f0eff */
[----:B--2---:R-:W-:Y:S01]  /*65e0*/  IMAD.MOV.U32 R22, RZ, RZ, R14 ;  /* 0x000000ffff167224 */ /* 0x004fe200078e000e */
[----:B------:R-:W-:Y:S02]  /*65f0*/  LEA R14, R0, R13, 0x1 ;  /* 0x0000000d000e7211 */ /* 0x000fe400078e08ff */
[----:B------:R-:W-:-:S05]  /*6600*/  LEA.HI.X.SX32 R13, R11, R4, 0x1, P1 ;  /* 0x000000040b0d7211 */ /* 0x000fca00008f0eff */
[----:B------:R0:W-:Y:S04]  /*6610*/  STL.64 [R1+0xce0], R12 ;  /* 0x000ce00c01007387 */ /* 0x0001e80000100a00 */
[----:B0-----:R-:W2:Y:S04]  /*6620*/  LDL.LU R12, [R1+0x6c] ;  /* 0x00006c00010c7983 */ /* 0x001ea80000300800 */
[----:B------:R0:W-:Y:S04]  /*6630*/  STL.64 [R1+0xcd8], R20 ;  /* 0x000cd81401007387 */ /* 0x0001e80000100a00 */
[----:B0-----:R-:W3:Y:S01]  /*6640*/  LDL.LU.64 R20, [R1+0x1878] ;  /* 0x0018780001147983 */ /* 0x001ee20000300a00 */
[----:B------:R-:W-:-:S04]  /*6650*/  LEA R6, P3, R16, R2, 0x1 ;  /* 0x0000000210067211 */ /* 0x000fc800078608ff */
[----:B------:R-:W-:Y:S02]  /*6660*/  LEA.HI.X.SX32 R7, R16, R4, 0x1, P3 ;  /* 0x0000000410077211 */ /* 0x000fe400018f0eff */
[----:B------:R-:W-:Y:S01]  /*6670*/  MOV R18, R15 ;  /* 0x0000000f00127202 */ /* 0x000fe20000000f00 */
[----:B------:R-:W-:Y:S01]  /*6680*/  IMAD R15, R0, 0x2, R14 ;  /* 0x00000002000f7824 */ /* 0x000fe200078e020e */
[----:B---3--:R-:W-:Y:S04]  /*6690*/  STL.64 [R1+0x1868], R20 ;  /* 0x0018681401007387 */ /* 0x008fe80000100a00 */
[----:B------:R-:W-:Y:S04]  /*66a0*/  STL.64 [R1+0xcd0], R6 ;  /* 0x000cd00601007387 */ /* 0x000fe80000100a00 */
[----:B------:R-:W-:Y:S04]  /*66b0*/  STL.64 [R1+0x1870], R26 ;  /* 0x0018701a01007387 */ /* 0x000fe80000100a00 */
[----:B------:R-:W3:Y:S04]  /*66c0*/  LDL.LU R13, [R1+0x7c] ;  /* 0x00007c00010d7983 */ /* 0x000ee80000300800 */
[----:B------:R-:W4:Y:S04]  /*66d0*/  LDL.LU R8, [R1+0x78] ;  /* 0x0000780001087983 */ /* 0x000f280000300800 */
[----:B------:R0:W-:Y:S04]  /*66e0*/  STL.64 [R1+0x1800], R14 ;  /* 0x0018000e01007387 */ /* 0x0001e80000100a00 */
[----:B0-----:R-:W2:Y:S01]  /*66f0*/  LDL.LU R14, [R1+0x68] ;  /* 0x00006800010e7983 */ /* 0x001ea20000300800 */
[----:B------:R-:W-:-:S02]  /*6700*/  LEA R20, P2, R10, R2, 0x1 ;  /* 0x000000020a147211 */ /* 0x000fc400078408ff */
[C---:B------:R-:W-:Y:S01]  /*6710*/  LEA R6, P3, R9.reuse, R2, 0x1 ;  /* 0x0000000209067211 */ /* 0x040fe200078608ff */
[----:B------:R-:W-:Y:S01]  /*6720*/  IMAD R16, R0, 0x2, R15 ;  /* 0x0000000200107824 */ /* 0x000fe200078e020f */
[-C--:B------:R-:W-:Y:S01]  /*6730*/  LEA.HI.X.SX32 R21, R10, R4.reuse, 0x1, P2 ;  /* 0x000000040a157211 */ /* 0x080fe200010f0eff */
[----:B------:R0:W-:Y:S01]  /*6740*/  STL [R1+0x1818], R15 ;  /* 0x0018180f01007387 */ /* 0x0001e20000100800 */
[----:B------:R-:W-:Y:S02]  /*6750*/  LEA.HI.X.SX32 R7, R9, R4, 0x1, P3 ;  /* 0x0000000409077211 */ /* 0x000fe400018f0eff */
[----:B------:R-:W-:Y:S02]  /*6760*/  MOV R11, R17 ;  /* 0x00000011000b7202 */ /* 0x000fe40000000f00 */
[----:B------:R-:W-:Y:S01]  /*6770*/  LEA R17, R0, R16, 0x1 ;  /* 0x0000001000117211 */ /* 0x000fe200078e08ff */
[----:B0-----:R-:W3:Y:S01]  /*6780*/  LDL.LU R15, [R1+0x80] ;  /* 0x00008000010f7983 */ /* 0x001ee20000300800 */
[----:B--2---:R-:W-:-:S04]  /*6790*/  LEA R26, P1, R14, R2, 0x1 ;  /* 0x000000020e1a7211 */ /* 0x004fc800078208ff */
[----:B------:R-:W-:-:S05]  /*67a0*/  LEA.HI.X.SX32 R27, R14, R4, 0x1, P1 ;  /* 0x000000040e1b7211 */ /* 0x000fca00008f0eff */
[----:B------:R0:W-:Y:S04]  /*67b0*/  STL.64 [R1+0xcc8], R26 ;  /* 0x000cc81a01007387 */ /* 0x0001e80000100a00 */
[----:B------:R-:W-:Y:S04]  /*67c0*/  STL.64 [R1+0xcc0], R20 ;  /* 0x000cc01401007387 */ /* 0x000fe80000100a00 */
[----:B------:R2:W-:Y:S01]  /*67d0*/  STL.64 [R1+0xcb8], R6 ;  /* 0x000cb80601007387 */ /* 0x0005e20000100a00 */
[----:B0-----:R-:W-:Y:S01]  /*67e0*/  IMAD.MOV.U32 R27, RZ, RZ, R19 ;  /* 0x000000ffff1b7224 */ /* 0x001fe200078e0013 */
[----:B------:R-:W-:Y:S01]  /*67f0*/  LEA R26, P1, R19, R2, 0x1 ;  /* 0x00000002131a7211 */ /* 0x000fe200078208ff */
[----:B--2---:R-:W-:-:S02]  /*6800*/  IMAD.MOV.U32 R6, RZ, RZ, R22 ;  /* 0x000000ffff067224 */ /* 0x004fc400078e0016 */
[----:B------:R-:W2:Y:S04]  /*6810*/  LDL.LU R22, [R1+0x8c] ;  /* 0x00008c0001167983 */ /* 0x000ea80000300800 */
[----:B------:R-:W2:Y:S04]  /*6820*/  LDL.LU R14, [R1+0x88] ;  /* 0x00008800010e7983 */ /* 0x000ea80000300800 */
[----:B------:R-:W2:Y:S04]  /*6830*/  LDL.LU R9, [R1+0x84] ;  /* 0x0000840001097983 */ /* 0x000ea80000300800 */
[----:B------:R0:W-:Y:S01]  /*6840*/  STL.64 [R1+0x1808], R16 ;  /* 0x0018081001007387 */ /* 0x0001e20000100a00 */
[----:B------:R-:W-:-:S02]  /*6850*/  LEA.HI.X.SX32 R27, R27, R4, 0x1, P1 ;  /* 0x000000041b1b7211 */ /* 0x000fc400008f0eff */
[----:B0-----:R-:W-:-:S04]  /*6860*/  MOV R16, R11 ;  /* 0x0000000b00107202 */ /* 0x001fc80000000f00 */
[C---:B------:R-:W-:Y:S01]  /*6870*/  LEA R20, P2, R16.reuse, R2, 0x1 ;  /* 0x0000000210147211 */ /* 0x040fe200078408ff */
[----:B------:R0:W-:Y:S03]  /*6880*/  STL.64 [R1+0xcb0], R26 ;  /* 0x000cb01a01007387 */ /* 0x0001e60000100a00 */
[----:B------:R-:W-:Y:S01]  /*6890*/  LEA.HI.X.SX32 R21, R16, R4, 0x1, P2 ;  /* 0x0000000410157211 */ /* 0x000fe200010f0eff */
[----:B0-----:R-:W2:Y:S04]  /*68a0*/  LDL.LU.64 R26, [R1+0x1870] ;  /* 0x00187000011a7983 */ /* 0x001ea80000300a00 */
[----:B------:R0:W-:Y:S04]  /*68b0*/  STL.64 [R1+0xca8], R20 ;  /* 0x000ca81401007387 */ /* 0x0001e80000100a00 */
[----:B0-----:R-:W2:Y:S01]  /*68c0*/  LDL.LU.64 R20, [R1+0x1868] ;  /* 0x0018680001147983 */ /* 0x001ea20000300a00 */
[----:B------:R-:W-:Y:S01]  /*68d0*/  MOV R7, R18 ;  /* 0x0000001200077202 */ /* 0x000fe20000000f00 */
[----:B------:R-:W-:Y:S01]  /*68e0*/  IMAD R18, R0, 0x2, R17 ;  /* 0x0000000200127824 */ /* 0x000fe200078e0211 */
[----:B------:R-:W-:-:S04]  /*68f0*/  LEA R10, P3, R12, R2, 0x1 ;  /* 0x000000020c0a7211 */ /* 0x000fc800078608ff */
[----:B------:R-:W-:Y:S02]  /*6900*/  LEA.HI.X.SX32 R11, R12, R4, 0x1, P3 ;  /* 0x000000040c0b7211 */ /* 0x000fe400018f0eff */
[----:B------:R-:W-:Y:S01]  /*6910*/  LEA R19, R0, R18, 0x1 ;  /* 0x0000001200137211 */ /* 0x000fe200078e08ff */
[----:B------:R-:W-:Y:S01]  /*6920*/  STL.64 [R1+0x1858], R28 ;  /* 0x0018581c01007387 */ /* 0x000fe20000100a00 */
[----:B---3--:R-:W-:-:S03]  /*6930*/  LEA R16, P1, R15, R2, 0x1 ;  /* 0x000000020f107211 */ /* 0x008fc600078208ff */
[----:B------:R0:W-:Y:S04]  /*6940*/  STL.64 [R1+0xca0], R10 ;  /* 0x000ca00a01007387 */ /* 0x0001e80000100a00 */
[----:B------:R-:W3:Y:S04]  /*6950*/  LDL.LU R12, [R1+0x90] ;  /* 0x00009000010c7983 */ /* 0x000ee80000300800 */
[----:B------:R1:W-:Y:S01]  /*6960*/  STL.64 [R1+0x17f0], R18 ;  /* 0x0017f01201007387 */ /* 0x0003e20000100a00 */
[----:B0-----:R-:W-:-:S03]  /*6970*/  IMAD.MOV.U32 R11, RZ, RZ, R25 ;  /* 0x000000ffff0b7224 */ /* 0x001fc600078e0019 */
[----:B-1----:R-:W3:Y:S04]  /*6980*/  LDL.LU R18, [R1+0x94] ;  /* 0x0000940001127983 */ /* 0x002ee80000300800 */
[----:B------:R-:W-:Y:S01]  /*6990*/  STL [R1+0xc98], R16 ;  /* 0x000c981001007387 */ /* 0x000fe20000100800 */
[----:B--2---:R-:W-:Y:S01]  /*69a0*/  MOV R10, R20 ;  /* 0x00000014000a7202 */ /* 0x004fe20000000f00 */
[----:B------:R-:W-:-:S05]  /*69b0*/  IMAD R20, R0, 0x2, R19 ;  /* 0x0000000200147824 */ /* 0x000fca00078e0213 */
[----:B------:R-:W-:Y:S01]  /*69c0*/  LEA R25, R0, R20, 0x1 ;  /* 0x0000001400197211 */ /* 0x000fe200078e08ff */
[----:B------:R0:W-:Y:S04]  /*69d0*/  STL.64 [R1+0x1830], R20 ;  /* 0x0018301401007387 */ /* 0x0001e80000100a00 */
[----:B0-----:R0:W2:Y:S01]  /*69e0*/  LDL.64 R20, [R1+0xc98] ;  /* 0x000c980001147983 */ /* 0x0010a20000100a00 */
[CC--:B------:R-:W-:Y:S02]  /*69f0*/  LEA R28, P2, R13.reuse, R2.reuse, 0x1 ;  /* 0x000000020d1c7211 */ /* 0x0c0fe400078408ff */
[----:B----4-:R-:W-:Y:S02]  /*6a00*/  LEA R16, P3, R8, R2, 0x1 ;  /* 0x0000000208107211 */ /* 0x010fe400078608ff */
[----:B------:R-:W-:-:S02]  /*6a10*/  LEA.HI.X.SX32 R29, R13, R4, 0x1, P2 ;  /* 0x000000040d1d7211 */ /* 0x000fc400010f0eff */
[----:B------:R-:W-:Y:S02]  /*6a20*/  LEA.HI.X.SX32 R17, R8, R4, 0x1, P3 ;  /* 0x0000000408117211 */ /* 0x000fe400018f0eff */
[----:B------:R-:W-:Y:S01]  /*6a30*/  MOV R8, R24 ;  /* 0x0000001800087202 */ /* 0x000fe20000000f00 */
[----:B------:R-:W-:Y:S02]  /*6a40*/  IMAD R24, R0, 0x2, R25 ;  /* 0x0000000200187824 */ /* 0x000fe400078e0219 */
[----:B------:R-:W-:Y:S01]  /*6a50*/  IMAD.MOV.U32 R13, RZ, RZ, R6 ;  /* 0x000000ffff0d7224 */ /* 0x000fe200078e0006 */
[----:B------:R-:W-:Y:S02]  /*6a60*/  LEA R6, P3, R9, R2, 0x1 ;  /* 0x0000000209067211 */ /* 0x000fe400078608ff */
[----:B--2---:R-:W-:-:S05]  /*6a70*/  LEA.HI.X.SX32 R21, R15, R4, 0x1, P1 ;  /* 0x000000040f157211 */ /* 0x004fca00008f0eff */
[----:B------:R-:W-:Y:S04]  /*6a80*/  STL [R1+0xc9c], R21 ;  /* 0x000c9c1501007387 */ /* 0x000fe80000100800 */
[----:B------:R1:W-:Y:S04]  /*6a90*/  STL.64 [R1+0xc90], R28 ;  /* 0x000c901c01007387 */ /* 0x0003e80000100a00 */
[----:B------:R-:W-:Y:S04]  /*6aa0*/  STL.64 [R1+0xc88], R16 ;  /* 0x000c881001007387 */ /* 0x000fe80000100a00 */
[----:B------:R-:W2:Y:S01]  /*6ab0*/  LDL.LU R20, [R1+0xb8] ;  /* 0x0000b80001147983 */ /* 0x000ea20000300800 */
[----:B-1----:R-:W-:-:S03]  /*6ac0*/  LEA R28, P1, R22, R2, 0x1 ;  /* 0x00000002161c7211 */ /* 0x002fc600078208ff */
[----:B------:R-:W4:Y:S01]  /*6ad0*/  LDL.LU R21, [R1+0xb4] ;  /* 0x0000b40001157983 */ /* 0x000f220000300800 */
[----:B------:R-:W-:-:S03]  /*6ae0*/  LEA.HI.X.SX32 R29, R22, R4, 0x1, P1 ;  /* 0x00000004161d7211 */ /* 0x000fc600008f0eff */
[----:B------:R-:W-:Y:S04]  /*6af0*/  STL.64 [R1+0x17e0], R24 ;  /* 0x0017e01801007387 */ /* 0x000fe80000100a00 */
[----:B------:R-:W2:Y:S04]  /*6b00*/  LDL.LU R22, [R1+0x1860] ;  /* 0x0018600001167983 */ /* 0x000ea80000300800 */
[----:B------:R1:W-:Y:S04]  /*6b10*/  STL.64 [R1+0xc80], R28 ;  /* 0x000c801c01007387 */ /* 0x0003e80000100a00 */
[----:B-1----:R-:W4:Y:S01]  /*6b20*/  LDL.LU.64 R28, [R1+0x1858] ;  /* 0x00185800011c7983 */ /* 0x002f220000300a00 */
[----:B------:R-:W-:-:S02]  /*6b30*/  MOV R15, R7 ;  /* 0x00000007000f7202 */ /* 0x000fc40000000f00 */
[----:B------:R-:W-:-:S05]  /*6b40*/  LEA.HI.X.SX32 R7, R9, R4, 0x1, P3 ;  /* 0x0000000409077211 */ /* 0x000fca00018f0eff */
[----:B------:R1:W-:Y:S01]  /*6b50*/  STL.64 [R1+0xc70], R6 ;  /* 0x000c700601007387 */ /* 0x0003e20000100a00 */
[----:B------:R-:W-:Y:S01]  /*6b60*/  LEA R16, P2, R14, R2, 0x1 ;  /* 0x000000020e107211 */ /* 0x000fe200078408ff */
[C---:B-1----:R-:W-:Y:S01]  /*6b70*/  IMAD R7, R0.reuse, 0x2, R26 ;  /* 0x0000000200077824 */ /* 0x042fe200078e021a */
[----:B------:R-:W-:-:S04]  /*6b80*/  LEA R6, R0, R26, 0x1 ;  /* 0x0000001a00067211 */ /* 0x000fc800078e08ff */
[C---:B------:R-:W-:Y:S01]  /*6b90*/  LEA R7, R0.reuse, R7, 0x1 ;  /* 0x0000000700077211 */ /* 0x040fe200078e08ff */
[----:B------:R-:W-:-:S04]  /*6ba0*/  IMAD R6, R0, 0x2, R6 ;  /* 0x0000000200067824 */ /* 0x000fc800078e0206 */
[----:B------:R-:W-:Y:S01]  /*6bb0*/  IMAD R7, R0, 0x2, R7 ;  /* 0x0000000200077824 */ /* 0x000fe200078e0207 */
[----:B------:R-:W-:Y:S02]  /*6bc0*/  LEA.HI.X.SX32 R17, R14, R4, 0x1, P2 ;  /* 0x000000040e117211 */ /* 0x000fe400010f0eff */
[C---:B------:R-:W-:Y:S02]  /*6bd0*/  LEA R6, R0.reuse, R6, 0x1 ;  /* 0x0000000600067211 */ /* 0x040fe400078e08ff */
[C---:B------:R-:W-:Y:S01]  /*6be0*/  LEA R7, R0.reuse, R7, 0x1 ;  /* 0x0000000700077211 */ /* 0x040fe200078e08ff */
[----:B------:R-:W-:Y:S01]  /*6bf0*/  IMAD.MOV.U32 R19, RZ, RZ, R23 ;  /* 0x000000ffff137224 */ /* 0x000fe200078e0017 */
[----:B------:R-:W-:Y:S01]  /*6c00*/  LEA R23, R0, R24, 0x1 ;  /* 0x0000001800177211 */ /* 0x000fe200078e08ff */
[----:B------:R1:W-:Y:S04]  /*6c10*/  STL.64 [R1+0xc78], R16 ;  /* 0x000c781001007387 */ /* 0x0003e80000100a00 */
[----:B------:R0:W-:Y:S01]  /*6c20*/  STL.64 [R1+0x1850], R6 ;  /* 0x0018500601007387 */ /* 0x0001e20000100a00 */
[-C--:B---3--:R-:W-:Y:S01]  /*6c30*/  LEA R24, P2, R18, R2.reuse, 0x1 ;  /* 0x0000000212187211 */ /* 0x088fe200078408ff */
[----:B-1----:R-:W-:Y:S01]  /*6c40*/  IMAD.MOV.U32 R17, RZ, RZ, R10 ;  /* 0x000000ffff117224 */ /* 0x002fe200078e000a */
[----:B------:R-:W-:Y:S01]  /*6c50*/  MOV R10, R11 ;  /* 0x0000000b000a7202 */ /* 0x000fe20000000f00 */
[----:B------:R-:W3:Y:S04]  /*6c60*/  LDL.LU R16, [R1+0xcc] ;  /* 0x0000cc0001107983 */ /* 0x000ee80000300800 */
[----:B------:R-:W3:Y:S01]  /*6c70*/  LDL.LU R14, [R1+0xc8] ;  /* 0x0000c800010e7983 */ /* 0x000ee20000300800 */
[----:B0-----:R-:W-:-:S02]  /*6c80*/  LEA R6, P3, R12, R2, 0x1 ;  /* 0x000000020c067211 */ /* 0x001fc400078608ff */
[-C--:B------:R-:W-:Y:S02]  /*6c90*/  LEA.HI.X.SX32 R25, R18, R4.reuse, 0x1, P2 ;  /* 0x0000000412197211 */ /* 0x080fe400010f0eff */
[----:B------:R-:W-:Y:S01]  /*6ca0*/  LEA.HI.X.SX32 R7, R12, R4, 0x1, P3 ;  /* 0x000000040c077211 */ /* 0x000fe200018f0eff */
[----:B------:R-:W-:Y:S01]  /*6cb0*/  IMAD.MOV.U32 R12, RZ, RZ, R8 ;  /* 0x000000ffff0c7224 */ /* 0x000fe200078e0008 */
[----:B------:R-:W-:Y:S01]  /*6cc0*/  MOV R8, R26 ;  /* 0x0000001a00087202 */ /* 0x000fe20000000f00 */
[C---:B------:R-:W-:Y:S01]  /*6cd0*/  IMAD R9, R0.reuse, 0x2, R26 ;  /* 0x0000000200097824 */ /* 0x040fe200078e021a */
[----:B--2---:R0:W-:Y:S02]  /*6ce0*/  STL.64 [R1+0x1838], R22 ;  /* 0x0018381601007387 */ /* 0x0041e40000100a00 */
[----:B0-----:R-:W-:Y:S01]  /*6cf0*/  LEA R22, P1, R27, R2, 0x1 ;  /* 0x000000021b167211 */ /* 0x001fe200078208ff */
[----:B----4-:R-:W-:Y:S01]  /*6d00*/  IMAD.MOV.U32 R11, RZ, RZ, R28 ;  /* 0x000000ffff0b7224 */ /* 0x010fe200078e001c */
[----:B------:R-:W-:Y:S01]  /*6d10*/  LEA R28, R0, R23, 0x1 ;  /* 0x00000017001c7211 */ /* 0x000fe200078e08ff */
[----:B------:R-:W-:-:S05]  /*6d20*/  IMAD.MOV.U32 R23, RZ, RZ, R27 ;  /* 0x000000ffff177224 */ /* 0x000fca00078e001b */
[----:B------:R-:W-:Y:S02]  /*6d30*/  LEA.HI.X.SX32 R23, R23, R4, 0x1, P1 ;  /* 0x0000000417177211 */ /* 0x000fe400008f0eff */
[----:B------:R-:W-:-:S03]  /*6d40*/  LEA R27, R0, R28, 0x1 ;  /* 0x0000001c001b7211 */ /* 0x000fc600078e08ff */
[----:B------:R-:W-:Y:S04]  /*6d50*/  STL.64 [R1+0xc68], R22 ;  /* 0x000c681601007387 */ /* 0x000fe80000100a00 */
[----:B------:R0:W-:Y:S01]  /*6d60*/  STL.64 [R1+0xc60], R24 ;  /* 0x000c601801007387 */ /* 0x0001e20000100a00 */
[----:B------:R-:W-:-:S03]  /*6d70*/  IMAD R26, R0, 0x2, R27 ;  /* 0x00000002001a7824 */ /* 0x000fc600078e021b */
[----:B0-----:R-:W2:Y:S04]  /*6d80*/  LDL.LU R24, [R1+0xe4] ;  /* 0x0000e40001187983 */ /* 0x001ea80000300800 */
[----:B------:R0:W-:Y:S04]  /*6d90*/  STL.64 [R1+0xc58], R6 ;  /* 0x000c580601007387 */ /* 0x0001e80000100a00 */
[----:B------:R-:W4:Y:S01]  /*6da0*/  LDL.LU R25, [R1+0xe0] ;  /* 0x0000e00001197983 */ /* 0x000f220000300800 */
[----:B0-----:R-:W-:Y:S02]  /*6db0*/  LEA R6, P1, R19, R2, 0x1 ;  /* 0x0000000213067211 */ /* 0x001fe400078208ff */
[----:B------:R-:W-:-:S04]  /*6dc0*/  MOV R7, R19 ;  /* 0x0000001300077202 */ /* 0x000fc80000000f00 */
[----:B------:R-:W-:Y:S01]  /*6dd0*/  LEA.HI.X.SX32 R7, R7, R4, 0x1, P1 ;  /* 0x0000000407077211 */ /* 0x000fe200008f0eff */
[----:B------:R-:W-:Y:S04]  /*6de0*/  STL.64 [R1+0x17c8], R26 ;  /* 0x0017c81a01007387 */ /* 0x000fe80000100a00 */
[----:B------:R0:W-:Y:S04]  /*6df0*/  STL.64 [R1+0xc50], R6 ;  /* 0x000c500601007387 */ /* 0x0001e80000100a00 */
[----:B0-----:R-:W2:Y:S01]  /*6e00*/  LDL.LU.64 R6, [R1+0x1850] ;  /* 0x0018500001067983 */ /* 0x001ea20000300a00 */
[----:B------:R-:W-:Y:S01]  /*6e10*/  IMAD.MOV.U32 R23, RZ, RZ, R13 ;  /* 0x000000ffff177224 */ /* 0x000fe200078e000d */
[----:B------:R-:W-:-:S02]  /*6e20*/  LEA R13, R0, R26, 0x1 ;  /* 0x0000001a000d7211 */ /* 0x000fc400078e08ff */
[CC--:B------:R-:W-:Y:S02]  /*6e30*/  LEA R22, P2, R20.reuse, R2.reuse, 0x1 ;  /* 0x0000000214167211 */ /* 0x0c0fe400078408ff */
[C---:B------:R-:W-:Y:S01]  /*6e40*/  LEA R18, P3, R21.reuse, R2, 0x1 ;  /* 0x0000000215127211 */ /* 0x040fe200078608ff */
[----:B------:R-:W-:Y:S01]  /*6e50*/  IMAD.MOV.U32 R27, RZ, RZ, R23 ;  /* 0x000000ffff1b7224 */ /* 0x000fe200078e0017 */
[----:B------:R0:W-:Y:S01]  /*6e60*/  STL [R1+0x4], R13 ;  /* 0x0000040d01007387 */ /* 0x0001e20000100800 */
[-C--:B------:R-:W-:Y:S02]  /*6e70*/  LEA.HI.X.SX32 R23, R20, R4.reuse, 0x1, P2 ;  /* 0x0000000414177211 */ /* 0x080fe400010f0eff */
[----:B------:R-:W-:Y:S02]  /*6e80*/  LEA R26, R0, R13, 0x1 ;  /* 0x0000000d001a7211 */ /* 0x000fe400078e08ff */
[----:B------:R-:W-:Y:S01]  /*6e90*/  LEA.HI.X.SX32 R19, R21, R4, 0x1, P3 ;  /* 0x0000000415137211 */ /* 0x000fe200018f0eff */
[----:B------:R3:W-:Y:S01]  /*6ea0*/  STL.64 [R1+0xc48], R22 ;  /* 0x000c481601007387 */ /* 0x0007e20000100a00 */
[----:B0-----:R-:W-:Y:S01]  /*6eb0*/  IMAD.MOV.U32 R13, RZ, RZ, R10 ;  /* 0x000000ffff0d7224 */ /* 0x001fe200078e000a */
[----:B------:R-:W-:-:S02]  /*6ec0*/  MOV R10, R11 ;  /* 0x0000000b000a7202 */ /* 0x000fc40000000f00 */
[----:B------:R0:W-:Y:S01]  /*6ed0*/  STL.64 [R1+0xc40], R18 ;  /* 0x000c401201007387 */ /* 0x0001e20000100a00 */
[-C--:B---3--:R-:W-:Y:S02]  /*6ee0*/  LEA R22, P1, R16, R2.reuse, 0x1 ;  /* 0x0000000210167211 */ /* 0x088fe400078208ff */
[----:B0-----:R-:W-:Y:S02]  /*6ef0*/  LEA R18, P2, R14, R2, 0x1 ;  /* 0x000000020e127211 */ /* 0x001fe400078408ff */
[-C--:B------:R-:W-:Y:S02]  /*6f00*/  LEA.HI.X.SX32 R23, R16, R4.reuse, 0x1, P1 ;  /* 0x0000000410177211 */ /* 0x080fe400008f0eff */
[----:B------:R-:W-:Y:S01]  /*6f10*/  LEA.HI.X.SX32 R19, R14, R4, 0x1, P2 ;  /* 0x000000040e137211 */ /* 0x000fe200010f0eff */
[----:B--2---:R-:W-:-:S05]  /*6f20*/  IMAD.MOV.U32 R11, RZ, RZ, R7 ;  /* 0x000000ffff0b7224 */ /* 0x004fca00078e0007 */
[----:B------:R0:W-:Y:S01]  /*6f30*/  STL.64 [R1+0x1848], R10 ;  /* 0x0018480a01007387 */ /* 0x0001e20000100a00 */
[----:B------:R-:W-:-:S03]  /*6f40*/  MOV R7, R29 ;  /* 0x0000001d00077202 */ /* 0x000fc60000000f00 */
[----:B------:R-:W2:Y:S01]  /*6f50*/  LDL.LU R20, [R1+0xf4] ;  /* 0x0000f40001147983 */ /* 0x000ea20000300800 */
[----:B------:R-:W-:-:S03]  /*6f60*/  IMAD R29, R0, 0x2, R26 ;  /* 0x00000002001d7824 */ /* 0x000fc600078e021a */
[----:B------:R-:W3:Y:S01]  /*6f70*/  LDL.LU R21, [R1+0xf0] ;  /* 0x0000f00001157983 */ /* 0x000ee20000300800 */
[----:B0-----:R-:W-:-:S03]  /*6f80*/  LEA R10, P3, R17, R2, 0x1 ;  /* 0x00000002110a7211 */ /* 0x001fc600078608ff */
[----:B------:R-:W3:Y:S01]  /*6f90*/  LDL.LU R14, [R1+0x114] ;  /* 0x00011400010e7983 */ /* 0x000ee20000300800 */
[----:B------:R-:W-:-:S03]  /*6fa0*/  LEA.HI.X.SX32 R11, R17, R4, 0x1, P3 ;  /* 0x00000004110b7211 */ /* 0x000fc600018f0eff */
[----:B------:R-:W-:Y:S04]  /*6fb0*/  STL.64 [R1+0xc38], R22 ;  /* 0x000c381601007387 */ /* 0x000fe80000100a00 */
[----:B------:R0:W-:Y:S04]  /*6fc0*/  STL.64 [R1+0xc30], R18 ;  /* 0x000c301201007387 */ /* 0x0001e80000100a00 */
[----:B------:R-:W3:Y:S04]  /*6fd0*/  LDL.LU R26, [R1+0x11c] ;  /* 0x00011c00011a7983 */ /* 0x000ee80000300800 */
[----:B------:R1:W-:Y:S01]  /*6fe0*/  STL.64 [R1+0xc28], R10 ;  /* 0x000c280a01007387 */ /* 0x0003e20000100a00 */
[----:B0-----:R-:W-:-:S03]  /*6ff0*/  MOV R19, R12 ;  /* 0x0000000c00137202 */ /* 0x001fc60000000f00 */
[----:B------:R-:W3:Y:S01]  /*7000*/  LDL.LU R18, [R1+0x118] ;  /* 0x0001180001127983 */ /* 0x000ee20000300800 */
[----:B------:R-:W-:Y:S01]  /*7010*/  IMAD R12, R0, 0x2, R29 ;  /* 0x00000002000c7824 */ /* 0x000fe200078e021d */
[C---:B-1----:R-:W-:Y:S02]  /*7020*/  LEA R10, P1, R27.reuse, R2, 0x1 ;  /* 0x000000021b0a7211 */ /* 0x042fe400078208ff */
[----:B------:R0:W-:Y:S02]  /*7030*/  STL.64 [R1+0x17d0], R28 ;  /* 0x0017d01c01007387 */ /* 0x0001e40000100a00 */
[----:B------:R-:W-:Y:S02]  /*7040*/  LEA.HI.X.SX32 R11, R27, R4, 0x1, P1 ;  /* 0x000000041b0b7211 */ /* 0x000fe400008f0eff */
[----:B0-----:R-:W3:Y:S04]  /*7050*/  LDL.LU R29, [R1+0xf8] ;  /* 0x0000f800011d7983 */ /* 0x001ee80000300800 */
[----:B------:R-:W-:Y:S04]  /*7060*/  STL [R1+0x10], R12 ;  /* 0x0000100c01007387 */ /* 0x000fe80000100800 */
[----:B------:R0:W-:Y:S04]  /*7070*/  STL.64 [R1+0xc20], R10 ;  /* 0x000c200a01007387 */ /* 0x0001e80000100a00 */
[----:B0-----:R-:W3:Y:S01]  /*7080*/  LDL.LU.64 R10, [R1+0x1848] ;  /* 0x00184800010a7983 */ /* 0x001ee20000300a00 */
[----:B------:R-:W-:-:S02]  /*7090*/  LEA R22, P2, R24, R2, 0x1 ;  /* 0x0000000218167211 */ /* 0x000fc400078408ff */
[----:B------:R-:W-:Y:S02]  /*70a0*/  LEA R12, R0, R12, 0x1 ;  /* 0x0000000c000c7211 */ /* 0x000fe400078e08ff */
[----:B------:R-:W-:Y:S02]  /*70b0*/  LEA.HI.X.SX32 R23, R24, R4, 0x1, P2 ;  /* 0x0000000418177211 */ /* 0x000fe400010f0eff */
[C---:B----4-:R-:W-:Y:S01]  /*70c0*/  LEA R16, P3, R25.reuse, R2, 0x1 ;  /* 0x0000000219107211 */ /* 0x050fe200078608ff */
[----:B------:R0:W-:Y:S03]  /*70d0*/  STL [R1+0xc], R12 ;  /* 0x00000c0c01007387 */ /* 0x0001e60000100800 */
[----:B------:R-:W-:Y:S01]  /*70e0*/  LEA.HI.X.SX32 R17, R25, R4, 0x1, P3 ;  /* 0x0000000419117211 */ /* 0x000fe200018f0eff */
[----:B------:R2:W-:Y:S01]  /*70f0*/  STL.64 [R1+0xc18], R22 ;  /* 0x000c181601007387 */ /* 0x0005e20000100a00 */
[----:B0-----:R-:W-:-:S03]  /*7100*/  IMAD R12, R0, 0x2, R12 ;  /* 0x00000002000c7824 */ /* 0x001fc600078e020c */
[----:B------:R-:W-:Y:S02]  /*7110*/  STL.64 [R1+0xc10], R16 ;  /* 0x000c101001007387 */ /* 0x000fe40000100a00 */
[----:B------:R-:W-:Y:S02]  /*7120*/  LEA R12, R0, R12, 0x1 ;  /* 0x0000000c000c7211 */ /* 0x000fe400078e08ff */
[----:B--2---:R-:W-:-:S04]  /*7130*/  LEA R22, P2, R20, R2, 0x1 ;  /* 0x0000000214167211 */ /* 0x004fc800078408ff */
[----:B------:R-:W-:Y:S02]  /*7140*/  LEA.HI.X.SX32 R23, R20, R4, 0x1, P2 ;  /* 0x0000000414177211 */ /* 0x000fe400010f0eff */
[----:B---3--:R-:W-:-:S04]  /*7150*/  LEA R24, P1, R29, R2, 0x1 ;  /* 0x000000021d187211 */ /* 0x008fc800078208ff */
[----:B------:R-:W-:Y:S02]  /*7160*/  LEA.HI.X.SX32 R25, R29, R4, 0x1, P1 ;  /* 0x000000041d197211 */ /* 0x000fe400008f0eff */
[----:B------:R-:W-:Y:S01]  /*7170*/  MOV R27, R10 ;  /* 0x0000000a001b7202 */ /* 0x000fe20000000f00 */
[----:B------:R-:W-:Y:S02]  /*7180*/  IMAD.MOV.U32 R10, RZ, RZ, R11 ;  /* 0x000000ffff0a7224 */ /* 0x000fe400078e000b */
[----:B------:R-:W2:Y:S04]  /*7190*/  LDL.LU R11, [R1+0x110] ;  /* 0x00011000010b7983 */ /* 0x000ea80000300800 */
[----:B------:R-:W-:Y:S04]  /*71a0*/  STL [R1+0x1c], R12 ;  /* 0x00001c0c01007387 */ /* 0x000fe80000100800 */
[----:B------:R0:W-:Y:S04]  /*71b0*/  STL.64 [R1+0xc08], R24 ;  /* 0x000c081801007387 */ /* 0x0001e80000100a00 */
[----:B------:R1:W-:Y:S04]  /*71c0*/  STL.64 [R1+0xc00], R22 ;  /* 0x000c001601007387 */ /* 0x0003e80000100a00 */
[----:B0-----:R-:W3:Y:S04]  /*71d0*/  LDL.LU R24, [R1+0x13c] ;  /* 0x00013c0001187983 */ /* 0x001ee80000300800 */
[----:B------:R-:W3:Y:S01]  /*71e0*/  LDL.LU R25, [R1+0x138] ;  /* 0x0001380001197983 */ /* 0x000ee20000300800 */
[----:B------:R-:W-:Y:S01]  /*71f0*/  LEA R16, P3, R21, R2, 0x1 ;  /* 0x0000000215107211 */ /* 0x000fe200078608ff */
[----:B------:R-:W-:-:S03]  /*7200*/  IMAD R12, R0, 0x2, R12 ;  /* 0x00000002000c7824 */ /* 0x000fc600078e020c */
[----:B------:R-:W-:Y:S02]  /*7210*/  LEA.HI.X.SX32 R17, R21, R4, 0x1, P3 ;  /* 0x0000000415117211 */ /* 0x000fe400018f0eff */
[-C--:B-1----:R-:W-:Y:S02]  /*7220*/  LEA R22, P1, R26, R2.reuse, 0x1 ;  /* 0x000000021a167211 */ /* 0x082fe400078208ff */
[----:B------:R-:W-:Y:S02]  /*7230*/  LEA R20, P2, R18, R2, 0x1 ;  /* 0x0000000212147211 */ /* 0x000fe400078408ff */
[-C--:B------:R-:W-:Y:S02]  /*7240*/  LEA.HI.X.SX32 R23, R26, R4.reuse, 0x1, P1 ;  /* 0x000000041a177211 */ /* 0x080fe400008f0eff */
[----:B------:R-:W-:Y:S01]  /*7250*/  LEA.HI.X.SX32 R21, R18, R4, 0x1, P2 ;  /* 0x0000000412157211 */ /* 0x000fe200010f0eff */
[----:B---3--:R2:W-:Y:S04]  /*7260*/  STL.64 [R1+0x1840], R24 ;  /* 0x0018401801007387 */ /* 0x0085e80000100a00 */
[----:B------:R0:W-:Y:S04]  /*7270*/  STL.64 [R1+0xbf8], R16 ;  /* 0x000bf81001007387 */ /* 0x0001e80000100a00 */
[----:B------:R1:W-:Y:S01]  /*7280*/  STL [R1+0x18], R12 ;  /* 0x0000180c01007387 */ /* 0x0003e20000100800 */
[----:B--2---:R-:W-:-:S02]  /*7290*/  LEA R24, P1, R11, R2, 0x1 ;  /* 0x000000020b187211 */ /* 0x004fc400078208ff */
[----:B0-----:R-:W-:Y:S02]  /*72a0*/  LEA R16, P3, R14, R2, 0x1 ;  /* 0x000000020e107211 */ /* 0x001fe400078608ff */
[----:B-1----:R-:W-:Y:S02]  /*72b0*/  LEA R12, R0, R12, 0x1 ;  /* 0x0000000c000c7211 */ /* 0x002fe400078e08ff */
[----:B------:R-:W-:-:S03]  /*72c0*/  LEA.HI.X.SX32 R17, R14, R4, 0x1, P3 ;  /* 0x000000040e117211 */ /* 0x000fc600018f0eff */
[----:B------:R0:W-:Y:S01]  /*72d0*/  STL [R1+0x14], R12 ;  /* 0x0000140c01007387 */ /* 0x0001e20000100800 */
[----:B------:R-:W-:-:S03]  /*72e0*/  LEA.HI.X.SX32 R25, R11, R4, 0x1, P1 ;  /* 0x000000040b197211 */ /* 0x000fc600008f0eff */
[----:B------:R-:W-:Y:S04]  /*72f0*/  STL.64 [R1+0xbf0], R22 ;  /* 0x000bf01601007387 */ /* 0x000fe80000100a00 */
[----:B------:R-:W-:Y:S01]  /*7300*/  STL.64 [R1+0xbe8], R20 ;  /* 0x000be81401007387 */ /* 0x000fe20000100a00 */
[----:B0-----:R-:W-:-:S03]  /*7310*/  IMAD R12, R0, 0x2, R12 ;  /* 0x00000002000c7824 */ /* 0x001fc600078e020c */
[----:B------:R-:W2:Y:S04]  /*7320*/  LDL.LU R29, [R1+0x134] ;  /* 0x00013400011d7983 */ /* 0x000ea80000300800 */
[----:B------:R0:W-:Y:S04]  /*7330*/  STL.64 [R1+0xbe0], R16 ;  /* 0x000be01001007387 */ /* 0x0001e80000100a00 */
[----:B0-----:R-:W3:Y:S04]  /*7340*/  LDL.LU R16, [R1+0x130] ;  /* 0x0001300001107983 */ /* 0x001ee80000300800 */
[----:B------:R-:W4:Y:S04]  /*7350*/  LDL.LU R14, [R1+0x128] ;  /* 0x00012800010e7983 */ /* 0x000f280000300800 */
[----:B------:R-:W-:Y:S04]  /*7360*/  STL [R1+0x28], R12 ;  /* 0x0000280c01007387 */ /* 0x000fe80000100800 */
[----:B------:R0:W-:Y:S04]  /*7370*/  STL.64 [R1+0xbd8], R24 ;  /* 0x000bd81801007387 */ /* 0x0001e80000100a00 */
[----:B0-----:R-:W2:Y:S01]  /*7380*/  LDL.LU.64 R24, [R1+0x1840] ;  /* 0x0018400001187983 */ /* 0x001ea20000300a00 */
[----:B------:R-:W-:-:S03]  /*7390*/  LEA R22, P2, R27, R2, 0x1 ;  /* 0x000000021b167211 */ /* 0x000fc600078408ff */
[----:B------:R-:W3:Y:S01]  /*73a0*/  LDL.LU R11, [R1+0x140] ;  /* 0x00014000010b7983 */ /* 0x000ee20000300800 */
[----:B------:R-:W-:Y:S02]  /*73b0*/  LEA R20, P3, R13, R2, 0x1 ;  /* 0x000000020d147211 */ /* 0x000fe400078608ff */
[C---:B------:R-:W-:Y:S01]  /*73c0*/  LEA R12, R0.reuse, R12, 0x1 ;  /* 0x0000000c000c7211 */ /* 0x040fe200078e08ff */
[----:B------:R-:W3:Y:S01]  /*73d0*/  LDL.LU R18, [R1+0x124] ;  /* 0x0001240001127983 */ /* 0x000ee20000300800 */
[-C--:B------:R-:W-:Y:S02]  /*73e0*/  LEA.HI.X.SX32 R23, R27, R4.reuse, 0x1, P2 ;  /* 0x000000041b177211 */ /* 0x080fe400010f0eff */
[----:B------:R-:W-:Y:S01]  /*73f0*/  LEA.HI.X.SX32 R21, R13, R4, 0x1, P3 ;  /* 0x000000040d157211 */ /* 0x000fe200018f0eff */
[----:B------:R0:W-:Y:S04]  /*7400*/  STL [R1+0x24], R12 ;  /* 0x0000240c01007387 */ /* 0x0001e80000100800 */
[----:B------:R-:W3:Y:S04]  /*7410*/  LDL.LU R17, [R1+0x120] ;  /* 0x0001200001117983 */ /* 0x000ee80000300800 */
[----:B------:R-:W-:Y:S04]  /*7420*/  STL.64 [R1+0xbd0], R22 ;  /* 0x000bd01601007387 */ /* 0x000fe80000100a00 */
[----:B------:R-:W-:Y:S01]  /*7430*/  STL.64 [R1+0xbc8], R20 ;  /* 0x000bc81401007387 */ /* 0x000fe20000100a00 */
[----:B0-----:R-:W-:Y:S01]  /*7440*/  IMAD R12, R0, 0x2, R12 ;  /* 0x00000002000c7824 */ /* 0x001fe200078e020c */
[----:B--2---:R-:W-:-:S04]  /*7450*/  LEA R26, P1, R24, R2, 0x1 ;  /* 0x00000002181a7211 */ /* 0x004fc800078208ff */
[----:B------:R-:W-:-:S05]  /*7460*/  LEA.HI.X.SX32 R27, R24, R4, 0x1, P1 ;  /* 0x00000004181b7211 */ /* 0x000fca00008f0eff */
[----:B------:R0:W-:Y:S04]  /*7470*/  STL.64 [R1+0xbc0], R26 ;  /* 0x000bc01a01007387 */ /* 0x0001e80000100a00 */
[----:B0-----:R-:W2:Y:S01]  /*7480*/  LDL.LU R26, [R1+0x104] ;  /* 0x00010400011a7983 */ /* 0x001ea20000300800 */
[-C--:B------:R-:W-:Y:S02]  /*7490*/  LEA R22, P2, R25, R2.reuse, 0x1 ;  /* 0x0000000219167211 */ /* 0x080fe400078408ff */
[----:B------:R-:W-:Y:S02]  /*74a0*/  LEA R20, P3, R15, R2, 0x1 ;  /* 0x000000020f147211 */ /* 0x000fe400078608ff */
[----:B------:R-:W-:Y:S02]  /*74b0*/  LEA R13, R0, R12, 0x1 ;  /* 0x0000000c000d7211 */ /* 0x000fe400078e08ff */
[----:B------:R-:W-:-:S02]  /*74c0*/  LEA.HI.X.SX32 R23, R25, R4, 0x1, P2 ;  /* 0x0000000419177211 */ /* 0x000fc400010f0eff */
[----:B------:R-:W-:Y:S01]  /*74d0*/  LEA.HI.X.SX32 R21, R15, R4, 0x1, P3 ;  /* 0x000000040f157211 */ /* 0x000fe200018f0eff */
[----:B------:R0:W-:Y:S01]  /*74e0*/  STL [R1+0x34], R13 ;  /* 0x0000340d01007387 */ /* 0x0001e20000100800 */
[----:B------:R-:W-:-:S03]  /*74f0*/  LEA R24, P1, R29, R2, 0x1 ;  /* 0x000000021d187211 */ /* 0x000fc600078208ff */
[----:B------:R3:W-:Y:S01]  /*7500*/  STL.64 [R1+0xbb8], R22 ;  /* 0x000bb81601007387 */ /* 0x0007e20000100a00 */
[----:B------:R-:W-:Y:S01]  /*7510*/  LEA.HI.X.SX32 R25, R29, R4, 0x1, P1 ;  /* 0x000000041d197211 */ /* 0x000fe200008f0eff */
[----:B------:R-:W-:Y:S01]  /*7520*/  IMAD.MOV.U32 R27, RZ, RZ, R19 ;  /* 0x000000ffff1b7224 */ /* 0x000fe200078e0013 */
[----:B0-----:R-:W-:Y:S01]  /*7530*/  LEA R13, R0, R13, 0x1 ;  /* 0x0000000d000d7211 */ /* 0x001fe200078e08ff */
[----:B------:R4:W-:Y:S01]  /*7540*/  STL.64 [R1+0xbb0], R20 ;  /* 0x000bb01401007387 */ /* 0x0009e20000100a00 */
[----:B---3--:R-:W-:-:S03]  /*7550*/  LEA R22, P2, R16, R2, 0x1 ;  /* 0x0000000210167211 */ /* 0x008fc600078408ff */
[----:B------:R-:W-:Y:S01]  /*7560*/  IMAD R19, R0, 0x2, R13 ;  /* 0x0000000200137824 */ /* 0x000fe200078e020d */
[----:B------:R-:W3:Y:S01]  /*7570*/  LDL.LU R15, [R1+0xdc] ;  /* 0x0000dc00010f7983 */ /* 0x000ee20000300800 */
[----:B------:R-:W-:Y:S02]  /*7580*/  LEA.HI.X.SX32 R23, R16, R4, 0x1, P2 ;  /* 0x0000000410177211 */ /* 0x000fe400010f0eff */
[----:B----4-:R-:W-:Y:S01]  /*7590*/  LEA R20, P3, R14, R2, 0x1 ;  /* 0x000000020e147211 */ /* 0x010fe200078608ff */
[----:B------:R0:W-:Y:S01]  /*75a0*/  STL.64 [R1+0xba8], R24 ;  /* 0x000ba81801007387 */ /* 0x0001e20000100a00 */
[----:B------:R-:W-:Y:S02]  /*75b0*/  IMAD R16, R0, 0x2, R19 ;  /* 0x0000000200107824 */ /* 0x000fe400078e0213 */
[----:B------:R-:W-:Y:S01]  /*75c0*/  LEA.HI.X.SX32 R21, R14, R4, 0x1, P3 ;  /* 0x000000040e157211 */ /* 0x000fe200018f0eff */
[----:B------:R1:W-:Y:S01]  /*75d0*/  STL.64 [R1+0xba0], R22 ;  /* 0x000ba01601007387 */ /* 0x0003e20000100a00 */
[----:B------:R-:W-:-:S03]  /*75e0*/  MOV R14, R10 ;  /* 0x0000000a000e7202 */ /* 0x000fc60000000f00 */
[----:B------:R-:W4:Y:S01]  /*75f0*/  LDL.LU R10, [R1+0xd0] ;  /* 0x0000d000010a7983 */ /* 0x000f220000300800 */
[----:B0-----:R-:W-:-:S03]  /*7600*/  LEA R24, P1, R11, R2, 0x1 ;  /* 0x000000020b187211 */ /* 0x001fc600078208ff */
[----:B------:R-:W-:Y:S01]  /*7610*/  STL.64 [R1+0xb98], R20 ;  /* 0x000b981401007387 */ /* 0x000fe20000100a00 */
[----:B------:R-:W-:-:S03]  /*7620*/  LEA.HI.X.SX32 R25, R11, R4, 0x1, P1 ;  /* 0x000000040b197211 */ /* 0x000fc600008f0eff */
[----:B------:R0:W-:Y:S01]  /*7630*/  STL [R1+0x4c], R16 ;  /* 0x00004c1001007387 */ /* 0x0001e20000100800 */
[----:B-1----:R-:W-:-:S03]  /*7640*/  LEA R22, P2, R18, R2, 0x1 ;  /* 0x0000000212167211 */ /* 0x002fc600078408ff */
[----:B------:R-:W4:Y:S01]  /*7650*/  LDL.LU R29, [R1+0xc0] ;  /* 0x0000c000011d7983 */ /* 0x000f220000300800 */
[----:B------:R-:W-:Y:S02]  /*7660*/  LEA.HI.X.SX32 R23, R18, R4, 0x1, P2 ;  /* 0x0000000412177211 */ /* 0x000fe400010f0eff */
[----:B0-----:R-:W-:Y:S01]  /*7670*/  LEA R16, R0, R16, 0x1 ;  /* 0x0000001000107211 */ /* 0x001fe200078e08ff */
[----:B------:R0:W-:Y:S01]  /*7680*/  STL.64 [R1+0xb90], R24 ;  /* 0x000b901801007387 */ /* 0x0001e20000100a00 */
[----:B------:R-:W-:-:S03]  /*7690*/  LEA R20, P3, R17, R2, 0x1 ;  /* 0x0000000211147211 */ /* 0x000fc600078608ff */
[----:B0-----:R-:W4:Y:S04]  /*76a0*/  LDL.LU R25, [R1+0xac] ;  /* 0x0000ac0001197983 */ /* 0x001f280000300800 */
[----:B------:R-:W-:Y:S04]  /*76b0*/  STL [R1+0x48], R16 ;  /* 0x0000481001007387 */ /* 0x000fe80000100800 */
[----:B------:R-:W4:Y:S04]  /*76c0*/  LDL.LU R11, [R1+0xa8] ;  /* 0x0000a800010b7983 */ /* 0x000f280000300800 */
[----:B------:R-:W4:Y:S04]  /*76d0*/  LDL.LU R24, [R1+0xa4] ;  /* 0x0000a40001187983 */ /* 0x000f280000300800 */
[----:B------:R2:W-:Y:S01]  /*76e0*/  STL.64 [R1+0xb88], R22 ;  /* 0x000b881601007387 */ /* 0x0005e20000100a00 */
[----:B------:R-:W-:-:S05]  /*76f0*/  LEA.HI.X.SX32 R21, R17, R4, 0x1, P3 ;  /* 0x0000000411157211 */ /* 0x000fca00018f0eff */
[----:B------:R-:W-:Y:S01]  /*7700*/  STL.64 [R1+0xb80], R20 ;  /* 0x000b801401007387 */ /* 0x000fe20000100a00 */
[----:B--2---:R-:W-:-:S04]  /*7710*/  LEA R22, P1, R26, R2, 0x1 ;  /* 0x000000021a167211 */ /* 0x004fc800078208ff */
[----:B------:R-:W-:-:S05]  /*7720*/  LEA.HI.X.SX32 R23, R26, R4, 0x1, P1 ;  /* 0x000000041a177211 */ /* 0x000fca00008f0eff */
[----:B------:R0:W-:Y:S04]  /*7730*/  STL.64 [R1+0xb78], R22 ;  /* 0x000b781601007387 */ /* 0x0001e80000100a00 */
[----:B0-----:R-:W2:Y:S01]  /*7740*/  LDL.LU.64 R22, [R1+0x1838] ;  /* 0x0018380001167983 */ /* 0x001ea20000300a00 */
[----:B------:R-:W-:Y:S01]  /*7750*/  IMAD R18, R0, 0x2, R16 ;  /* 0x0000000200127824 */ /* 0x000fe200078e0210 */
[CC--:B------:R-:W-:Y:S02]  /*7760*/  LEA R20, P2, R27.reuse, R2.reuse, 0x1 ;  /* 0x000000021b147211 */ /* 0x0c0fe400078408ff */
[----:B------:R-:W-:Y:S02]  /*7770*/  LEA R16, P3, R8, R2, 0x1 ;  /* 0x0000000208107211 */ /* 0x000fe400078608ff */
[----:B------:R-:W-:-:S02]  /*7780*/  LEA.HI.X.SX32 R21, R27, R4, 0x1, P2 ;  /* 0x000000041b157211 */ /* 0x000fc400010f0eff */
[----:B------:R-:W-:Y:S02]  /*7790*/  LEA R28, R0, R18, 0x1 ;  /* 0x00000012001c7211 */ /* 0x000fe400078e08ff */
[----:B------:R-:W-:Y:S01]  /*77a0*/  LEA.HI.X.SX32 R17, R8, R4, 0x1, P3 ;  /* 0x0000000408117211 */ /* 0x000fe200018f0eff */
[----:B------:R0:W-:Y:S02]  /*77b0*/  STL.64 [R1+0xb70], R20 ;  /* 0x000b701401007387 */ /* 0x0001e40000100a00 */
[----:B------:R-:W-:Y:S01]  /*77c0*/  IMAD R27, R0, 0x2, R28 ;  /* 0x00000002001b7824 */ /* 0x000fe200078e021c */
[-C--:B------:R-:W-:Y:S01]  /*77d0*/  LEA R8, P3, R6, R2.reuse, 0x1 ;  /* 0x0000000206087211 */ /* 0x080fe200078608ff */
[----:B------:R3:W-:Y:S02]  /*77e0*/  STL.64 [R1+0xb68], R16 ;  /* 0x000b681001007387 */ /* 0x0007e40000100a00 */
[----:B------:R-:W-:Y:S01]  /*77f0*/  IMAD R26, R0, 0x2, R27 ;  /* 0x00000002001a7824 */ /* 0x000fe200078e021b */
[----:B0-----:R-:W-:-:S02]  /*7800*/  LEA R20, P1, R9, R2, 0x1 ;  /* 0x0000000209147211 */ /* 0x001fc400078208ff */
[----:B------:R-:W-:Y:S02]  /*7810*/  MOV R21, R9 ;  /* 0x0000000900157202 */ /* 0x000fe40000000f00 */
[----:B---3--:R-:W-:Y:S02]  /*7820*/  LEA R16, P2, R15, R2, 0x1 ;  /* 0x000000020f107211 */ /* 0x008fe400078408ff */
[-C--:B------:R-:W-:Y:S02]  /*7830*/  LEA.HI.X.SX32 R21, R21, R4.reuse, 0x1, P1 ;  /* 0x0000000415157211 */ /* 0x080fe400008f0eff */
[-C--:B------:R-:W-:Y:S02]  /*7840*/  LEA.HI.X.SX32 R9, R6, R4.reuse, 0x1, P3 ;  /* 0x0000000406097211 */ /* 0x080fe400018f0eff */
[----:B------:R-:W-:Y:S01]  /*7850*/  LEA.HI.X.SX32 R17, R15, R4, 0x1, P2 ;  /* 0x000000040f117211 */ /* 0x000fe200010f0eff */
[----:B------:R0:W-:Y:S01]  /*7860*/  STL.64 [R1+0xb60], R20 ;  /* 0x000b601401007387 */ /* 0x0001e20000100a00 */
[----:B------:R-:W-:-:S03]  /*7870*/  LEA R6, R0, R26, 0x1 ;  /* 0x0000001a00067211 */ /* 0x000fc600078e08ff */
[----:B0-----:R-:W3:Y:S04]  /*7880*/  LDL.LU.64 R20, [R1+0x1830] ;  /* 0x0018300001147983 */ /* 0x001ee80000300a00 */
[----:B------:R0:W-:Y:S04]  /*7890*/  STL.64 [R1+0xb50], R8 ;  /* 0x000b500801007387 */ /* 0x0001e80000100a00 */
[----:B------:R4:W-:Y:S04]  /*78a0*/  STL.64 [R1+0xb58], R16 ;  /* 0x000b581001007387 */ /* 0x0009e80000100a00 */
[----:B------:R1:W-:Y:S01]  /*78b0*/  STL [R1+0x78], R6 ;  /* 0x0000780601007387 */ /* 0x0003e20000100800 */
[----:B0-----:R-:W-:Y:S01]  /*78c0*/  IMAD.MOV.U32 R9, RZ, RZ, R14 ;  /* 0x000000ffff097224 */ /* 0x001fe200078e000e */
[----:B------:R-:W-:-:S02]  /*78d0*/  LEA R8, P1, R14, R2, 0x1 ;  /* 0x000000020e087211 */ /* 0x000fc400078208ff */
[-C--:B------:R-:W-:Y:S02]  /*78e0*/  LEA R14, P3, R7, R2.reuse, 0x1 ;  /* 0x00000002070e7211 */ /* 0x080fe400078608ff */
[----:B----4-:R-:W-:Y:S02]  /*78f0*/  LEA R16, P2, R10, R2, 0x1 ;  /* 0x000000020a107211 */ /* 0x010fe400078408ff */
[----:B-1----:R-:W-:Y:S02]  /*7900*/  LEA R6, R0, R6, 0x1 ;  /* 0x0000000600067211 */ /* 0x002fe400078e08ff */
[-C--:B------:R-:W-:Y:S02]  /*7910*/  LEA.HI.X.SX32 R9, R9, R4.reuse, 0x1, P1 ;  /* 0x0000000409097211 */ /* 0x080fe400008f0eff */
[-C--:B------:R-:W-:Y:S01]  /*7920*/  LEA.HI.X.SX32 R17, R10, R4.reuse, 0x1, P2 ;  /* 0x000000040a117211 */ /* 0x080fe200010f0eff */
[----:B------:R-:W-:Y:S01]  /*7930*/  IMAD R10, R0, 0x2, R6 ;  /* 0x00000002000a7824 */ /* 0x000fe200078e0206 */
[----:B------:R-:W-:Y:S01]  /*7940*/  LEA.HI.X.SX32 R15, R7, R4, 0x1, P3 ;  /* 0x00000004070f7211 */ /* 0x000fe200018f0eff */
[----:B------:R0:W-:Y:S01]  /*7950*/  STL.64 [R1+0xb48], R8 ;  /* 0x000b480801007387 */ /* 0x0001e20000100a00 */
[----:B------:R-:W-:-:S02]  /*7960*/  LEA R6, P1, R29, R2, 0x1 ;  /* 0x000000021d067211 */ /* 0x000fc400078208ff */
[----:B------:R-:W-:Y:S02]  /*7970*/  LEA R10, R0, R10, 0x1 ;  /* 0x0000000a000a7211 */ /* 0x000fe400078e08ff */
[----:B------:R-:W-:Y:S01]  /*7980*/  LEA.HI.X.SX32 R7, R29, R4, 0x1, P1 ;  /* 0x000000041d077211 */ /* 0x000fe200008f0eff */
[----:B0-----:R-:W4:Y:S04]  /*7990*/  LDL.LU.64 R8, [R1+0x1828] ;  /* 0x0018280001087983 */ /* 0x001f280000300a00 */
[----:B------:R0:W-:Y:S04]  /*79a0*/  STL.64 [R1+0xb40], R16 ;  /* 0x000b401001007387 */ /* 0x0001e80000100a00 */
[----:B------:R1:W-:Y:S01]  /*79b0*/  STL.64 [R1+0xb38], R14 ;  /* 0x000b380e01007387 */ /* 0x0003e20000100a00 */
[----:B0-----:R-:W-:-:S02]  /*79c0*/  LEA R16, P2, R25, R2, 0x1 ;  /* 0x0000000219107211 */ /* 0x001fc400078408ff */
[----:B-1----:R-:W-:Y:S02]  /*79d0*/  LEA R14, P3, R11, R2, 0x1 ;  /* 0x000000020b0e7211 */ /* 0x002fe400078608ff */
[-C--:B------:R-:W-:Y:S01]  /*79e0*/  LEA.HI.X.SX32 R17, R25, R4.reuse, 0x1, P2 ;  /* 0x0000000419117211 */ /* 0x080fe200010f0eff */
[----:B------:R-:W-:Y:S01]  /*79f0*/  IMAD R25, R0, 0x2, R10 ;  /* 0x0000000200197824 */ /* 0x000fe200078e020a */
[----:B------:R-:W-:Y:S01]  /*7a00*/  LEA.HI.X.SX32 R15, R11, R4, 0x1, P3 ;  /* 0x000000040b0f7211 */ /* 0x000fe200018f0eff */
[----:B------:R0:W-:Y:S04]  /*7a10*/  STL.64 [R1+0xb30], R6 ;  /* 0x000b300601007387 */ /* 0x0001e80000100a00 */
[----:B0-----:R-:W4:Y:S04]  /*7a20*/  LDL.LU.64 R6, [R1+0x1820] ;  /* 0x0018200001067983 */ /* 0x001f280000300a00 */
[----:B------:R0:W-:Y:S04]  /*7a30*/  STL.64 [R1+0xb28], R16 ;  /* 0x000b281001007387 */ /* 0x0001e80000100a00 */
[----:B------:R1:W-:Y:S01]  /*7a40*/  STL.64 [R1+0xb20], R14 ;  /* 0x000b200e01007387 */ /* 0x0003e20000100a00 */
[----:B--2---:R-:W-:-:S04]  /*7a50*/  LEA R10, P3, R22, R2, 0x1 ;  /* 0x00000002160a7211 */ /* 0x004fc800078608ff */
[----:B------:R-:W-:Y:S02]  /*7a60*/  LEA.HI.X.SX32 R11, R22, R4, 0x1, P3 ;  /* 0x00000004160b7211 */ /* 0x000fe400018f0eff */
[----:B------:R-:W2:Y:S01]  /*7a70*/  LDL.LU R22, [R1+0x98] ;  /* 0x0000980001167983 */ /* 0x000ea20000300800 */
[CC--:B0-----:R-:W-:Y:S02]  /*7a80*/  LEA R16, P1, R24.reuse, R2.reuse, 0x1 ;  /* 0x0000000218107211 */ /* 0x0c1fe400078208ff */
[C---:B-1----:R-:W-:Y:S02]  /*7a90*/  LEA R14, P2, R3.reuse, R2, 0x1 ;  /* 0x00000002030e7211 */ /* 0x042fe400078408ff */
[-C--:B------:R-:W-:Y:S02]  /*7aa0*/  LEA.HI.X.SX32 R17, R24, R4.reuse, 0x1, P1 ;  /* 0x0000000418117211 */ /* 0x080fe400008f0eff */
[----:B------:R-:W-:-:S03]  /*7ab0*/  LEA.HI.X.SX32 R15, R3, R4, 0x1, P2 ;  /* 0x00000004030f7211 */ /* 0x000fc600010f0eff */
[----:B------:R-:W-:Y:S04]  /*7ac0*/  STL.64 [R1+0xb18], R16 ;  /* 0x000b181001007387 */ /* 0x000fe80000100a00 */
[----:B------:R-:W-:Y:S04]  /*7ad0*/  STL.64 [R1+0xb10], R14 ;  /* 0x000b100e01007387 */ /* 0x000fe80000100a00 */
[----:B------:R0:W-:Y:S02]  /*7ae0*/  STL.64 [R1+0xb08], R10 ;  /* 0x000b080a01007387 */ /* 0x0001e40000100a00 */
[----:B0-----:R-:W-:-:S04]  /*7af0*/  LEA R10, P3, R5, R2, 0x1 ;  /* 0x00000002050a7211 */ /* 0x001fc800078608ff */
[----:B------:R-:W-:Y:S02]  /*7b00*/  LEA.HI.X.SX32 R11, R5, R4, 0x1, P3 ;  /* 0x00000004050b7211 */ /* 0x000fe400018f0eff */
[----:B---3--:R-:W-:-:S04]  /*7b10*/  LEA R14, P2, R21, R2, 0x1 ;  /* 0x00000002150e7211 */ /* 0x008fc800078408ff */
[----:B------:R-:W-:Y:S02]  /*7b20*/  LEA.HI.X.SX32 R15, R21, R4, 0x1, P2 ;  /* 0x00000004150f7211 */ /* 0x000fe400010f0eff */
[----:B--2---:R-:W-:-:S04]  /*7b30*/  LEA R16, P1, R22, R2, 0x1 ;  /* 0x0000000216107211 */ /* 0x004fc800078208ff */
[----:B------:R-:W-:-:S05]  /*7b40*/  LEA.HI.X.SX32 R17, R22, R4, 0x1, P1 ;  /* 0x0000000416117211 */ /* 0x000fca00008f0eff */
[----:B------:R-:W-:Y:S04]  /*7b50*/  STL.64 [R1+0xb00], R16 ;  /* 0x000b001001007387 */ /* 0x000fe80000100a00 */
[----:B------:R4:W-:Y:S04]  /*7b60*/  STL.64 [R1+0xaf8], R14 ;  /* 0x000af80e01007387 */ /* 0x0009e80000100a00 */
[----:B------:R0:W-:Y:S01]  /*7b70*/  STL.64 [R1+0xaf0], R10 ;  /* 0x000af00a01007387 */ /* 0x0001e20000100a00 */
[-C--:B----4-:R-:W-:Y:S02]  /*7b80*/  LEA R14, P1, R6, R2.reuse, 0x1 ;  /* 0x00000002060e7211 */ /* 0x090fe400078208ff */
[----:B0-----:R-:W-:-:S02]  /*7b90*/  LEA R10, P2, R7, R2, 0x1 ;  /* 0x00000002070a7211 */ /* 0x001fc400078408ff */
[-C--:B------:R-:W-:Y:S02]  /*7ba0*/  LEA.HI.X.SX32 R15, R6, R4.reuse, 0x1, P1 ;  /* 0x00000004060f7211 */ /* 0x080fe400008f0eff */
[----:B------:R-:W-:-:S03]  /*7bb0*/  LEA.HI.X.SX32 R11, R7, R4, 0x1, P2 ;  /* 0x00000004070b7211 */ /* 0x000fc600010f0eff */
[----:B------:R0:W-:Y:S04]  /*7bc0*/  STL.64 [R1+0xae8], R14 ;  /* 0x000ae80e01007387 */ /* 0x0001e80000100a00 */
[----:B0-----:R-:W2:Y:S04]  /*7bd0*/  LDL.LU R15, [R1+0x1818] ;  /* 0x00181800010f7983 */ /* 0x001ea80000300800 */
[----:B------:R0:W-:Y:S04]  /*7be0*/  STL.64 [R1+0xae0], R10 ;  /* 0x000ae00a01007387 */ /* 0x0001e80000100a00 */
[----:B0-----:R-:W3:Y:S01]  /*7bf0*/  LDL.LU.64 R10, [R1+0x1810] ;  /* 0x00181000010a7983 */ /* 0x001ee20000300a00 */
[----:B------:R-:W-:-:S04]  /*7c00*/  LEA R16, P3, R8, R2, 0x1 ;  /* 0x0000000208107211 */ /* 0x000fc800078608ff */
[----:B------:R-:W-:Y:S01]  /*7c10*/  LEA.HI.X.SX32 R17, R8, R4, 0x1, P3 ;  /* 0x0000000408117211 */ /* 0x000fe200018f0eff */
[----:B------:R-:W-:-:S04]  /*7c20*/  IMAD.MOV.U32 R7, RZ, RZ, R12 ;  /* 0x000000ffff077224 */ /* 0x000fc800078e000c */
[----:B------:R0:W-:Y:S01]  /*7c30*/  STL.64 [R1+0xad8], R16 ;  /* 0x000ad81001007387 */ /* 0x0001e20000100a00 */
[----:B------:R-:W-:Y:S02]  /*7c40*/  MOV R6, R13 ;  /* 0x0000000d00067202 */ /* 0x000fe40000000f00 */
[----:B0-----:R-:W-:-:S04]  /*7c50*/  LEA R16, P1, R9, R2, 0x1 ;  /* 0x0000000209107211 */ /* 0x001fc800078208ff */
[----:B------:R-:W-:-:S05]  /*7c60*/  LEA.HI.X.SX32 R17, R9, R4, 0x1, P1 ;  /* 0x0000000409117211 */ /* 0x000fca00008f0eff */
[----:B------:R0:W-:Y:S04]  /*7c70*/  STL.64 [R1+0xad0], R16 ;  /* 0x000ad01001007387 */ /* 0x0001e80000100a00 */
[----:B0-----:R-:W4:Y:S01]  /*7c80*/  LDL.LU.64 R16, [R1+0x1808] ;  /* 0x0018080001107983 */ /* 0x001f220000300a00 */
[----:B--2---:R-:W-:Y:S02]  /*7c90*/  MOV R9, R15 ;  /* 0x0000000f00097202 */ /* 0x004fe40000000f00 */
[CC--:B---3--:R-:W-:Y:S02]  /*7ca0*/  LEA R12, P2, R10.reuse, R2.reuse, 0x1 ;  /* 0x000000020a0c7211 */ /* 0x0c8fe400078408ff */
[----:B------:R-:W-:Y:S02]  /*7cb0*/  LEA R14, P3, R11, R2, 0x1 ;  /* 0x000000020b0e7211 */ /* 0x000fe400078608ff */
[----:B------:R-:W-:-:S03]  /*7cc0*/  LEA.HI.X.SX32 R13, R10, R4, 0x1, P2 ;  /* 0x000000040a0d7211 */ /* 0x000fc600010f0eff */
[----:B------:R0:W-:Y:S01]  /*7cd0*/  STL [R1+0xac0], R14 ;  /* 0x000ac00e01007387 */ /* 0x0001e20000100800 */
[----:B------:R-:W-:-:S03]  /*7ce0*/  IMAD.MOV.U32 R8, RZ, RZ, R14 ;  /* 0x000000ffff087224 */ /* 0x000fc600078e000e */
[----:B0-----:R-:W2:Y:S04]  /*7cf0*/  LDL.LU.64 R14, [R1+0x1800] ;  /* 0x00180000010e7983 */ /* 0x001ea80000300a00 */
[----:B------:R0:W-:Y:S04]  /*7d00*/  STL.64 [R1+0xac8], R12 ;  /* 0x000ac80c01007387 */ /* 0x0001e80000100a00 */
[----:B0-----:R-:W3:Y:S01]  /*7d10*/  LDL.LU.64 R12, [R1+0x17f8] ;  /* 0x0017f800010c7983 */ /* 0x001ee20000300a00 */
[----:B------:R-:W-:-:S05]  /*7d20*/  LEA R29, R0, R25, 0x1 ;  /* 0x00000019001d7211 */ /* 0x000fca00078e08ff */
[----:B------:R-:W-:-:S05]  /*7d30*/  IMAD R24, R0, 0x2, R29 ;  /* 0x0000000200187824 */ /* 0x000fca00078e021d */
[----:B------:R-:W-:-:S05]  /*7d40*/  LEA R3, R0, R24, 0x1 ;  /* 0x0000001800037211 */ /* 0x000fca00078e08ff */
[----:B------:R-:W-:-:S05]  /*7d50*/  IMAD R3, R0, 0x2, R3 ;  /* 0x0000000200037824 */ /* 0x000fca00078e0203 */
[----:B------:R-:W-:-:S05]  /*7d60*/  LEA R5, R0, R3, 0x1 ;  /* 0x0000000300057211 */ /* 0x000fca00078e08ff */
[----:B------:R-:W-:-:S05]  /*7d70*/  IMAD R5, R0, 0x2, R5 ;  /* 0x0000000200057824 */ /* 0x000fca00078e0205 */
[----:B------:R-:W-:Y:S02]  /*7d80*/  LEA R5, R0, R5, 0x1 ;  /* 0x0000000500057211 */ /* 0x000fe400078e08ff */
[----:B------:R-:W-:-:S03]  /*7d90*/  MOV R21, R18 ;  /* 0x0000001200157202 */ /* 0x000fc60000000f00 */
[----:B------:R-:W-:Y:S01]  /*7da0*/  IMAD R5, R0, 0x2, R5 ;  /* 0x0000000200057824 */ /* 0x000fe200078e0205 */
[----:B------:R-:W-:Y:S01]  /*7db0*/  LEA.HI.X.SX32 R9, R11, R4, 0x1, P3 ;  /* 0x000000040b097211 */ /* 0x000fe200018f0eff */
[----:B------:R-:W-:-:S03]  /*7dc0*/  IMAD.MOV.U32 R22, RZ, RZ, R19 ;  /* 0x000000ffff167224 */ /* 0x000fc600078e0013 */
[----:B------:R-:W-:Y:S01]  /*7dd0*/  LEA R5, R0, R5, 0x1 ;  /* 0x0000000500057211 */ /* 0x000fe200078e08ff */
[----:B------:R0:W-:Y:S04]  /*7de0*/  STL [R1+0xac4], R9 ;  /* 0x000ac40901007387 */ /* 0x0001e80000100800 */
[----:B------:R-:W-:Y:S01]  /*7df0*/  STL [R1+0x60], R5 ;  /* 0x0000600501007387 */ /* 0x000fe20000100800 */
[----:B--2---:R-:W-:-:S04]  /*7e00*/  LEA R8, P3, R14, R2, 0x1 ;  /* 0x000000020e087211 */ /* 0x004fc800078608ff */
[----:B0-----:R-:W-:Y:S02]  /*7e10*/  LEA.HI.X.SX32 R9, R14, R4, 0x1, P3 ;  /* 0x000000040e097211 */ /* 0x001fe400018f0eff */
[----:B---3--:R-:W-:-:S04]  /*7e20*/  LEA R18, P1, R12, R2, 0x1 ;  /* 0x000000020c127211 */ /* 0x008fc800078208ff */
[----:B------:R-:W-:Y:S02]  /*7e30*/  LEA.HI.X.SX32 R19, R12, R4, 0x1, P1 ;  /* 0x000000040c137211 */ /* 0x000fe400008f0eff */
[----:B------:R-:W-:-:S03]  /*7e40*/  LEA R10, P2, R13, R2, 0x1 ;  /* 0x000000020d0a7211 */ /* 0x000fc600078408ff */
[----:B------:R0:W-:Y:S01]  /*7e50*/  STL.64 [R1+0xab8], R18 ;  /* 0x000ab81201007387 */ /* 0x0001e20000100a00 */
[----:B------:R-:W-:-:S03]  /*7e60*/  LEA.HI.X.SX32 R11, R13, R4, 0x1, P2 ;  /* 0x000000040d0b7211 */ /* 0x000fc600010f0eff */
[----:B------:R-:W-:Y:S01]  /*7e70*/  STL.64 [R1+0xaa8], R8 ;  /* 0x000aa80801007387 */ /* 0x000fe20000100a00 */
[----:B0-----:R-:W-:-:S04]  /*7e80*/  LEA R18, P1, R15, R2, 0x1 ;  /* 0x000000020f127211 */ /* 0x001fc800078208ff */
[----:B------:R-:W-:Y:S01]  /*7e90*/  LEA.HI.X.SX32 R19, R15, R4, 0x1, P1 ;  /* 0x000000040f137211 */ /* 0x000fe200008f0eff */
[----:B------:R-:W-:Y:S04]  /*7ea0*/  STL.64 [R1+0xab0], R10 ;  /* 0x000ab00a01007387 */ /* 0x000fe80000100a00 */
[----:B------:R0:W-:Y:S04]  /*7eb0*/  STL.64 [R1+0xaa0], R18 ;  /* 0x000aa01201007387 */ /* 0x0001e80000100a00 */
[----:B0-----:R-:W2:Y:S01]  /*7ec0*/  LDL.LU.64 R18, [R1+0x17f0] ;  /* 0x0017f00001127983 */ /* 0x001ea20000300a00 */
[----:B----4-:R-:W-:-:S04]  /*7ed0*/  LEA R10, P3, R17, R2, 0x1 ;  /* 0x00000002110a7211 */ /* 0x010fc800078608ff */
[----:B------:R-:W-:-:S05]  /*7ee0*/  LEA.HI.X.SX32 R11, R17, R4, 0x1, P3 ;  /* 0x00000004110b7211 */ /* 0x000fca00018f0eff */
[----:B------:R0:W-:Y:S01]  /*7ef0*/  STL.64 [R1+0xa90], R10 ;  /* 0x000a900a01007387 */ /* 0x0001e20000100a00 */
[----:B------:R-:W-:Y:S01]  /*7f00*/  LEA R12, P2, R16, R2, 0x1 ;  /* 0x00000002100c7211 */ /* 0x000fe200078408ff */
[C---:B------:R-:W-:Y:S02]  /*7f10*/  IMAD R8, R0.reuse, 0x2, R5 ;  /* 0x0000000200087824 */ /* 0x040fe400078e0205 */
[----:B0-----:R-:W-:Y:S01]  /*7f20*/  IMAD R10, R0, 0x2, R26 ;  /* 0x00000002000a7824 */ /* 0x001fe200078e021a */
[----:B------:R-:W-:-:S04]  /*7f30*/  LEA.HI.X.SX32 R13, R16, R4, 0x1, P2 ;  /* 0x00000004100d7211 */ /* 0x000fc800010f0eff */
[C---:B------:R-:W-:Y:S01]  /*7f40*/  LEA R10, R0.reuse, R10, 0x1 ;  /* 0x0000000a000a7211 */ /* 0x040fe200078e08ff */
[----:B------:R0:W-:Y:S01]  /*7f50*/  STL.64 [R1+0xa98], R12 ;  /* 0x000a980c01007387 */ /* 0x0001e20000100a00 */
[----:B------:R-:W-:-:S03]  /*7f60*/  LEA R5, R0, R8, 0x1 ;  /* 0x0000000800057211 */ /* 0x000fc600078e08ff */
[C---:B------:R-:W-:Y:S02]  /*7f70*/  IMAD R10, R0.reuse, 0x2, R10 ;  /* 0x00000002000a7824 */ /* 0x040fe400078e020a */
[----:B------:R1:W-:Y:S02]  /*7f80*/  STL [R1+0x50], R5 ;  /* 0x0000500501007387 */ /* 0x0003e40000100800 */
[----:B0-----:R-:W-:Y:S01]  /*7f90*/  IMAD.MOV.U32 R12, RZ, RZ, R10 ;  /* 0x000000ffff0c7224 */ /* 0x001fe200078e000a */
[----:B------:R-:W-:Y:S01]  /*7fa0*/  LEA R9, R0, R24, 0x1 ;  /* 0x0000001800097211 */ /* 0x000fe200078e08ff */
[----:B------:R-:W-:-:S03]  /*7fb0*/  IMAD.MOV.U32 R15, RZ, RZ, R24 ;  /* 0x000000ffff0f7224 */ /* 0x000fc600078e0018 */
[----:B------:R2:W-:Y:S01]  /*7fc0*/  STL [R1+0x17e8], R12 ;  /* 0x0017e80c01007387 */ /* 0x0005e20000100800 */
[----:B-1----:R-:W-:Y:S01]  /*7fd0*/  IMAD R5, R0, 0x2, R5 ;  /* 0x0000000200057824 */ /* 0x002fe200078e0205 */
[----:B------:R-:W-:Y:S02]  /*7fe0*/  MOV R17, R9 ;  /* 0x0000000900117202 */ /* 0x000fe40000000f00 */
[----:B------:R-:W-:Y:S01]  /*7ff0*/  MOV R9, R25 ;  /* 0x0000001900097202 */ /* 0x000fe20000000f00 */
[----:B------:R-:W-:Y:S04]  /*8000*/  STL [R1+0x17d8], R7 ;  /* 0x0017d80701007387 */ /* 0x000fe80000100800 */
[----:B------:R-:W-:Y:S01]  /*8010*/  STL [R1+0x3c], R5 ;  /* 0x00003c0501007387 */ /* 0x000fe20000100800 */
[----:B--2---:R-:W-:-:S02]  /*8020*/  LEA R12, P1, R18, R2, 0x1 ;  /* 0x00000002120c7211 */ /* 0x004fc400078208ff */
[C---:B------:R-:W-:Y:S02]  /*8030*/  LEA R24, P2, R19.reuse, R2, 0x1 ;  /* 0x0000000213187211 */ /* 0x040fe400078408ff */
[-C--:B------:R-:W-:Y:S02]  /*8040*/  LEA.HI.X.SX32 R13, R18, R4.reuse, 0x1, P1 ;  /* 0x00000004120d7211 */ /* 0x080fe400008f0eff */
[----:B------:R-:W-:-:S03]  /*8050*/  LEA.HI.X.SX32 R25, R19, R4, 0x1, P2 ;  /* 0x0000000413197211 */ /* 0x000fc600010f0eff */
[----:B------:R0:W-:Y:S04]  /*8060*/  STL.64 [R1+0xa88], R12 ;  /* 0x000a880c01007387 */ /* 0x0001e80000100a00 */
[----:B0-----:R-:W2:Y:S04]  /*8070*/  LDL.LU R12, [R1+0x17e8] ;  /* 0x0017e800010c7983 */ /* 0x001ea80000300800 */
[----:B------:R0:W-:Y:S04]  /*8080*/  STL.64 [R1+0xa80], R24 ;  /* 0x000a801801007387 */ /* 0x0001e80000100a00 */
[----:B0-----:R-:W3:Y:S01]  /*8090*/  LDL.LU.64 R24, [R1+0x17e0] ;  /* 0x0017e00001187983 */ /* 0x001ee20000300a00 */
[----:B------:R-:W-:Y:S01]  /*80a0*/  MOV R16, R6 ;  /* 0x0000000600107202 */ /* 0x000fe20000000f00 */
[----:B------:R-:W-:-:S05]  /*80b0*/  IMAD R6, R0, 0x2, R26 ;  /* 0x0000000200067824 */ /* 0x000fca00078e021a */
[----:B------:R-:W-:-:S05]  /*80c0*/  LEA R6, R0, R6, 0x1 ;  /* 0x0000000600067211 */ /* 0x000fca00078e08ff */
[----:B------:R-:W-:-:S05]  /*80d0*/  IMAD R6, R0, 0x2, R6 ;  /* 0x0000000200067824 */ /* 0x000fca00078e0206 */
[----:B------:R-:W-:-:S05]  /*80e0*/  LEA R6, R0, R6, 0x1 ;  /* 0x0000000600067211 */ /* 0x000fca00078e08ff */
[----:B------:R-:W-:Y:S01]  /*80f0*/  IMAD.MOV.U32 R10, RZ, RZ, R6 ;  /* 0x000000ffff0a7224 */ /* 0x000fe200078e0006 */
[----:B------:R-:W-:Y:S02]  /*8100*/  LEA R6, P3, R20, R2, 0x1 ;  /* 0x0000000214067211 */ /* 0x000fe400078608ff */
[----:B------:R-:W-:Y:S02]  /*8110*/  LEA R5, R0, R5, 0x1 ;  /* 0x0000000500057211 */ /* 0x000fe400078e08ff */
[----:B------:R-:W-:Y:S01]  /*8120*/  LEA.HI.X.SX32 R7, R20, R4, 0x1, P3 ;  /* 0x0000000414077211 */ /* 0x000fe200018f0eff */
[----:B------:R-:W-:Y:S01]  /*8130*/  IMAD.MOV.U32 R13, RZ, RZ, R28 ;  /* 0x000000ffff0d7224 */ /* 0x000fe200078e001c */
[----:B------:R-:W-:Y:S01]  /*8140*/  MOV R14, R27 ;  /* 0x0000001b000e7202 */ /* 0x000fe20000000f00 */
[--C-:B------:R-:W-:Y:S02]  /*8150*/  IMAD R11, R0, 0x2, R26.reuse ;  /* 0x00000002000b7824 */ /* 0x100fe400078e021a */
[----:B------:R0:W-:Y:S01]  /*8160*/  STL.64 [R1+0xa78], R6 ;  /* 0x000a780601007387 */ /* 0x0001e20000100a00 */
[----:B------:R-:W-:Y:S01]  /*8170*/  IMAD.MOV.U32 R18, RZ, RZ, R26 ;  /* 0x000000ffff127224 */ /* 0x000fe200078e001a */
[----:B------:R-:W-:-:S02]  /*8180*/  MOV R19, R29 ;  /* 0x0000001d00137202 */ /* 0x000fc40000000f00 */
[----:B0-----:R-:W4:Y:S04]  /*8190*/  LDL.LU R7, [R1+0x17d8] ;  /* 0x0017d80001077983 */ /* 0x001f280000300800 */
[----:B------:R0:W-:Y:S04]  /*81a0*/  STL [R1+0x38], R5 ;  /* 0x0000380501007387 */ /* 0x0001e80000100800 */
[----:B------:R-:W-:Y:S01]  /*81b0*/  STL.64 [R1+0x17c0], R14 ;  /* 0x0017c00e01007387 */ /* 0x000fe20000100a00 */
[----:B0-----:R-:W-:-:S05]  /*81c0*/  IMAD R5, R0, 0x2, R5 ;  /* 0x0000000200057824 */ /* 0x001fca00078e0205 */
[----:B------:R-:W-:Y:S01]  /*81d0*/  STL [R1+0x1758], R5 ;  /* 0x0017580501007387 */ /* 0x000fe20000100800 */
[CC--:B---3--:R-:W-:Y:S02]  /*81e0*/  LEA R28, P1, R25.reuse, R2.reuse, 0x1 ;  /* 0x00000002191c7211 */ /* 0x0c8fe400078208ff */
[C---:B------:R-:W-:Y:S02]  /*81f0*/  LEA R26, P2, R24.reuse, R2, 0x1 ;  /* 0x00000002181a7211 */ /* 0x040fe400078408ff */
[-C--:B------:R-:W-:Y:S02]  /*8200*/  LEA.HI.X.SX32 R29, R25, R4.reuse, 0x1, P1 ;  /* 0x00000004191d7211 */ /* 0x080fe400008f0eff */
[----:B------:R-:W-:-:S03]  /*8210*/  LEA.HI.X.SX32 R27, R24, R4, 0x1, P2 ;  /* 0x00000004181b7211 */ /* 0x000fc600010f0eff */
[----:B------:R0:W-:Y:S04]  /*8220*/  STL.64 [R1+0xa70], R28 ;  /* 0x000a701c01007387 */ /* 0x0001e80000100a00 */
[----:B0-----:R-:W3:Y:S04]  /*8230*/  LDL.LU.64 R28, [R1+0x17d0] ;  /* 0x0017d000011c7983 */ /* 0x001ee80000300a00 */
[----:B------:R0:W-:Y:S04]  /*8240*/  STL.64 [R1+0xa68], R26 ;  /* 0x000a681a01007387 */ /* 0x0001e80000100a00 */
[----:B0-----:R-:W2:Y:S01]  /*8250*/  LDL.LU.64 R26, [R1+0x17c8] ;  /* 0x0017c800011a7983 */ /* 0x001ea20000300a00 */
[----:B------:R-:W-:-:S04]  /*8260*/  LEA R14, P3, R23, R2, 0x1 ;  /* 0x00000002170e7211 */ /* 0x000fc800078608ff */
[----:B------:R-:W-:Y:S01]  /*8270*/  LEA.HI.X.SX32 R15, R23, R4, 0x1, P3 ;  /* 0x00000004170f7211 */ /* 0x000fe200018f0eff */
[----:B------:R-:W-:Y:S01]  /*8280*/  IMAD.MOV.U32 R23, RZ, RZ, R17 ;  /* 0x000000ffff177224 */ /* 0x000fe200078e0011 */
[----:B------:R-:W-:-:S03]  /*8290*/  LEA R6, R0, R5, 0x1 ;  /* 0x0000000500067211 */ /* 0x000fc600078e08ff */
[----:B------:R0:W-:Y:S04]  /*82a0*/  STL.64 [R1+0xa60], R14 ;  /* 0x000a600e01007387 */ /* 0x0001e80000100a00 */
[----:B0-----:R-:W4:Y:S01]  /*82b0*/  LDL.LU.64 R14, [R1+0x17c0] ;  /* 0x0017c000010e7983 */ /* 0x001f220000300a00 */
[----:B---3--:R-:W-:-:S05]  /*82c0*/  LEA R17, R0, R29, 0x1 ;  /* 0x0000001d00117211 */ /* 0x008fca00078e08ff */
[C---:B------:R-:W-:Y:S01]  /*82d0*/  IMAD R17, R0.reuse, 0x2, R17 ;  /* 0x0000000200117824 */ /* 0x040fe200078e0211 */
[----:B--2---:R-:W-:-:S05]  /*82e0*/  LEA R20, R0, R26, 0x1 ;  /* 0x0000001a00147211 */ /* 0x004fca00078e08ff */
[C---:B------:R-:W-:Y:S01]  /*82f0*/  IMAD R20, R0.reuse, 0x2, R20 ;  /* 0x0000000200147824 */ /* 0x040fe200078e0214 */
[----:B------:R-:W-:-:S03]  /*8300*/  LEA R17, R0, R17, 0x1 ;  /* 0x0000001100117211 */ /* 0x000fc600078e08ff */
[----:B------:R-:W-:Y:S02]  /*8310*/  IMAD.MOV.U32 R25, RZ, RZ, R20 ;  /* 0x000000ffff197224 */ /* 0x000fe400078e0014 */
[----:B------:R-:W-:Y:S01]  /*8320*/  IMAD.MOV.U32 R20, RZ, RZ, R16 ;  /* 0x000000ffff147224 */ /* 0x000fe200078e0010 */
[----:B------:R-:W-:Y:S01]  /*8330*/  MOV R5, R17 ;  /* 0x0000001100057202 */ /* 0x000fe20000000f00 */
[----:B----4-:R-:W-:Y:S01]  /*8340*/  IMAD.MOV.U32 R17, RZ, RZ, R7 ;  /* 0x000000ffff117224 */ /* 0x010fe200078e0007 */
[----:B------:R-:W-:Y:S02]  /*8350*/  MOV R16, R8 ;  /* 0x0000000800107202 */ /* 0x000fe40000000f00 */
[----:B------:R0:W-:Y:S01]  /*8360*/  STL.64 [R1+0x17a8], R20 ;  /* 0x0017a81401007387 */ /* 0x0001e20000100a00 */
[----:B------:R-:W-:-:S03]  /*8370*/  LEA R7, R0, R6, 0x1 ;  /* 0x0000000600077211 */ /* 0x000fc600078e08ff */
[----:B------:R-:W-:Y:S02]  /*8380*/  STL.64 [R1+0x17b8], R16 ;  /* 0x0017b81001007387 */ /* 0x000fe40000100a00 */
[----:B------:R-:W-:Y:S02]  /*8390*/  IMAD R8, R0, 0x2, R7 ;  /* 0x0000000200087824 */ /* 0x000fe400078e0207 */
[----:B------:R-:W2:Y:S01]  /*83a0*/  LDL.LU R24, [R1+0xc] ;  /* 0x00000c0001187983 */ /* 0x000ea20000300800 */
[----:B0-----:R-:W-:-:S05]  /*83b0*/  LEA R20, P1, R28, R2, 0x1 ;  /* 0x000000021c147211 */ /* 0x001fca00078208ff */
[----:B------:R-:W-:Y:S04]  /*83c0*/  STL [R1+0xa58], R20 ;  /* 0x000a581401007387 */ /* 0x000fe80000100800 */
[----:B------:R0:W-:Y:S04]  /*83d0*/  STL.64 [R1+0x1740], R6 ;  /* 0x0017400601007387 */ /* 0x0001e80000100a00 */
[----:B0-----:R0:W3:Y:S01]  /*83e0*/  LDL.64 R6, [R1+0xa58] ;  /* 0x000a580001067983 */ /* 0x0010e20000100a00 */
[-C--:B------:R-:W-:Y:S02]  /*83f0*/  LEA R16, P2, R27, R2.reuse, 0x1 ;  /* 0x000000021b107211 */ /* 0x080fe400078408ff */
[----:B------:R-:W-:-:S02]  /*8400*/  LEA R20, P3, R26, R2, 0x1 ;  /* 0x000000021a147211 */ /* 0x000fc400078608ff */
[-C--:B------:R-:W-:Y:S02]  /*8410*/  LEA.HI.X.SX32 R17, R27, R4.reuse, 0x1, P2 ;  /* 0x000000041b117211 */ /* 0x080fe400010f0eff */
[-C--:B---3--:R-:W-:Y:S02]  /*8420*/  LEA.HI.X.SX32 R7, R28, R4.reuse, 0x1, P1 ;  /* 0x000000041c077211 */ /* 0x088fe400008f0eff */
[----:B------:R-:W3:Y:S01]  /*8430*/  LDL.LU R28, [R1+0x4] ;  /* 0x00000400011c7983 */ /* 0x000ee20000300800 */
[----:B------:R-:W-:-:S03]  /*8440*/  LEA.HI.X.SX32 R21, R26, R4, 0x1, P3 ;  /* 0x000000041a157211 */ /* 0x000fc600018f0eff */
[----:B------:R1:W-:Y:S01]  /*8450*/  STL [R1+0xa5c], R7 ;  /* 0x000a5c0701007387 */ /* 0x0003e20000100800 */
[----:B------:R-:W-:-:S03]  /*8460*/  IMAD.MOV.U32 R6, RZ, RZ, R9 ;  /* 0x000000ffff067224 */ /* 0x000fc600078e0009 */
[----:B------:R4:W-:Y:S01]  /*8470*/  STL.64 [R1+0x17b0], R18 ;  /* 0x0017b01201007387 */ /* 0x0009e20000100a00 */
[----:B------:R-:W-:-:S03]  /*8480*/  LEA R9, R0, R8, 0x1 ;  /* 0x0000000800097211 */ /* 0x000fc600078e08ff */
[----:B------:R0:W-:Y:S01]  /*8490*/  STL.64 [R1+0xa50], R16 ;  /* 0x000a501001007387 */ /* 0x0001e20000100a00 */
[----:B-1----:R-:W-:Y:S01]  /*84a0*/  MOV R7, R10 ;  /* 0x0000000a00077202 */ /* 0x002fe20000000f00 */
[----:B------:R-:W-:Y:S01]  /*84b0*/  IMAD R10, R0, 0x2, R9 ;  /* 0x00000002000a7824 */ /* 0x000fe200078e0209 */
[----:B----4-:R-:W-:Y:S01]  /*84c0*/  LEA R18, P2, R25, R2, 0x1 ;  /* 0x0000000219127211 */ /* 0x010fe200078408ff */
[----:B0-----:R-:W4:Y:S04]  /*84d0*/  LDL.LU.64 R16, [R1+0x17b8] ;  /* 0x0017b80001107983 */ /* 0x001f280000300a00 */
[----:B------:R-:W2:Y:S04]  /*84e0*/  LDL.LU R27, [R1+0x10] ;  /* 0x00001000011b7983 */ /* 0x000ea80000300800 */
[----:B------:R-:W-:Y:S04]  /*84f0*/  STL.64 [R1+0xa48], R20 ;  /* 0x000a481401007387 */ /* 0x000fe80000100a00 */
[----:B------:R-:W-:Y:S04]  /*8500*/  STL.64 [R1+0x1790], R6 ;  /* 0x0017900601007387 */ /* 0x000fe80000100a00 */
[----:B------:R0:W-:Y:S04]  /*8510*/  STL.64 [R1+0x1738], R8 ;  /* 0x0017380801007387 */ /* 0x0001e80000100a00 */
[----:B------:R1:W-:Y:S01]  /*8520*/  STL [R1+0xa38], R18 ;  /* 0x000a381201007387 */ /* 0x0003e20000100800 */
[----:B0-----:R-:W-:Y:S01]  /*8530*/  MOV R8, R18 ;  /* 0x0000001200087202 */ /* 0x001fe20000000f00 */
[----:B------:R-:W-:-:S02]  /*8540*/  IMAD.MOV.U32 R9, RZ, RZ, R19 ;  /* 0x000000ffff097224 */ /* 0x000fc400078e0013 */
[----:B-1----:R-:W2:Y:S01]  /*8550*/  LDL.LU.64 R18, [R1+0x17b0] ;  /* 0x0017b00001127983 */ /* 0x002ea20000300a00 */
[----:B---3--:R-:W-:-:S04]  /*8560*/  LEA R20, P1, R28, R2, 0x1 ;  /* 0x000000021c147211 */ /* 0x008fc800078208ff */
[----:B------:R-:W-:-:S05]  /*8570*/  LEA.HI.X.SX32 R21, R28, R4, 0x1, P1 ;  /* 0x000000041c157211 */ /* 0x000fca00008f0eff */
[----:B------:R0:W-:Y:S04]  /*8580*/  STL.64 [R1+0xa40], R20 ;  /* 0x000a401401007387 */ /* 0x0001e80000100a00 */
[----:B0-----:R-:W3:Y:S01]  /*8590*/  LDL.LU.64 R20, [R1+0x17a8] ;  /* 0x0017a80001147983 */ /* 0x001ee20000300a00 */
[----:B------:R-:W-:Y:S02]  /*85a0*/  LEA R6, P3, R29, R2, 0x1 ;  /* 0x000000021d067211 */ /* 0x000fe400078608ff */
[-C--:B------:R-:W-:Y:S02]  /*85b0*/  LEA.HI.X.SX32 R9, R25, R4.reuse, 0x1, P2 ;  /* 0x0000000419097211 */ /* 0x080fe400010f0eff */
[----:B------:R-:W-:Y:S01]  /*85c0*/  LEA.HI.X.SX32 R7, R29, R4, 0x1, P3 ;  /* 0x000000041d077211 */ /* 0x000fe200018f0eff */
[----:B----4-:R2:W-:Y:S01]  /*85d0*/  STL.64 [R1+0x17a0], R16 ;  /* 0x0017a01001007387 */ /* 0x0105e20000100a00 */
[----:B------:R-:W-:-:S03]  /*85e0*/  LEA R11, R0, R11, 0x1 ;  /* 0x0000000b000b7211 */ /* 0x000fc600078e08ff */
[----:B------:R-:W-:Y:S01]  /*85f0*/  STL [R1+0xa3c], R9 ;  /* 0x000a3c0901007387 */ /* 0x000fe20000100800 */
[----:B------:R-:W-:-:S03]  /*8600*/  MOV R25, R11 ;  /* 0x0000000b00197202 */ /* 0x000fc60000000f00 */
[----:B------:R-:W4:Y:S01]  /*8610*/  LDL.LU R26, [R1+0x14] ;  /* 0x00001400011a7983 */ /* 0x000f220000300800 */
[----:B------:R-:W-:-:S03]  /*8620*/  IMAD R11, R0, 0x2, R10 ;  /* 0x00000002000b7824 */ /* 0x000fc600078e020a */
[----:B------:R0:W-:Y:S01]  /*8630*/  STL.64 [R1+0xa30], R6 ;  /* 0x000a300601007387 */ /* 0x0001e20000100a00 */
[-C--:B--2---:R-:W-:Y:S02]  /*8640*/  LEA R16, P2, R24, R2.reuse, 0x1 ;  /* 0x0000000218107211 */ /* 0x084fe400078408ff */
[----:B------:R-:W-:Y:S02]  /*8650*/  MOV R28, R19 ;  /* 0x00000013001c7202 */ /* 0x000fe40000000f00 */
[C---:B0-----:R-:W-:Y:S01]  /*8660*/  LEA R6, P1, R27.reuse, R2, 0x1 ;  /* 0x000000021b067211 */ /* 0x041fe200078208ff */
[----:B------:R-:W-:Y:S01]  /*8670*/  IMAD.MOV.U32 R19, RZ, RZ, R12 ;  /* 0x000000ffff137224 */ /* 0x000fe200078e000c */
[----:B------:R-:W-:Y:S02]  /*8680*/  LEA R12, R0, R11, 0x1 ;  /* 0x0000000b000c7211 */ /* 0x000fe400078e08ff */
[----:B------:R-:W-:Y:S01]  /*8690*/  LEA.HI.X.SX32 R7, R27, R4, 0x1, P1 ;  /* 0x000000041b077211 */ /* 0x000fe200008f0eff */
[----:B---3--:R0:W-:Y:S04]  /*86a0*/  STL.64 [R1+0x1798], R20 ;  /* 0x0017981401007387 */ /* 0x0081e80000100a00 */
[----:B------:R1:W-:Y:S01]  /*86b0*/  STL [R1+0x1788], R28 ;  /* 0x0017881c01007387 */ /* 0x0003e20000100800 */
[----:B0-----:R-:W-:-:S03]  /*86c0*/  LEA R20, P3, R5, R2, 0x1 ;  /* 0x0000000205147211 */ /* 0x001fc600078608ff */
[----:B-1----:R-:W2:Y:S04]  /*86d0*/  LDL.LU R28, [R1+0x1c] ;  /* 0x00001c00011c7983 */ /* 0x002ea80000300800 */
[----:B------:R-:W3:Y:S04]  /*86e0*/  LDL.LU R9, [R1+0x18] ;  /* 0x0000180001097983 */ /* 0x000ee80000300800 */
[----:B------:R0:W-:Y:S04]  /*86f0*/  STL [R1+0xa20], R16 ;  /* 0x000a201001007387 */ /* 0x0001e80000100800 */
[----:B0-----:R-:W2:Y:S04]  /*8700*/  LDL.LU.64 R16, [R1+0x17a0] ;  /* 0x0017a00001107983 */ /* 0x001ea80000300a00 */
[----:B------:R0:W-:Y:S04]  /*8710*/  STL.64 [R1+0x1748], R10 ;  /* 0x0017480a01007387 */ /* 0x0001e80000100a00 */
[----:B------:R1:W-:Y:S04]  /*8720*/  STL [R1+0x1770], R11 ;  /* 0x0017700b01007387 */ /* 0x0003e80000100800 */
[----:B------:R4:W-:Y:S01]  /*8730*/  STL [R1+0xa18], R20 ;  /* 0x000a181401007387 */ /* 0x0009e20000100800 */
[----:B0-----:R-:W-:Y:S01]  /*8740*/  IMAD.MOV.U32 R10, RZ, RZ, R20 ;  /* 0x000000ffff0a7224 */ /* 0x001fe200078e0014 */
[----:B-1----:R-:W-:-:S02]  /*8750*/  MOV R11, R21 ;  /* 0x00000015000b7202 */ /* 0x002fc40000000f00 */
[----:B----4-:R-:W4:Y:S04]  /*8760*/  LDL.LU.64 R20, [R1+0x1798] ;  /* 0x0017980001147983 */ /* 0x010f280000300a00 */
[----:B------:R0:W-:Y:S04]  /*8770*/  STL.64 [R1+0xa28], R6 ;  /* 0x000a280601007387 */ /* 0x0001e80000100a00 */
[----:B0-----:R-:W2:Y:S02]  /*8780*/  LDL.LU.64 R6, [R1+0x1790] ;  /* 0x0017900001067983 */ /* 0x001ea40000300a00 */
[----:B--2---:R-:W-:Y:S01]  /*8790*/  IMAD.MOV.U32 R27, RZ, RZ, R6 ;  /* 0x000000ffff1b7224 */ /* 0x004fe200078e0006 */
[----:B------:R-:W-:Y:S01]  /*87a0*/  MOV R6, R7 ;  /* 0x0000000700067202 */ /* 0x000fe20000000f00 */
[----:B------:R-:W-:-:S05]  /*87b0*/  IMAD.MOV.U32 R7, RZ, RZ, R23 ;  /* 0x000000ffff077224 */ /* 0x000fca00078e0017 */
[----:B------:R0:W-:Y:S04]  /*87c0*/  STL.64 [R1+0x1780], R6 ;  /* 0x0017800601007387 */ /* 0x0001e80000100a00 */
[----:B0-----:R0:W2:Y:S01]  /*87d0*/  LDL.64 R6, [R1+0xa20] ;  /* 0x000a200001067983 */ /* 0x0010a20000100a00 */
[----:B------:R-:W-:-:S03]  /*87e0*/  LEA.HI.X.SX32 R11, R5, R4, 0x1, P3 ;  /* 0x00000004050b7211 */ /* 0x000fc600018f0eff */
[----:B------:R-:W-:Y:S04]  /*87f0*/  STL.64 [R1+0x1778], R16 ;  /* 0x0017781001007387 */ /* 0x000fe80000100a00 */
[----:B------:R-:W3:Y:S01]  /*8800*/  LDL.LU R29, [R1+0x24] ;  /* 0x00002400011d7983 */ /* 0x000ee20000300800 */
[----:B--2---:R-:W-:Y:S02]  /*8810*/  LEA.HI.X.SX32 R7, R24, R4, 0x1, P2 ;  /* 0x0000000418077211 */ /* 0x004fe400010f0eff */
[----:B----4-:R-:W-:Y:S02]  /*8820*/  MOV R24, R20 ;  /* 0x0000001400187202 */ /* 0x010fe40000000f00 */
[----:B------:R-:W-:Y:S01]  /*8830*/  MOV R20, R13 ;  /* 0x0000000d00147202 */ /* 0x000fe20000000f00 */
[----:B------:R-:W-:Y:S01]  /*8840*/  IMAD R13, R0, 0x2, R12 ;  /* 0x00000002000d7824 */ /* 0x000fe200078e020c */
[----:B------:R1:W-:Y:S01]  /*8850*/  STL [R1+0xa24], R7 ;  /* 0x000a240701007387 */ /* 0x0003e20000100800 */
[----:B------:R-:W-:-:S03]  /*8860*/  LEA R6, P1, R28, R2, 0x1 ;  /* 0x000000021c067211 */ /* 0x000fc600078208ff */
[----:B------:R2:W-:Y:S04]  /*8870*/  STL [R1+0xa1c], R11 ;  /* 0x000a1c0b01007387 */ /* 0x0005e80000100800 */
[----:B------:R-:W4:Y:S01]  /*8880*/  LDL.LU R23, [R1+0x34] ;  /* 0x0000340001177983 */ /* 0x000f220000300800 */
[----:B-1----:R-:W-:-:S03]  /*8890*/  LEA.HI.X.SX32 R7, R28, R4, 0x1, P1 ;  /* 0x000000041c077211 */ /* 0x002fc600008f0eff */
[----:B------:R-:W4:Y:S04]  /*88a0*/  LDL.LU R5, [R1+0x48] ;  /* 0x0000480001057983 */ /* 0x000f280000300800 */
[----:B------:R-:W-:Y:S04]  /*88b0*/  STL.64 [R1+0x1750], R12 ;  /* 0x0017500c01007387 */ /* 0x000fe80000100a00 */
[----:B------:R-:W4:Y:S01]  /*88c0*/  LDL.LU R28, [R1+0x1788] ;  /* 0x00178800011c7983 */ /* 0x000f220000300800 */
[-C--:B---3--:R-:W-:Y:S02]  /*88d0*/  LEA R16, P2, R9, R2.reuse, 0x1 ;  /* 0x0000000209107211 */ /* 0x088fe400078408ff */
[----:B------:R-:W-:-:S02]  /*88e0*/  LEA R10, P3, R26, R2, 0x1 ;  /* 0x000000021a0a7211 */ /* 0x000fc400078608ff */
[-C--:B------:R-:W-:Y:S01]  /*88f0*/  LEA.HI.X.SX32 R17, R9, R4.reuse, 0x1, P2 ;  /* 0x0000000409117211 */ /* 0x080fe200010f0eff */
[----:B------:R1:W-:Y:S01]  /*8900*/  STL.64 [R1+0xa10], R6 ;  /* 0x000a100601007387 */ /* 0x0003e20000100a00 */
[----:B--2---:R-:W-:-:S03]  /*8910*/  LEA.HI.X.SX32 R11, R26, R4, 0x1, P3 ;  /* 0x000000041a0b7211 */ /* 0x004fc600018f0eff */
[----:B-1----:R-:W2:Y:S04]  /*8920*/  LDL.LU.64 R6, [R1+0x1780] ;  /* 0x0017800001067983 */ /* 0x002ea80000300a00 */
[----:B------:R1:W-:Y:S04]  /*8930*/  STL.64 [R1+0xa08], R16 ;  /* 0x000a081001007387 */ /* 0x0003e80000100a00 */
[----:B-1----:R-:W3:Y:S04]  /*8940*/  LDL.LU.64 R16, [R1+0x1778] ;  /* 0x0017780001107983 */ /* 0x002ee80000300a00 */
[----:B------:R1:W-:Y:S04]  /*8950*/  STL.64 [R1+0xa00], R10 ;  /* 0x000a000a01007387 */ /* 0x0003e80000100a00 */
[----:B-1----:R0:W3:Y:S04]  /*8960*/  LDL.LU R11, [R1+0x1770] ;  /* 0x00177000010b7983 */ /* 0x0020e80000300800 */
[----:B----4-:R1:W-:Y:S04]  /*8970*/  STL [R1+0x176c], R28 ;  /* 0x00176c1c01007387 */ /* 0x0103e80000100800 */
[----:B-1----:R-:W4:Y:S01]  /*8980*/  LDL.LU R28, [R1+0x28] ;  /* 0x00002800011c7983 */ /* 0x002f220000300800 */
[----:B------:R-:W-:Y:S01]  /*8990*/  IMAD.MOV.U32 R8, RZ, RZ, R14 ;  /* 0x000000ffff087224 */ /* 0x000fe200078e000e */
[----:B------:R-:W-:-:S02]  /*89a0*/  LEA R14, R0, R13, 0x1 ;  /* 0x0000000d000e7211 */ /* 0x000fc400078e08ff */
[----:B------:R1:W-:Y:S01]  /*89b0*/  STL [R1+0x1768], R3 ;  /* 0x0017680301007387 */ /* 0x0003e20000100800 */
[----:B--2---:R-:W-:Y:S02]  /*89c0*/  IMAD.MOV.U32 R26, RZ, RZ, R6 ;  /* 0x000000ffff1a7224 */ /* 0x004fe400078e0006 */
[----:B------:R-:W-:Y:S01]  /*89d0*/  IMAD.MOV.U32 R6, RZ, RZ, R15 ;  /* 0x000000ffff067224 */ /* 0x000fe200078e000f */
[----:B------:R-:W-:Y:S01]  /*89e0*/  LEA R15, R0, R14, 0x1 ;  /* 0x0000000e000f7211 */ /* 0x000fe200078e08ff */
[----:B-1----:R-:W2:Y:S01]  /*89f0*/  LDL.LU R3, [R1+0x4c] ;  /* 0x00004c0001037983 */ /* 0x002ea20000300800 */
[----:B---3--:R-:W-:-:S03]  /*8a00*/  MOV R9, R16 ;  /* 0x0000001000097202 */ /* 0x008fc60000000f00 */
[----:B------:R-:W-:Y:S01]  /*8a10*/  IMAD R16, R0, 0x2, R15 ;  /* 0x0000000200107824 */ /* 0x000fe200078e020f */
[----:B----4-:R-:W-:-:S05]  /*8a20*/  LEA R10, P1, R28, R2, 0x1 ;  /* 0x000000021c0a7211 */ /* 0x010fca00078208ff */
[----:B------:R-:W-:Y:S04]  /*8a30*/  STL [R1+0x9f8], R10 ;  /* 0x0009f80a01007387 */ /* 0x000fe80000100800 */
[----:B------:R1:W-:Y:S04]  /*8a40*/  STL.64 [R1+0x1760], R14 ;  /* 0x0017600e01007387 */ /* 0x0003e80000100a00 */
[----:B-1----:R0:W3:Y:S01]  /*8a50*/  LDL.64 R14, [R1+0x9f8] ;  /* 0x0009f800010e7983 */ /* 0x0020e20000100a00 */
[-C--:B------:R-:W-:Y:S02]  /*8a60*/  LEA R12, P2, R29, R2.reuse, 0x1 ;  /* 0x000000021d0c7211 */ /* 0x080fe400078408ff */
[----:B------:R-:W-:-:S02]  /*8a70*/  LEA R10, P3, R17, R2, 0x1 ;  /* 0x00000002110a7211 */ /* 0x000fc400078608ff */
[-C--:B------:R-:W-:Y:S02]  /*8a80*/  LEA.HI.X.SX32 R13, R29, R4.reuse, 0x1, P2 ;  /* 0x000000041d0d7211 */ /* 0x080fe400010f0eff */
[----:B------:R-:W-:Y:S02]  /*8a90*/  LEA.HI.X.SX32 R11, R17, R4, 0x1, P3 ;  /* 0x00000004110b7211 */ /* 0x000fe400018f0eff */
[C---:B------:R-:W-:Y:S01]  /*8aa0*/  LEA R17, R0.reuse, R16, 0x1 ;  /* 0x0000001000117211 */ /* 0x040fe200078e08ff */
[----:B------:R1:W-:Y:S02]  /*8ab0*/  STL.64 [R1+0x9f0], R12 ;  /* 0x0009f00c01007387 */ /* 0x0003e40000100a00 */
[----:B-1----:R-:W-:Y:S02]  /*8ac0*/  IMAD.MOV.U32 R13, RZ, RZ, R18 ;  /* 0x000000ffff0d7224 */ /* 0x002fe400078e0012 */
[----:B------:R-:W-:Y:S01]  /*8ad0*/  IMAD R18, R0, 0x2, R17 ;  /* 0x0000000200127824 */ /* 0x000fe200078e0211 */
[----:B------:R-:W-:Y:S01]  /*8ae0*/  MOV R12, R8 ;  /* 0x00000008000c7202 */ /* 0x000fe20000000f00 */
[----:B------:R-:W-:-:S03]  /*8af0*/  IMAD.MOV.U32 R8, RZ, RZ, R19 ;  /* 0x000000ffff087224 */ /* 0x000fc600078e0013 */
[----:B------:R-:W-:Y:S02]  /*8b00*/  LEA R19, R0, R18, 0x1 ;  /* 0x0000001200137211 */ /* 0x000fe400078e08ff */
[----:B---3--:R-:W-:Y:S02]  /*8b10*/  LEA.HI.X.SX32 R15, R28, R4, 0x1, P1 ;  /* 0x000000041c0f7211 */ /* 0x008fe400008f0eff */
[CC--:B------:R-:W-:Y:S02]  /*8b20*/  LEA R28, P1, R23.reuse, R2.reuse, 0x1 ;  /* 0x00000002171c7211 */ /* 0x0c0fe400078208ff */
[----:B------:R-:W-:Y:S01]  /*8b30*/  LEA R14, P2, R24, R2, 0x1 ;  /* 0x00000002180e7211 */ /* 0x000fe200078408ff */
[----:B------:R1:W-:Y:S01]  /*8b40*/  STL [R1+0x9fc], R15 ;  /* 0x0009fc0f01007387 */ /* 0x0003e20000100800 */
[----:B------:R-:W-:-:S03]  /*8b50*/  LEA.HI.X.SX32 R29, R23, R4, 0x1, P1 ;  /* 0x00000004171d7211 */ /* 0x000fc600008f0eff */
[----:B------:R3:W-:Y:S04]  /*8b60*/  STL.64 [R1+0x9e8], R10 ;  /* 0x0009e80a01007387 */ /* 0x0007e80000100a00 */
[----:B------:R4:W-:Y:S01]  /*8b70*/  STL.64 [R1+0x9e0], R28 ;  /* 0x0009e01c01007387 */ /* 0x0009e20000100a00 */
[----:B-1----:R-:W-:Y:S02]  /*8b80*/  LEA.HI.X.SX32 R15, R24, R4, 0x1, P2 ;  /* 0x00000004180f7211 */ /* 0x002fe400010f0eff */
[C---:B---3--:R-:W-:Y:S01]  /*8b90*/  LEA R10, P3, R22.reuse, R2, 0x1 ;  /* 0x00000002160a7211 */ /* 0x048fe200078608ff */
[----:B----4-:R-:W3:Y:S03]  /*8ba0*/  LDL.LU R28, [R1+0x176c] ;  /* 0x00176c00011c7983 */ /* 0x010ee60000300800 */
[----:B------:R-:W-:Y:S01]  /*8bb0*/  LEA.HI.X.SX32 R11, R22, R4, 0x1, P3 ;  /* 0x00000004160b7211 */ /* 0x000fe200018f0eff */
[----:B------:R-:W4:Y:S04]  /*8bc0*/  LDL.LU R23, [R1+0x78] ;  /* 0x0000780001177983 */ /* 0x000f280000300800 */
[----:B------:R2:W-:Y:S04]  /*8bd0*/  STL.64 [R1+0x9d8], R14 ;  /* 0x0009d80e01007387 */ /* 0x0005e80000100a00 */
[----:B------:R1:W-:Y:S04]  /*8be0*/  STL.64 [R1+0x9d0], R10 ;  /* 0x0009d00a01007387 */ /* 0x0003e80000100a00 */
[----:B------:R-:W-:Y:S01]  /*8bf0*/  STL.64 [R1+0x1728], R18 ;  /* 0x0017281201007387 */ /* 0x000fe20000100a00 */
[----:B--2---:R-:W-:-:S04]  /*8c00*/  LEA R14, P1, R3, R2, 0x1 ;  /* 0x00000002030e7211 */ /* 0x004fc800078208ff */
[----:B------:R-:W-:Y:S02]  /*8c10*/  LEA.HI.X.SX32 R15, R3, R4, 0x1, P1 ;  /* 0x00000004030f7211 */ /* 0x000fe400008f0eff */
[----:B------:R-:W2:Y:S01]  /*8c20*/  LDL.LU R3, [R1+0x1768] ;  /* 0x0017680001037983 */ /* 0x000ea20000300800 */
[C---:B------:R-:W-:Y:S02]  /*8c30*/  LEA R24, P2, R5.reuse, R2, 0x1 ;  /* 0x0000000205187211 */ /* 0x040fe400078408ff */
[----:B------:R-:W-:Y:S02]  /*8c40*/  MOV R29, R25 ;  /* 0x00000019001d7202 */ /* 0x000fe40000000f00 */
[----:B------:R-:W-:Y:S01]  /*8c50*/  LEA.HI.X.SX32 R25, R5, R4, 0x1, P2 ;  /* 0x0000000405197211 */ /* 0x000fe200010f0eff */
[----:B------:R0:W-:Y:S01]  /*8c60*/  STL.64 [R1+0x9c8], R14 ;  /* 0x0009c80e01007387 */ /* 0x0001e20000100a00 */
[----:B-1----:R-:W-:Y:S01]  /*8c70*/  LEA R10, P3, R21, R2, 0x1 ;  /* 0x00000002150a7211 */ /* 0x002fe200078608ff */
[----:B------:R-:W-:-:S03]  /*8c80*/  IMAD R22, R0, 0x2, R19 ;  /* 0x0000000200167824 */ /* 0x000fc600078e0213 */
[----:B------:R-:W-:Y:S01]  /*8c90*/  LEA.HI.X.SX32 R11, R21, R4, 0x1, P3 ;  /* 0x00000004150b7211 */ /* 0x000fe200018f0eff */
[----:B0-----:R-:W3:Y:S04]  /*8ca0*/  LDL.LU.64 R14, [R1+0x1760] ;  /* 0x00176000010e7983 */ /* 0x001ee80000300a00 */
[----:B------:R-:W3:Y:S04]  /*8cb0*/  LDL.LU R5, [R1+0x1758] ;  /* 0x0017580001057983 */ /* 0x000ee80000300800 */
[----:B------:R0:W-:Y:S01]  /*8cc0*/  STL.64 [R1+0x9c0], R24 ;  /* 0x0009c01801007387 */ /* 0x0001e20000100a00 */
[-C--:B------:R-:W-:Y:S01]  /*8cd0*/  LEA R18, P2, R12, R2.reuse, 0x1 ;  /* 0x000000020c127211 */ /* 0x080fe200078408ff */
[----:B0-----:R-:W-:Y:S01]  /*8ce0*/  IMAD.MOV.U32 R25, RZ, RZ, R20 ;  /* 0x000000ffff197224 */ /* 0x001fe200078e0014 */
[----:B------:R-:W-:-:S04]  /*8cf0*/  LEA R24, P1, R20, R2, 0x1 ;  /* 0x0000000214187211 */ /* 0x000fc800078208ff */
[----:B------:R-:W-:Y:S01]  /*8d00*/  LEA.HI.X.SX32 R25, R25, R4, 0x1, P1 ;  /* 0x0000000419197211 */ /* 0x000fe200008f0eff */
[----:B------:R0:W-:Y:S01]  /*8d10*/  STL.64 [R1+0x9b8], R10 ;  /* 0x0009b80a01007387 */ /* 0x0001e20000100a00 */
[----:B------:R-:W-:-:S03]  /*8d20*/  LEA R21, R0, R22, 0x1 ;  /* 0x0000001600157211 */ /* 0x000fc600078e08ff */
[----:B------:R-:W-:Y:S01]  /*8d30*/  STL.64 [R1+0x9b0], R24 ;  /* 0x0009b01801007387 */ /* 0x000fe20000100a00 */
[----:B------:R-:W-:Y:S02]  /*8d40*/  LEA.HI.X.SX32 R19, R12, R4, 0x1, P2 ;  /* 0x000000040c137211 */ /* 0x000fe400010f0eff */
[----:B------:R-:W-:Y:S02]  /*8d50*/  LEA R20, R0, R21, 0x1 ;  /* 0x0000001500147211 */ /* 0x000fe400078e08ff */
[----:B0-----:R-:W-:-:S04]  /*8d60*/  LEA R10, P3, R13, R2, 0x1 ;  /* 0x000000020d0a7211 */ /* 0x001fc800078608ff */
[----:B------:R-:W-:Y:S01]  /*8d70*/  LEA.HI.X.SX32 R11, R13, R4, 0x1, P3 ;  /* 0x000000040d0b7211 */ /* 0x000fe200018f0eff */
[----:B------:R-:W-:Y:S04]  /*8d80*/  STL.64 [R1+0x9a8], R18 ;  /* 0x0009a81201007387 */ /* 0x000fe80000100a00 */
[----:B------:R0:W-:Y:S04]  /*8d90*/  STL.64 [R1+0x9a0], R10 ;  /* 0x0009a00a01007387 */ /* 0x0001e80000100a00 */
[----:B------:R4:W-:Y:S01]  /*8da0*/  STL.64 [R1+0x1720], R20 ;  /* 0x0017201401007387 */ /* 0x0009e20000100a00 */
[----:B------:R-:W-:-:S04]  /*8db0*/  LEA R12, P2, R29, R2, 0x1 ;  /* 0x000000021d0c7211 */ /* 0x000fc800078408ff */
[----:B------:R-:W-:Y:S02]  /*8dc0*/  LEA.HI.X.SX32 R13, R29, R4, 0x1, P2 ;  /* 0x000000041d0d7211 */ /* 0x000fe400010f0eff */
[----:B0-----:R-:W-:-:S04]  /*8dd0*/  LEA R10, P3, R8, R2, 0x1 ;  /* 0x00000002080a7211 */ /* 0x001fc800078608ff */
[----:B------:R-:W-:Y:S01]  /*8de0*/  LEA.HI.X.SX32 R11, R8, R4, 0x1, P3 ;  /* 0x00000004080b7211 */ /* 0x000fe200018f0eff */
[----:B--2---:R-:W-:-:S04]  /*8df0*/  IMAD R25, R0, 0x2, R3 ;  /* 0x0000000200197824 */ /* 0x004fc800078e0203 */
[----:B------:R-:W-:-:S04]  /*8e00*/  IMAD R25, R0, 0x2, R25 ;  /* 0x0000000200197824 */ /* 0x000fc800078e0219 */
[----:B------:R-:W-:Y:S01]  /*8e10*/  IMAD.MOV.U32 R18, RZ, RZ, R25 ;  /* 0x000000ffff127224 */ /* 0x000fe200078e0019 */
[C---:B------:R-:W-:Y:S02]  /*8e20*/  LEA R25, R0.reuse, R20, 0x1 ;  /* 0x0000001400197211 */ /* 0x040fe400078e08ff */
[C---:B----4-:R-:W-:Y:S02]  /*8e30*/  LEA R20, P1, R23.reuse, R2, 0x1 ;  /* 0x0000000217147211 */ /* 0x050fe400078208ff */
[CC--:B------:R-:W-:Y:S02]  /*8e40*/  LEA R24, R0.reuse, R3.reuse, 0x1 ;  /* 0x0000000300187211 */ /* 0x0c0fe400078e08ff */
[----:B------:R-:W-:Y:S02]  /*8e50*/  LEA.HI.X.SX32 R21, R23, R4, 0x1, P1 ;  /* 0x0000000417157211 */ /* 0x000fe400008f0eff */
[C---:B------:R-:W-:Y:S01]  /*8e60*/  LEA R23, R0.reuse, R3, 0x1 ;  /* 0x0000000300177211 */ /* 0x040fe200078e08ff */
[----:B------:R-:W-:-:S04]  /*8e70*/  IMAD R24, R0, 0x2, R24 ;  /* 0x0000000200187824 */ /* 0x000fc800078e0218 */
[C---:B------:R-:W-:Y:S01]  /*8e80*/  IMAD R23, R0.reuse, 0x2, R23 ;  /* 0x0000000200177824 */ /* 0x040fe200078e0217 */
[----:B------:R-:W-:-:S04]  /*8e90*/  LEA R24, R0, R24, 0x1 ;  /* 0x0000001800187211 */ /* 0x000fc800078e08ff */
[C---:B------:R-:W-:Y:S02]  /*8ea0*/  LEA R23, R0.reuse, R23, 0x1 ;  /* 0x0000001700177211 */ /* 0x040fe400078e08ff */
[----:B------:R-:W-:Y:S01]  /*8eb0*/  MOV R19, R24 ;  /* 0x0000001800137202 */ /* 0x000fe20000000f00 */
[C---:B------:R-:W-:Y:S02]  /*8ec0*/  IMAD R24, R0.reuse, 0x2, R25 ;  /* 0x0000000200187824 */ /* 0x040fe400078e0219 */
[C---:B------:R-:W-:Y:S01]  /*8ed0*/  IMAD R23, R0.reuse, 0x2, R23 ;  /* 0x0000000200177824 */ /* 0x040fe200078e0217 */
[----:B------:R0:W-:Y:S03]  /*8ee0*/  STL.64 [R1+0x998], R20 ;  /* 0x0009981401007387 */ /* 0x0001e60000100a00 */
[----:B------:R-:W-:Y:S01]  /*8ef0*/  IMAD.MOV.U32 R8, RZ, RZ, R23 ;  /* 0x000000ffff087224 */ /* 0x000fe200078e0017 */
[----:B------:R1:W-:Y:S01]  /*8f00*/  STL.64 [R1+0x990], R12 ;  /* 0x0009900c01007387 */ /* 0x0003e20000100a00 */
[----:B------:R-:W-:-:S03]  /*8f10*/  LEA R23, R0, R24, 0x1 ;  /* 0x0000001800177211 */ /* 0x000fc600078e08ff */
[----:B0-----:R-:W2:Y:S02]  /*8f20*/  LDL.LU R20, [R1+0x60] ;  /* 0x0000600001147983 */ /* 0x001ea40000300800 */
[----:B------:R-:W-:Y:S02]  /*8f30*/  IMAD R29, R0, 0x2, R23 ;  /* 0x00000002001d7824 */ /* 0x000fe400078e0217 */
[----:B------:R0:W-:Y:S01]  /*8f40*/  STL.64 [R1+0x988], R10 ;  /* 0x0009880a01007387 */ /* 0x0001e20000100a00 */
[----:B-1----:R-:W-:-:S03]  /*8f50*/  LEA R12, P1, R26, R2, 0x1 ;  /* 0x000000021a0c7211 */ /* 0x002fc600078208ff */
[----:B------:R1:W-:Y:S01]  /*8f60*/  STL.64 [R1+0x1730], R24 ;  /* 0x0017301801007387 */ /* 0x0003e20000100a00 */
[----:B------:R-:W-:Y:S02]  /*8f70*/  LEA.HI.X.SX32 R13, R26, R4, 0x1, P1 ;  /* 0x000000041a0d7211 */ /* 0x000fe400008f0eff */
[----:B------:R-:W-:Y:S02]  /*8f80*/  MOV R21, R9 ;  /* 0x0000000900157202 */ /* 0x000fe40000000f00 */
[----:B------:R-:W4:Y:S01]  /*8f90*/  LDL.LU R9, [R1+0x3c] ;  /* 0x00003c0001097983 */ /* 0x000f220000300800 */
[----:B0-----:R-:W-:-:S03]  /*8fa0*/  LEA R10, P2, R27, R2, 0x1 ;  /* 0x000000021b0a7211 */ /* 0x001fc600078408ff */
[----:B------:R-:W4:Y:S01]  /*8fb0*/  LDL.LU R26, [R1+0x38] ;  /* 0x00003800011a7983 */ /* 0x000f220000300800 */
[----:B-1----:R-:W-:Y:S01]  /*8fc0*/  IMAD.MOV.U32 R24, RZ, RZ, R6 ;  /* 0x000000ffff187224 */ /* 0x002fe200078e0006 */
[C---:B---3--:R-:W-:Y:S02]  /*8fd0*/  LEA R6, P3, R28.reuse, R2, 0x1 ;  /* 0x000000021c067211 */ /* 0x048fe400078608ff */
[----:B------:R-:W-:Y:S02]  /*8fe0*/  MOV R25, R7 ;  /* 0x0000000700197202 */ /* 0x000fe40000000f00 */
[-C--:B------:R-:W-:Y:S02]  /*8ff0*/  LEA.HI.X.SX32 R11, R27, R4.reuse, 0x1, P2 ;  /* 0x000000041b0b7211 */ /* 0x080fe400010f0eff */
[----:B------:R-:W-:Y:S02]  /*9000*/  LEA.HI.X.SX32 R7, R28, R4, 0x1, P3 ;  /* 0x000000041c077211 */ /* 0x000fe400018f0eff */
[C---:B------:R-:W-:Y:S01]  /*9010*/  LEA R28, R0.reuse, R29, 0x1 ;  /* 0x0000001d001c7211 */ /* 0x040fe200078e08ff */
[----:B------:R-:W-:Y:S04]  /*9020*/  STL.64 [R1+0x980], R12 ;  /* 0x0009800c01007387 */ /* 0x000fe80000100a00 */
[----:B------:R-:W-:Y:S04]  /*9030*/  STL.64 [R1+0x978], R10 ;  /* 0x0009780a01007387 */ /* 0x000fe80000100a00 */
[----:B------:R-:W-:Y:S04]  /*9040*/  STL.64 [R1+0x970], R6 ;  /* 0x0009700601007387 */ /* 0x000fe80000100a00 */
[----:B------:R0:W-:Y:S04]  /*9050*/  STL.64 [R1+0x1718], R28 ;  /* 0x0017181c01007387 */ /* 0x0001e80000100a00 */
[----:B0-----:R-:W3:Y:S01]  /*9060*/  LDL.LU R29, [R1+0x50] ;  /* 0x00005000011d7983 */ /* 0x001ee20000300800 */
[----:B------:R-:W-:Y:S01]  /*9070*/  IMAD R13, R0, 0x2, R3 ;  /* 0x00000002000d7824 */ /* 0x000fe200078e0203 */
[----:B------:R-:W-:-:S02]  /*9080*/  LEA R12, P1, R24, R2, 0x1 ;  /* 0x00000002180c7211 */ /* 0x000fc400078208ff */
[----:B------:R-:W-:Y:S02]  /*9090*/  LEA R10, P2, R25, R2, 0x1 ;  /* 0x00000002190a7211 */ /* 0x000fe400078408ff */
[----:B------:R-:W-:Y:S01]  /*90a0*/  LEA R27, R0, R28, 0x1 ;  /* 0x0000001c001b7211 */ /* 0x000fe200078e08ff */
[----:B------:R-:W-:Y:S01]  /*90b0*/  IMAD.MOV.U32 R28, RZ, RZ, R13 ;  /* 0x000000ffff1c7224 */ /* 0x000fe200078e000d */
[----:B------:R-:W-:Y:S02]  /*90c0*/  LEA R6, P3, R3, R2, 0x1 ;  /* 0x0000000203067211 */ /* 0x000fe400078608ff */
[-C--:B------:R-:W-:Y:S02]  /*90d0*/  LEA.HI.X.SX32 R13, R24, R4.reuse, 0x1, P1 ;  /* 0x00000004180d7211 */ /* 0x080fe400008f0eff */
[-C--:B------:R-:W-:Y:S02]  /*90e0*/  LEA.HI.X.SX32 R11, R25, R4.reuse, 0x1, P2 ;  /* 0x00000004190b7211 */ /* 0x080fe400010f0eff */
[----:B------:R-:W-:Y:S01]  /*90f0*/  LEA.HI.X.SX32 R7, R3, R4, 0x1, P3 ;  /* 0x0000000403077211 */ /* 0x000fe200018f0eff */
[----:B------:R0:W-:Y:S01]  /*9100*/  STL.64 [R1+0x968], R12 ;  /* 0x0009680c01007387 */ /* 0x0001e20000100a00 */
[----:B------:R-:W-:-:S02]  /*9110*/  LEA R3, R0, R27, 0x1 ;  /* 0x0000001b00037211 */ /* 0x000fc400078e08ff */
[-C--:B------:R-:W-:Y:S01]  /*9120*/  LEA R24, P2, R18, R2.reuse, 0x1 ;  /* 0x0000000212187211 */ /* 0x080fe200078408ff */
[----:B0-----:R-:W3:Y:S04]  /*9130*/  LDL.LU.64 R12, [R1+0x1750] ;  /* 0x00175000010c7983 */ /* 0x001ee80000300a00 */
[----:B------:R0:W-:Y:S04]  /*9140*/  STL.64 [R1+0x960], R10 ;  /* 0x0009600a01007387 */ /* 0x0001e80000100a00 */
[----:B------:R1:W-:Y:S04]  /*9150*/  STL.64 [R1+0x958], R6 ;  /* 0x0009580601007387 */ /* 0x0003e80000100a00 */
[----:B------:R1:W-:Y:S01]  /*9160*/  STL [R1+0x18], R3 ;  /* 0x0000180301007387 */ /* 0x0003e20000100800 */
[----:B0-----:R-:W-:-:S02]  /*9170*/  LEA R10, P1, R28, R2, 0x1 ;  /* 0x000000021c0a7211 */ /* 0x001fc400078208ff */
[C---:B-1----:R-:W-:Y:S02]  /*9180*/  LEA R6, P3, R19.reuse, R2, 0x1 ;  /* 0x0000000213067211 */ /* 0x042fe400078608ff */
[-C--:B------:R-:W-:Y:S01]  /*9190*/  LEA.HI.X.SX32 R11, R28, R4.reuse, 0x1, P1 ;  /* 0x000000041c0b7211 */ /* 0x080fe200008f0eff */
[----:B------:R-:W-:Y:S01]  /*91a0*/  IMAD R3, R0, 0x2, R3 ;  /* 0x0000000200037824 */ /* 0x000fe200078e0203 */
[-C--:B------:R-:W-:Y:S02]  /*91b0*/  LEA.HI.X.SX32 R7, R19, R4.reuse, 0x1, P3 ;  /* 0x0000000413077211 */ /* 0x080fe400018f0eff */
[----:B------:R-:W-:Y:S01]  /*91c0*/  LEA.HI.X.SX32 R25, R18, R4, 0x1, P2 ;  /* 0x0000000412197211 */ /* 0x000fe200010f0eff */
[----:B------:R0:W-:Y:S01]  /*91d0*/  STL.64 [R1+0x950], R10 ;  /* 0x0009500a01007387 */ /* 0x0001e20000100a00 */
[----:B------:R-:W-:Y:S02]  /*91e0*/  LEA R28, R0, R3, 0x1 ;  /* 0x00000003001c7211 */ /* 0x000fe400078e08ff */
[-C--:B------:R-:W-:Y:S01]  /*91f0*/  LEA R18, P3, R21, R2.reuse, 0x1 ;  /* 0x0000000215127211 */ /* 0x080fe200078608ff */
[----:B0-----:R-:W3:Y:S04]  /*9200*/  LDL.LU.64 R10, [R1+0x1748] ;  /* 0x00174800010a7983 */ /* 0x001ee80000300a00 */
[----:B------:R0:W-:Y:S04]  /*9210*/  STL.64 [R1+0x940], R6 ;  /* 0x0009400601007387 */ /* 0x0001e80000100a00 */
[----:B------:R-:W-:Y:S01]  /*9220*/  STL.64 [R1+0x948], R24 ;  /* 0x0009481801007387 */ /* 0x000fe20000100a00 */
[----:B0-----:R-:W-:Y:S01]  /*9230*/  IMAD.MOV.U32 R7, RZ, RZ, R8 ;  /* 0x000000ffff077224 */ /* 0x001fe200078e0008 */
[----:B------:R-:W-:-:S02]  /*9240*/  LEA R6, P1, R8, R2, 0x1 ;  /* 0x0000000208067211 */ /* 0x000fc400078208ff */
[----:B------:R-:W-:Y:S02]  /*9250*/  LEA R8, R0, R28, 0x1 ;  /* 0x0000001c00087211 */ /* 0x000fe400078e08ff */
[----:B------:R-:W-:-:S03]  /*9260*/  LEA.HI.X.SX32 R7, R7, R4, 0x1, P1 ;  /* 0x0000000407077211 */ /* 0x000fc600008f0eff */
[C---:B------:R-:W-:Y:S01]  /*9270*/  IMAD R8, R0.reuse, 0x2, R8 ;  /* 0x0000000200087824 */ /* 0x040fe200078e0208 */
[----:B------:R-:W-:Y:S01]  /*9280*/  LEA.HI.X.SX32 R19, R21, R4, 0x1, P3 ;  /* 0x0000000415137211 */ /* 0x000fe200018f0eff */
[----:B------:R0:W-:Y:S03]  /*9290*/  STL.64 [R1+0x938], R6 ;  /* 0x0009380601007387 */ /* 0x0001e60000100a00 */
[----:B------:R-:W-:Y:S01]  /*92a0*/  LEA R8, R0, R8, 0x1 ;  /* 0x0000000800087211 */ /* 0x000fe200078e08ff */
[----:B0-----:R-:W3:Y:S01]  /*92b0*/  LDL.LU.64 R6, [R1+0x1740] ;  /* 0x0017400001067983 */ /* 0x001ee20000300a00 */
[----:B--2---:R-:W-:-:S04]  /*92c0*/  LEA R24, P2, R20, R2, 0x1 ;  /* 0x0000000214187211 */ /* 0x004fc800078408ff */
[----:B------:R-:W-:Y:S02]  /*92d0*/  LEA.HI.X.SX32 R25, R20, R4, 0x1, P2 ;  /* 0x0000000414197211 */ /* 0x000fe400010f0eff */
[----:B----4-:R-:W-:-:S03]  /*92e0*/  LEA R20, P2, R9, R2, 0x1 ;  /* 0x0000000209147211 */ /* 0x010fc600078408ff */
[----:B------:R-:W-:Y:S01]  /*92f0*/  STL.64 [R1+0x930], R24 ;  /* 0x0009301801007387 */ /* 0x000fe20000100a00 */
[----:B------:R-:W-:-:S03]  /*9300*/  LEA.HI.X.SX32 R21, R9, R4, 0x1, P2 ;  /* 0x0000000409157211 */ /* 0x000fc600010f0eff */
[----:B------:R0:W-:Y:S04]  /*9310*/  STL.64 [R1+0x928], R18 ;  /* 0x0009281201007387 */ /* 0x0001e80000100a00 */
[----:B------:R1:W-:Y:S01]  /*9320*/  STL.64 [R1+0x918], R20 ;  /* 0x0009181401007387 */ /* 0x0003e20000100a00 */
[----:B0-----:R-:W-:Y:S01]  /*9330*/  LEA R18, P3, R26, R2, 0x1 ;  /* 0x000000021a127211 */ /* 0x001fe200078608ff */
[----:B-1----:R-:W-:-:S03]  /*9340*/  IMAD R21, R0, 0x2, R8 ;  /* 0x0000000200157824 */ /* 0x002fc600078e0208 */
[----:B------:R-:W-:Y:S02]  /*9350*/  LEA.HI.X.SX32 R19, R26, R4, 0x1, P3 ;  /* 0x000000041a137211 */ /* 0x000fe400018f0eff */
[----:B---3--:R-:W-:-:S04]  /*9360*/  LEA R24, P1, R29, R2, 0x1 ;  /* 0x000000021d187211 */ /* 0x008fc800078208ff */
[----:B------:R-:W-:Y:S02]  /*9370*/  LEA.HI.X.SX32 R25, R29, R4, 0x1, P1 ;  /* 0x000000041d197211 */ /* 0x000fe400008f0eff */
[----:B------:R-:W-:-:S04]  /*9380*/  LEA R8, P1, R5, R2, 0x1 ;  /* 0x0000000205087211 */ /* 0x000fc800078208ff */
[----:B------:R-:W-:Y:S01]  /*9390*/  LEA.HI.X.SX32 R9, R5, R4, 0x1, P1 ;  /* 0x0000000405097211 */ /* 0x000fe200008f0eff */
[----:B------:R-:W-:Y:S04]  /*93a0*/  STL.64 [R1+0x920], R24 ;  /* 0x0009201801007387 */ /* 0x000fe80000100a00 */
[----:B------:R-:W-:Y:S04]  /*93b0*/  STL.64 [R1+0x910], R18 ;  /* 0x0009101201007387 */ /* 0x000fe80000100a00 */
[----:B------:R0:W-:Y:S04]  /*93c0*/  STL.64 [R1+0x908], R8 ;  /* 0x0009080801007387 */ /* 0x0001e80000100a00 */
[----:B0-----:R-:W2:Y:S01]  /*93d0*/  LDL.LU.64 R8, [R1+0x1738] ;  /* 0x0017380001087983 */ /* 0x001ea20000300a00 */
[----:B------:R-:W-:-:S05]  /*93e0*/  LEA R20, R0, R21, 0x1 ;  /* 0x0000001500147211 */ /* 0x000fca00078e08ff */
[----:B------:R-:W-:-:S05]  /*93f0*/  IMAD R5, R0, 0x2, R20 ;  /* 0x0000000200057824 */ /* 0x000fca00078e0214 */
[----:B------:R-:W-:Y:S02]  /*9400*/  LEA R29, R0, R5, 0x1 ;  /* 0x00000005001d7211 */ /* 0x000fe400078e08ff */
[CC--:B------:R-:W-:Y:S02]  /*9410*/  LEA R24, P2, R6.reuse, R2.reuse, 0x1 ;  /* 0x0000000206187211 */ /* 0x0c0fe400078408ff */
[C---:B------:R-:W-:Y:S02]  /*9420*/  LEA R18, P3, R7.reuse, R2, 0x1 ;  /* 0x0000000207127211 */ /* 0x040fe400078608ff */
[-C--:B------:R-:W-:Y:S02]  /*9430*/  LEA.HI.X.SX32 R25, R6, R4.reuse, 0x1, P2 ;  /* 0x0000000406197211 */ /* 0x080fe400010f0eff */
[----:B------:R-:W-:-:S03]  /*9440*/  LEA.HI.X.SX32 R19, R7, R4, 0x1, P3 ;  /* 0x0000000407137211 */ /* 0x000fc600018f0eff */
[----:B------:R-:W-:Y:S04]  /*9450*/  STL.64 [R1+0x900], R24 ;  /* 0x0009001801007387 */ /* 0x000fe80000100a00 */
[----:B------:R0:W-:Y:S02]  /*9460*/  STL.64 [R1+0x8f8], R18 ;  /* 0x0008f81201007387 */ /* 0x0001e40000100a00 */
[----:B0-----:R-:W-:-:S04]  /*9470*/  LEA R18, P3, R10, R2, 0x1 ;  /* 0x000000020a127211 */ /* 0x001fc800078608ff */
[----:B------:R-:W-:Y:S02]  /*9480*/  LEA.HI.X.SX32 R19, R10, R4, 0x1, P3 ;  /* 0x000000040a137211 */ /* 0x000fe400018f0eff */
[CC--:B--2---:R-:W-:Y:S02]  /*9490*/  LEA R6, P1, R8.reuse, R2.reuse, 0x1 ;  /* 0x0000000208067211 */ /* 0x0c4fe400078208ff */
[C---:B------:R-:W-:Y:S02]  /*94a0*/  LEA R24, P2, R9.reuse, R2, 0x1 ;  /* 0x0000000209187211 */ /* 0x040fe400078408ff */
[-C--:B------:R-:W-:Y:S02]  /*94b0*/  LEA.HI.X.SX32 R7, R8, R4.reuse, 0x1, P1 ;  /* 0x0000000408077211 */ /* 0x080fe400008f0eff */
[----:B------:R-:W-:Y:S02]  /*94c0*/  LEA.HI.X.SX32 R25, R9, R4, 0x1, P2 ;  /* 0x0000000409197211 */ /* 0x000fe400010f0eff */
[C---:B------:R-:W-:Y:S01]  /*94d0*/  LEA R8, P3, R13.reuse, R2, 0x1 ;  /* 0x000000020d087211 */ /* 0x040fe200078608ff */
[----:B------:R-:W-:Y:S04]  /*94e0*/  STL.64 [R1+0x8f0], R6 ;  /* 0x0008f00601007387 */ /* 0x000fe80000100a00 */
[----:B------:R0:W-:Y:S01]  /*94f0*/  STL.64 [R1+0x8e8], R24 ;  /* 0x0008e81801007387 */ /* 0x0001e20000100a00 */
[----:B------:R-:W-:-:S03]  /*9500*/  LEA.HI.X.SX32 R9, R13, R4, 0x1, P3 ;  /* 0x000000040d097211 */ /* 0x000fc600018f0eff */
[----:B------:R1:W-:Y:S01]  /*9510*/  STL.64 [R1+0x8e0], R18 ;  /* 0x0008e01201007387 */ /* 0x0003e20000100a00 */
[CC--:B0-----:R-:W-:Y:S02]  /*9520*/  LEA R24, P1, R11.reuse, R2.reuse, 0x1 ;  /* 0x000000020b187211 */ /* 0x0c1fe400078208ff */
[C---:B-1----:R-:W-:Y:S02]  /*9530*/  LEA R18, P2, R12.reuse, R2, 0x1 ;  /* 0x000000020c127211 */ /* 0x042fe400078408ff */
[-C--:B------:R-:W-:Y:S02]  /*9540*/  LEA.HI.X.SX32 R25, R11, R4.reuse, 0x1, P1 ;  /* 0x000000040b197211 */ /* 0x080fe400008f0eff */
[----:B------:R-:W-:Y:S01]  /*9550*/  LEA.HI.X.SX32 R19, R12, R4, 0x1, P2 ;  /* 0x000000040c137211 */ /* 0x000fe200010f0eff */
[----:B------:R-:W-:Y:S04]  /*9560*/  STL.64 [R1+0x8c8], R8 ;  /* 0x0008c80801007387 */ /* 0x000fe80000100a00 */
[----:B------:R0:W-:Y:S01]  /*9570*/  STL.64 [R1+0x8d8], R24 ;  /* 0x0008d81801007387 */ /* 0x0001e20000100a00 */
[----:B------:R-:W-:-:S03]  /*9580*/  IMAD R7, R0, 0x2, R29 ;  /* 0x0000000200077824 */ /* 0x000fc600078e021d */
[----:B------:R1:W-:Y:S01]  /*9590*/  STL.64 [R1+0x8d0], R18 ;  /* 0x0008d01201007387 */ /* 0x0003e20000100a00 */
[-C--:B------:R-:W-:Y:S02]  /*95a0*/  LEA R12, P3, R16, R2.reuse, 0x1 ;  /* 0x00000002100c7211 */ /* 0x080fe400078608ff */
[CC--:B0-----:R-:W-:Y:S02]  /*95b0*/  LEA R24, P1, R14.reuse, R2.reuse, 0x1 ;  /* 0x000000020e187211 */ /* 0x0c1fe400078208ff */
[C---:B-1----:R-:W-:Y:S02]  /*95c0*/  LEA R18, P2, R15.reuse, R2, 0x1 ;  /* 0x000000020f127211 */ /* 0x042fe400078408ff */
[-C--:B------:R-:W-:Y:S02]  /*95d0*/  LEA.HI.X.SX32 R25, R14, R4.reuse, 0x1, P1 ;  /* 0x000000040e197211 */ /* 0x080fe400008f0eff */
[-C--:B------:R-:W-:Y:S02]  /*95e0*/  LEA.HI.X.SX32 R19, R15, R4.reuse, 0x1, P2 ;  /* 0x000000040f137211 */ /* 0x080fe400010f0eff */
[----:B------:R-:W-:Y:S01]  /*95f0*/  LEA R10, R0, R7, 0x1 ;  /* 0x00000007000a7211 */ /* 0x000fe200078e08ff */
[----:B------:R0:W-:Y:S01]  /*9600*/  STL.64 [R1+0x8c0], R24 ;  /* 0x0008c01801007387 */ /* 0x0001e20000100a00 */
[----:B------:R-:W-:-:S03]  /*9610*/  LEA.HI.X.SX32 R13, R16, R4, 0x1, P3 ;  /* 0x00000004100d7211 */ /* 0x000fc600018f0eff */
[C---:B------:R-:W-:Y:S01]  /*9620*/  IMAD R8, R0.reuse, 0x2, R10 ;  /* 0x0000000200087824 */ /* 0x040fe200078e020a */
[----:B0-----:R-:W2:Y:S04]  /*9630*/  LDL.LU.64 R24, [R1+0x1730] ;  /* 0x0017300001187983 */ /* 0x001ea80000300a00 */
[----:B------:R0:W-:Y:S01]  /*9640*/  STL.64 [R1+0x8b8], R18 ;  /* 0x0008b81201007387 */ /* 0x0001e20000100a00 */
[----:B------:R-:W-:Y:S01]  /*9650*/  LEA R9, R0, R8, 0x1 ;  /* 0x0000000800097211 */ /* 0x000fe200078e08ff */
[----:B------:R-:W-:Y:S02]  /*9660*/  IMAD.MOV.U32 R6, RZ, RZ, R21 ;  /* 0x000000ffff067224 */ /* 0x000fe400078e0015 */
[----:B0-----:R-:W3:Y:S04]  /*9670*/  LDL.LU.64 R18, [R1+0x1728] ;  /* 0x0017280001127983 */ /* 0x001ee80000300a00 */
[----:B------:R0:W-:Y:S02]  /*9680*/  STL.64 [R1+0x8b0], R12 ;  /* 0x0008b00c01007387 */ /* 0x0001e40000100a00 */
[----:B0-----:R-:W-:-:S02]  /*9690*/  MOV R13, R20 ;  /* 0x00000014000d7202 */ /* 0x001fc40000000f00 */
[----:B------:R-:W-:-:S04]  /*96a0*/  LEA R20, P1, R17, R2, 0x1 ;  /* 0x0000000211147211 */ /* 0x000fc800078208ff */
[----:B------:R-:W-:Y:S01]  /*96b0*/  LEA.HI.X.SX32 R21, R17, R4, 0x1, P1 ;  /* 0x0000000411157211 */ /* 0x000fe200008f0eff */
[----:B------:R-:W-:Y:S04]  /*96c0*/  STL.64 [R1+0x1710], R8 ;  /* 0x0017100801007387 */ /* 0x000fe80000100a00 */
[----:B------:R0:W-:Y:S04]  /*96d0*/  STL.64 [R1+0x8a8], R20 ;  /* 0x0008a81401007387 */ /* 0x0001e80000100a00 */
[----:B0-----:R-:W4:Y:S01]  /*96e0*/  LDL.LU.64 R20, [R1+0x1720] ;  /* 0x0017200001147983 */ /* 0x001f220000300a00 */
[----:B------:R-:W-:Y:S01]  /*96f0*/  IMAD.MOV.U32 R12, RZ, RZ, R5 ;  /* 0x000000ffff0c7224 */ /* 0x000fe200078e0005 */
[----:B------:R-:W-:-:S05]  /*9700*/  LEA R5, R0, R9, 0x1 ;  /* 0x0000000900057211 */ /* 0x000fca00078e08ff */
[----:B------:R-:W-:-:S05]  /*9710*/  IMAD R26, R0, 0x2, R5 ;  /* 0x00000002001a7824 */ /* 0x000fca00078e0205 */
[----:B------:R-:W-:-:S05]  /*9720*/  LEA R17, R0, R26, 0x1 ;  /* 0x0000001a00117211 */ /* 0x000fca00078e08ff */
[----:B------:R-:W-:Y:S01]  /*9730*/  IMAD R16, R0, 0x2, R17 ;  /* 0x0000000200107824 */ /* 0x000fe200078e0211 */
[CC--:B---3--:R-:W-:Y:S02]  /*9740*/  LEA R14, P3, R19.reuse, R2.reuse, 0x1 ;  /* 0x00000002130e7211 */ /* 0x0c8fe400078608ff */
[C---:B------:R-:W-:Y:S02]  /*9750*/  LEA R8, P2, R18.reuse, R2, 0x1 ;  /* 0x0000000212087211 */ /* 0x040fe400078408ff */
[-C--:B------:R-:W-:Y:S02]  /*9760*/  LEA.HI.X.SX32 R15, R19, R4.reuse, 0x1, P3 ;  /* 0x00000004130f7211 */ /* 0x080fe400018f0eff */
[----:B------:R-:W-:Y:S02]  /*9770*/  LEA.HI.X.SX32 R9, R18, R4, 0x1, P2 ;  /* 0x0000000412097211 */ /* 0x000fe400010f0eff */
[C---:B------:R-:W-:Y:S01]  /*9780*/  LEA R18, P1, R22.reuse, R2, 0x1 ;  /* 0x0000000216127211 */ /* 0x040fe200078208ff */
[----:B------:R0:W-:Y:S03]  /*9790*/  STL.64 [R1+0x898], R14 ;  /* 0x0008980e01007387 */ /* 0x0001e60000100a00 */
[----:B------:R-:W-:Y:S01]  /*97a0*/  LEA.HI.X.SX32 R19, R22, R4, 0x1, P1 ;  /* 0x0000000416137211 */ /* 0x000fe200008f0eff */
[----:B------:R1:W-:Y:S01]  /*97b0*/  STL.64 [R1+0x8a0], R8 ;  /* 0x0008a00801007387 */ /* 0x0003e20000100a00 */
[----:B0-----:R-:W-:-:S03]  /*97c0*/  MOV R14, R10 ;  /* 0x0000000a000e7202 */ /* 0x001fc60000000f00 */
[----:B------:R0:W-:Y:S01]  /*97d0*/  STL.64 [R1+0x890], R18 ;  /* 0x0008901201007387 */ /* 0x0001e20000100a00 */
[----:B----4-:R-:W-:-:S04]  /*97e0*/  LEA R10, P2, R21, R2, 0x1 ;  /* 0x00000002150a7211 */ /* 0x010fc800078408ff */
[----:B------:R-:W-:Y:S02]  /*97f0*/  LEA.HI.X.SX32 R11, R21, R4, 0x1, P2 ;  /* 0x00000004150b7211 */ /* 0x000fe400010f0eff */
[----:B-1----:R-:W-:-:S03]  /*9800*/  LEA R8, P3, R20, R2, 0x1 ;  /* 0x0000000214087211 */ /* 0x002fc600078608ff */
[----:B------:R1:W-:Y:S01]  /*9810*/  STL.64 [R1+0x888], R10 ;  /* 0x0008880a01007387 */ /* 0x0003e20000100a00 */
[----:B------:R-:W-:Y:S02]  /*9820*/  LEA.HI.X.SX32 R9, R20, R4, 0x1, P3 ;  /* 0x0000000414097211 */ /* 0x000fe400018f0eff */
[----:B0-----:R-:W-:Y:S01]  /*9830*/  MOV R18, R29 ;  /* 0x0000001d00127202 */ /* 0x001fe20000000f00 */
[----:B------:R-:W3:Y:S01]  /*9840*/  LDL.LU R21, [R1+0x18] ;  /* 0x0000180001157983 */ /* 0x000ee20000300800 */
[----:B-1----:R-:W-:Y:S01]  /*9850*/  IMAD.MOV.U32 R11, RZ, RZ, R28 ;  /* 0x000000ffff0b7224 */ /* 0x002fe200078e001c */
[C---:B--2---:R-:W-:Y:S02]  /*9860*/  LEA R28, P1, R25.reuse, R2, 0x1 ;  /* 0x00000002191c7211 */ /* 0x044fe400078208ff */
[----:B------:R-:W-:Y:S02]  /*9870*/  STL.64 [R1+0x880], R8 ;  /* 0x0008800801007387 */ /* 0x000fe40000100a00 */
[----:B------:R-:W-:-:S02]  /*9880*/  LEA.HI.X.SX32 R29, R25, R4, 0x1, P1 ;  /* 0x00000004191d7211 */ /* 0x000fc400008f0eff */
[----:B------:R-:W-:Y:S04]  /*9890*/  STL.64 [R1+0x1700], R16 ;  /* 0x0017001001007387 */ /* 0x000fe80000100a00 */
[----:B------:R0:W-:Y:S04]  /*98a0*/  STL.64 [R1+0x878], R28 ;  /* 0x0008781c01007387 */ /* 0x0001e80000100a00 */
[----:B0-----:R-:W2:Y:S01]  /*98b0*/  LDL.LU.64 R28, [R1+0x1718] ;  /* 0x00171800011c7983 */ /* 0x001ea20000300a00 */
[----:B------:R-:W-:Y:S02]  /*98c0*/  LEA R19, R0, R16, 0x1 ;  /* 0x0000001000137211 */ /* 0x000fe400078e08ff */
[----:B------:R-:W-:-:S02]  /*98d0*/  LEA R16, P2, R24, R2, 0x1 ;  /* 0x0000000218107211 */ /* 0x000fc400078408ff */
[C---:B------:R-:W-:Y:S02]  /*98e0*/  LEA R8, P3, R23.reuse, R2, 0x1 ;  /* 0x0000000217087211 */ /* 0x040fe400078608ff */
[-C--:B------:R-:W-:Y:S02]  /*98f0*/  LEA.HI.X.SX32 R17, R24, R4.reuse, 0x1, P2 ;  /* 0x0000000418117211 */ /* 0x080fe400010f0eff */
[----:B------:R-:W-:Y:S01]  /*9900*/  LEA.HI.X.SX32 R9, R23, R4, 0x1, P3 ;  /* 0x0000000417097211 */ /* 0x000fe200018f0eff */
[----:B------:R-:W-:Y:S02]  /*9910*/  IMAD.MOV.U32 R15, RZ, RZ, R7 ;  /* 0x000000ffff0f7224 */ /* 0x000fe400078e0007 */
[----:B------:R-:W-:Y:S01]  /*9920*/  IMAD R7, R0, 0x2, R19 ;  /* 0x0000000200077824 */ /* 0x000fe200078e0213 */
[----:B------:R0:W-:Y:S01]  /*9930*/  STL.64 [R1+0x870], R16 ;  /* 0x0008701001007387 */ /* 0x0001e20000100a00 */
[----:B------:R-:W-:-:S03]  /*9940*/  MOV R22, R6 ;  /* 0x0000000600167202 */ /* 0x000fc60000000f00 */
[----:B------:R-:W-:Y:S01]  /*9950*/  STL.64 [R1+0x868], R8 ;  /* 0x0008680801007387 */ /* 0x000fe20000100a00 */
[----:B------:R-:W-:-:S05]  /*9960*/  IMAD R6, R0, 0x2, R7 ;  /* 0x0000000200067824 */ /* 0x000fca00078e0207 */
[----:B------:R1:W-:Y:S01]  /*9970*/  STL.64 [R1+0x16f8], R6 ;  /* 0x0016f80601007387 */ /* 0x0003e20000100a00 */
[C---:B------:R-:W-:Y:S02]  /*9980*/  LEA R20, R0.reuse, R6, 0x1 ;  /* 0x0000000600147211 */ /* 0x040fe400078e08ff */
[----:B0-----:R-:W-:Y:S01]  /*9990*/  LEA R16, P3, R27, R2, 0x1 ;  /* 0x000000021b107211 */ /* 0x001fe200078608ff */
[----:B------:R-:W-:-:S03]  /*99a0*/  IMAD R10, R0, 0x2, R3 ;  /* 0x00000002000a7824 */ /* 0x000fc600078e0203 */
[----:B------:R-:W-:Y:S02]  /*99b0*/  LEA.HI.X.SX32 R17, R27, R4, 0x1, P3 ;  /* 0x000000041b117211 */ /* 0x000fe400018f0eff */
[----:B-1----:R-:W-:Y:S02]  /*99c0*/  MOV R7, R25 ;  /* 0x0000001900077202 */ /* 0x002fe40000000f00 */
[CC--:B--2---:R-:W-:Y:S02]  /*99d0*/  LEA R8, P1, R29.reuse, R2.reuse, 0x1 ;  /* 0x000000021d087211 */ /* 0x0c4fe400078208ff */
[----:B------:R-:W-:Y:S02]  /*99e0*/  LEA R24, P2, R28, R2, 0x1 ;  /* 0x000000021c187211 */ /* 0x000fe400078408ff */
[----:B------:R-:W-:-:S03]  /*99f0*/  LEA.HI.X.SX32 R9, R29, R4, 0x1, P1 ;  /* 0x000000041d097211 */ /* 0x000fc600008f0eff */
[----:B------:R-:W-:Y:S04]  /*9a00*/  STL [R1+0x858], R24 ;  /* 0x0008581801007387 */ /* 0x000fe80000100800 */
[----:B------:R0:W-:Y:S04]  /*9a10*/  STL.64 [R1+0x860], R8 ;  /* 0x0008600801007387 */ /* 0x0001e80000100a00 */
[----:B0-----:R-:W2:Y:S01]  /*9a20*/  LDL.LU.64 R8, [R1+0x1710] ;  /* 0x0017100001087983 */ /* 0x001ea20000300a00 */
[----:B------:R-:W-:Y:S02]  /*9a30*/  IMAD.MOV.U32 R6, RZ, RZ, R24 ;  /* 0x000000ffff067224 */ /* 0x000fe400078e0018 */
[----:B------:R-:W-:-:S05]  /*9a40*/  IMAD R24, R0, 0x2, R3 ;  /* 0x0000000200187824 */ /* 0x000fca00078e0203 */
[C---:B------:R-:W-:Y:S02]  /*9a50*/  LEA R24, R0.reuse, R24, 0x1 ;  /* 0x0000001800187211 */ /* 0x040fe400078e08ff */
[----:B------:R-:W-:Y:S02]  /*9a60*/  LEA R25, R0, R3, 0x1 ;  /* 0x0000000300197211 */ /* 0x000fe400078e08ff */
[----:B------:R-:W-:Y:S01]  /*9a70*/  LEA.HI.X.SX32 R7, R28, R4, 0x1, P2 ;  /* 0x000000041c077211 */ /* 0x000fe200010f0eff */
[C---:B------:R-:W-:Y:S01]  /*9a80*/  IMAD R24, R0.reuse, 0x2, R24 ;  /* 0x0000000200187824 */ /* 0x040fe200078e0218 */
[C---:B------:R-:W-:Y:S01]  /*9a90*/  LEA R10, R0.reuse, R10, 0x1 ;  /* 0x0000000a000a7211 */ /* 0x040fe200078e08ff */
[----:B------:R-:W-:Y:S02]  /*9aa0*/  IMAD R25, R0, 0x2, R25 ;  /* 0x0000000200197824 */ /* 0x000fe400078e0219 */
[----:B------:R-:W-:Y:S01]  /*9ab0*/  STL [R1+0x85c], R7 ;  /* 0x00085c0701007387 */ /* 0x000fe20000100800 */
[----:B------:R-:W-:-:S02]  /*9ac0*/  MOV R29, R24 ;  /* 0x00000018001d7202 */ /* 0x000fc40000000f00 */
[-C--:B---3--:R-:W-:Y:S01]  /*9ad0*/  LEA R24, P1, R21, R2.reuse, 0x1 ;  /* 0x0000000215187211 */ /* 0x088fe200078208ff */
[----:B------:R0:W-:Y:S01]  /*9ae0*/  STL.64 [R1+0x850], R16 ;  /* 0x0008501001007387 */ /* 0x0001e20000100a00 */
[----:B------:R-:W-:Y:S01]  /*9af0*/  IMAD.MOV.U32 R28, RZ, RZ, R25 ;  /* 0x000000ffff1c7224 */ /* 0x000fe200078e0019 */
[----:B------:R-:W-:Y:S01]  /*9b00*/  LEA R6, P3, R11, R2, 0x1 ;  /* 0x000000020b067211 */ /* 0x000fe200078608ff */
[----:B------:R-:W-:Y:S01]  /*9b10*/  IMAD R10, R0, 0x2, R10 ;  /* 0x00000002000a7824 */ /* 0x000fe200078e020a */
[----:B------:R-:W-:Y:S02]  /*9b20*/  LEA.HI.X.SX32 R25, R21, R4, 0x1, P1 ;  /* 0x0000000415197211 */ /* 0x000fe400008f0eff */
[----:B0-----:R-:W-:-:S04]  /*9b30*/  LEA R16, P2, R3, R2, 0x1 ;  /* 0x0000000203107211 */ /* 0x001fc800078408ff */
[-C--:B------:R-:W-:Y:S02]  /*9b40*/  LEA.HI.X.SX32 R17, R3, R4.reuse, 0x1, P2 ;  /* 0x0000000403117211 */ /* 0x080fe400010f0eff */
[----:B------:R-:W3:Y:S01]  /*9b50*/  LDL.LU R3, [R1+0x1708] ;  /* 0x0017080001037983 */ /* 0x000ee20000300800 */
[----:B------:R-:W-:Y:S02]  /*9b60*/  LEA.HI.X.SX32 R7, R11, R4, 0x1, P3 ;  /* 0x000000040b077211 */ /* 0x000fe400018f0eff */
[----:B------:R-:W-:Y:S01]  /*9b70*/  LEA R10, R0, R10, 0x1 ;  /* 0x0000000a000a7211 */ /* 0x000fe200078e08ff */
[----:B------:R0:W-:Y:S04]  /*9b80*/  STL.64 [R1+0x848], R24 ;  /* 0x0008481801007387 */ /* 0x0001e80000100a00 */
[----:B------:R1:W-:Y:S04]  /*9b90*/  STL.64 [R1+0x840], R16 ;  /* 0x0008401001007387 */ /* 0x0003e80000100a00 */
[----:B------:R4:W-:Y:S01]  /*9ba0*/  STL.64 [R1+0x838], R6 ;  /* 0x0008380601007387 */ /* 0x0009e20000100a00 */
[----:B0-----:R-:W-:-:S02]  /*9bb0*/  LEA R24, P2, R29, R2, 0x1 ;  /* 0x000000021d187211 */ /* 0x001fc400078408ff */
[-C--:B-1----:R-:W-:Y:S02]  /*9bc0*/  LEA R16, P1, R28, R2.reuse, 0x1 ;  /* 0x000000021c107211 */ /* 0x082fe400078208ff */
[----:B----4-:R-:W-:Y:S02]  /*9bd0*/  LEA R6, P3, R10, R2, 0x1 ;  /* 0x000000020a067211 */ /* 0x010fe400078608ff */
[-C--:B------:R-:W-:Y:S02]  /*9be0*/  LEA.HI.X.SX32 R17, R28, R4.reuse, 0x1, P1 ;  /* 0x000000041c117211 */ /* 0x080fe400008f0eff */
[-C--:B------:R-:W-:Y:S02]  /*9bf0*/  LEA.HI.X.SX32 R25, R29, R4.reuse, 0x1, P2 ;  /* 0x000000041d197211 */ /* 0x080fe400010f0eff */
[----:B------:R-:W-:Y:S01]  /*9c00*/  LEA.HI.X.SX32 R7, R10, R4, 0x1, P3 ;  /* 0x000000040a077211 */ /* 0x000fe200018f0eff */
[----:B------:R0:W-:Y:S01]  /*9c10*/  STL.64 [R1+0x830], R16 ;  /* 0x0008301001007387 */ /* 0x0001e20000100a00 */
[----:B------:R-:W-:-:S02]  /*9c20*/  LEA R28, P1, R22, R2, 0x1 ;  /* 0x00000002161c7211 */ /* 0x000fc400078208ff */
[----:B------:R-:W-:Y:S02]  /*9c30*/  MOV R29, R22 ;  /* 0x00000016001d7202 */ /* 0x000fe40000000f00 */
[----:B------:R-:W-:Y:S02]  /*9c40*/  MOV R27, R18 ;  /* 0x00000012001b7202 */ /* 0x000fe40000000f00 */
[----:B------:R-:W-:Y:S01]  /*9c50*/  LEA.HI.X.SX32 R29, R29, R4, 0x1, P1 ;  /* 0x000000041d1d7211 */ /* 0x000fe200008f0eff */
[----:B0-----:R-:W4:Y:S04]  /*9c60*/  LDL.LU.64 R16, [R1+0x1700] ;  /* 0x0017000001107983 */ /* 0x001f280000300a00 */
[----:B------:R0:W-:Y:S04]  /*9c70*/  STL.64 [R1+0x828], R24 ;  /* 0x0008281801007387 */ /* 0x0001e80000100a00 */
[----:B------:R1:W-:Y:S01]  /*9c80*/  STL.64 [R1+0x820], R6 ;  /* 0x0008200601007387 */ /* 0x0003e20000100a00 */
[----:B0-----:R-:W-:-:S02]  /*9c90*/  LEA R24, P2, R13, R2, 0x1 ;  /* 0x000000020d187211 */ /* 0x001fc400078408ff */
[C---:B-1----:R-:W-:Y:S02]  /*9ca0*/  LEA R6, P3, R12.reuse, R2, 0x1 ;  /* 0x000000020c067211 */ /* 0x042fe400078608ff */
[-C--:B------:R-:W-:Y:S02]  /*9cb0*/  LEA.HI.X.SX32 R25, R13, R4.reuse, 0x1, P2 ;  /* 0x000000040d197211 */ /* 0x080fe400010f0eff */
[----:B------:R-:W-:Y:S01]  /*9cc0*/  LEA.HI.X.SX32 R7, R12, R4, 0x1, P3 ;  /* 0x000000040c077211 */ /* 0x000fe200018f0eff */
[----:B------:R0:W-:Y:S04]  /*9cd0*/  STL.64 [R1+0x818], R28 ;  /* 0x0008181c01007387 */ /* 0x0001e80000100a00 */
[----:B------:R1:W-:Y:S04]  /*9ce0*/  STL.64 [R1+0x810], R24 ;  /* 0x0008101801007387 */ /* 0x0003e80000100a00 */
[----:B------:R1:W-:Y:S01]  /*9cf0*/  STL.64 [R1+0x808], R6 ;  /* 0x0008080601007387 */ /* 0x0003e20000100a00 */
[----:B0-----:R-:W-:-:S02]  /*9d00*/  LEA R28, P1, R27, R2, 0x1 ;  /* 0x000000021b1c7211 */ /* 0x001fc400078208ff */
[----:B-1----:R-:W-:Y:S02]  /*9d10*/  LEA R24, P2, R15, R2, 0x1 ;  /* 0x000000020f187211 */ /* 0x002fe400078408ff */
[----:B------:R-:W-:Y:S02]  /*9d20*/  LEA.HI.X.SX32 R29, R27, R4, 0x1, P1 ;  /* 0x000000041b1d7211 */ /* 0x000fe400008f0eff */
[C---:B------:R-:W-:Y:S02]  /*9d30*/  LEA R6, P3, R14.reuse, R2, 0x1 ;  /* 0x000000020e067211 */ /* 0x040fe400078608ff */
[-C--:B------:R-:W-:Y:S02]  /*9d40*/  LEA.HI.X.SX32 R25, R15, R4.reuse, 0x1, P2 ;  /* 0x000000040f197211 */ /* 0x080fe400010f0eff */
[----:B------:R-:W-:Y:S01]  /*9d50*/  LEA.HI.X.SX32 R7, R14, R4, 0x1, P3 ;  /* 0x000000040e077211 */ /* 0x000fe200018f0eff */
[----:B------:R-:W-:Y:S04]  /*9d60*/  STL.64 [R1+0x800], R28 ;  /* 0x0008001c01007387 */ /* 0x000fe80000100a00 */
[----:B------:R-:W-:Y:S04]  /*9d70*/  STL.64 [R1+0x7f8], R24 ;  /* 0x0007f81801007387 */ /* 0x000fe80000100a00 */
[----:B------:R0:W-:Y:S02]  /*9d80*/  STL.64 [R1+0x7f0], R6 ;  /* 0x0007f00601007387 */ /* 0x0001e40000100a00 */
[----:B0-----:R-:W-:-:S04]  /*9d90*/  LEA R6, P3, R5, R2, 0x1 ;  /* 0x0000000205067211 */ /* 0x001fc800078608ff */
[----:B------:R-:W-:Y:S02]  /*9da0*/  LEA.HI.X.SX32 R7, R5, R4, 0x1, P3 ;  /* 0x0000000405077211 */ /* 0x000fe400018f0eff */
[----:B--2---:R-:W-:-:S04]  /*9db0*/  MOV R23, R8 ;  /* 0x0000000800177202 */ /* 0x004fc80000000f00 */
[----:B------:R-:W-:Y:S01]  /*9dc0*/  LEA R28, P1, R23, R2, 0x1 ;  /* 0x00000002171c7211 */ /* 0x000fe200078208ff */
[----:B------:R-:W-:-:S03]  /*9dd0*/  IMAD.MOV.U32 R18, RZ, RZ, R9 ;  /* 0x000000ffff127224 */ /* 0x000fc600078e0009 */
[----:B------:R-:W-:Y:S02]  /*9de0*/  LEA.HI.X.SX32 R29, R23, R4, 0x1, P1 ;  /* 0x00000004171d7211 */ /* 0x000fe400008f0eff */
[----:B------:R-:W-:-:S03]  /*9df0*/  LEA R24, P2, R18, R2, 0x1 ;  /* 0x0000000212187211 */ /* 0x000fc600078408ff */
[----:B------:R-:W-:Y:S04]  /*9e00*/  STL.64 [R1+0x7e8], R28 ;  /* 0x0007e81c01007387 */ /* 0x000fe80000100a00 */
[----:B------:R0:W-:Y:S01]  /*9e10*/  STL.64 [R1+0x7d8], R6 ;  /* 0x0007d80601007387 */ /* 0x0001e20000100a00 */
[----:B------:R-:W-:Y:S02]  /*9e20*/  LEA.HI.X.SX32 R25, R18, R4, 0x1, P2 ;  /* 0x0000000412197211 */ /* 0x000fe400010f0eff */
[----:B0-----:R-:W-:-:S04]  /*9e30*/  LEA R6, P1, R26, R2, 0x1 ;  /* 0x000000021a067211 */ /* 0x001fc800078208ff */
[----:B------:R-:W-:Y:S01]  /*9e40*/  LEA.HI.X.SX32 R7, R26, R4, 0x1, P1 ;  /* 0x000000041a077211 */ /* 0x000fe200008f0eff */
[----:B------:R-:W-:Y:S04]  /*9e50*/  STL.64 [R1+0x7e0], R24 ;  /* 0x0007e01801007387 */ /* 0x000fe80000100a00 */
[----:B------:R0:W-:Y:S04]  /*9e60*/  STL.64 [R1+0x7d0], R6 ;  /* 0x0007d00601007387 */ /* 0x0001e80000100a00 */
[----:B0-----:R-:W2:Y:S01]  /*9e70*/  LDL.LU.64 R6, [R1+0x16f8] ;  /* 0x0016f80001067983 */ /* 0x001ea20000300a00 */
[----:B------:R-:W-:-:S05]  /*9e80*/  IMAD R9, R0, 0x2, R20 ;  /* 0x0000000200097824 */ /* 0x000fca00078e0214 */
[----:B------:R-:W-:-:S05]  /*9e90*/  LEA R8, R0, R9, 0x1 ;  /* 0x0000000900087211 */ /* 0x000fca00078e08ff */
[----:B------:R-:W-:-:S05]  /*9ea0*/  IMAD R21, R0, 0x2, R8 ;  /* 0x0000000200157824 */ /* 0x000fca00078e0208 */
[----:B------:R-:W-:-:S05]  /*9eb0*/  LEA R11, R0, R21, 0x1 ;  /* 0x00000015000b7211 */ /* 0x000fca00078e08ff */
[----:B------:R-:W-:-:S04]  /*9ec0*/  IMAD R10, R0, 0x2, R11 ;  /* 0x00000002000a7824 */ /* 0x000fc800078e020b */
[----:B------:R-:W-:-:S05]  /*9ed0*/  IMAD R22, R0, 0x2, R10 ;  /* 0x0000000200167824 */ /* 0x000fca00078e020a */
[----:B------:R-:W-:-:S05]  /*9ee0*/  LEA R13, R0, R22, 0x1 ;  /* 0x00000016000d7211 */ /* 0x000fca00078e08ff */
[----:B------:R-:W-:-:S05]  /*9ef0*/  IMAD R12, R0, 0x2, R13 ;  /* 0x00000002000c7824 */ /* 0x000fca00078e020d */
[----:B------:R-:W-:Y:S02]  /*9f00*/  LEA R15, R0, R12, 0x1 ;  /* 0x0000000c000f7211 */ /* 0x000fe400078e08ff */
[----:B----4-:R-:W-:-:S03]  /*9f10*/  LEA R28, P2, R17, R2, 0x1 ;  /* 0x00000002111c7211 */ /* 0x010fc600078408ff */
[----:B------:R-:W-:Y:S01]  /*9f20*/  IMAD R14, R0, 0x2, R15 ;  /* 0x00000002000e7824 */ /* 0x000fe200078e020f */
[----:B------:R-:W-:Y:S02]  /*9f30*/  LEA R24, P3, R16, R2, 0x1 ;  /* 0x0000000210187211 */ /* 0x000fe400078608ff */
[----:B------:R-:W-:Y:S02]  /*9f40*/  LEA.HI.X.SX32 R29, R17, R4, 0x1, P2 ;  /* 0x00000004111d7211 */ /* 0x000fe400010f0eff */
[----:B------:R-:W-:Y:S02]  /*9f50*/  LEA R5, R0, R14, 0x1 ;  /* 0x0000000e00057211 */ /* 0x000fe400078e08ff */
[----:B------:R-:W-:Y:S01]  /*9f60*/  LEA.HI.X.SX32 R25, R16, R4, 0x1, P3 ;  /* 0x0000000410197211 */ /* 0x000fe200018f0eff */
[----:B------:R0:W-:Y:S02]  /*9f70*/  STL.64 [R1+0x7c8], R28 ;  /* 0x0007c81c01007387 */ /* 0x0001e40000100a00 */
[----:B------:R-:W-:-:S02]  /*9f80*/  IMAD R18, R0, 0x2, R5 ;  /* 0x0000000200127824 */ /* 0x000fc400078e0205 */
[----:B------:R-:W-:Y:S03]  /*9f90*/  STL.64 [R1+0x7c0], R24 ;  /* 0x0007c01801007387 */ /* 0x000fe60000100a00 */
[----:B------:R-:W-:Y:S02]  /*9fa0*/  LEA R16, R0, R18, 0x1 ;  /* 0x0000001200107211 */ /* 0x000fe400078e08ff */
[----:B0-----:R-:W-:-:S04]  /*9fb0*/  LEA R28, P1, R19, R2, 0x1 ;  /* 0x00000002131c7211 */ /* 0x001fc800078208ff */
[----:B------:R-:W-:Y:S01]  /*9fc0*/  LEA.HI.X.SX32 R29, R19, R4, 0x1, P1 ;  /* 0x00000004131d7211 */ /* 0x000fe200008f0eff */
[----:B------:R-:W-:-:S04]  /*9fd0*/  IMAD R17, R0, 0x2, R16 ;  /* 0x0000000200117824 */ /* 0x000fc800078e0210 */
[----:B------:R0:W-:Y:S02]  /*9fe0*/  STL.64 [R1+0x7b8], R28 ;  /* 0x0007b81c01007387 */ /* 0x0001e40000100a00 */
[----:B0-----:R-:W-:-:S04]  /*9ff0*/  LEA R28, P1, R20, R2, 0x1 ;  /* 0x00000002141c7211 */ /* 0x001fc800078208ff */
[----:B------:R-:W-:Y:S02]  /*a000*/  LEA.HI.X.SX32 R29, R20, R4, 0x1, P1 ;  /* 0x00000004141d7211 */ /* 0x000fe400008f0eff */
[CC--:B--2---:R-:W-:Y:S02]  /*a010*/  LEA R26, P2, R7.reuse, R2.reuse, 0x1 ;  /* 0x00000002071a7211 */ /* 0x0c4fe400078408ff */
[C---:B------:R-:W-:Y:S02]  /*a020*/  LEA R24, P3, R6.reuse, R2, 0x1 ;  /* 0x0000000206187211 */ /* 0x040fe400078608ff */
[-C--:B------:R-:W-:Y:S02]  /*a030*/  LEA.HI.X.SX32 R27, R7, R4.reuse, 0x1, P2 ;  /* 0x00000004071b7211 */ /* 0x080fe400010f0eff */
[----:B------:R-:W-:-:S03]  /*a040*/  LEA.HI.X.SX32 R25, R6, R4, 0x1, P3 ;  /* 0x0000000406197211 */ /* 0x000fc600018f0eff */
[----:B------:R0:W-:Y:S01]  /*a050*/  STL.64 [R1+0x7b0], R26 ;  /* 0x0007b01a01007387 */ /* 0x0001e20000100a00 */
[----:B------:R-:W-:-:S03]  /*a060*/  LEA R6, R0, R17, 0x1 ;  /* 0x0000001100067211 */ /* 0x000fc600078e08ff */
[----:B------:R1:W-:Y:S01]  /*a070*/  STL.64 [R1+0x7a8], R24 ;  /* 0x0007a81801007387 */ /* 0x0003e20000100a00 */
[CC--:B0-----:R-:W-:Y:S02]  /*a080*/  LEA R26, P2, R9.reuse, R2.reuse, 0x1 ;  /* 0x00000002091a7211 */ /* 0x0c1fe400078408ff */
[C---:B-1----:R-:W-:Y:S02]  /*a090*/  LEA R24, P3, R8.reuse, R2, 0x1 ;  /* 0x0000000208187211 */ /* 0x042fe400078608ff */
[-C--:B------:R-:W-:Y:S02]  /*a0a0*/  LEA.HI.X.SX32 R27, R9, R4.reuse, 0x1, P2 ;  /* 0x00000004091b7211 */ /* 0x080fe400010f0eff */
[----:B------:R-:W-:Y:S01]  /*a0b0*/  LEA.HI.X.SX32 R25, R8, R4, 0x1, P3 ;  /* 0x0000000408197211 */ /* 0x000fe200018f0eff */
[C---:B------:R-:W-:Y:S01]  /*a0c0*/  IMAD R7, R0.reuse, 0x2, R6 ;  /* 0x0000000200077824 */ /* 0x040fe200078e0206 */
[----:B------:R0:W-:Y:S04]  /*a0d0*/  STL.64 [R1+0x7a0], R28 ;  /* 0x0007a01c01007387 */ /* 0x0001e80000100a00 */
[----:B------:R1:W-:Y:S01]  /*a0e0*/  STL.64 [R1+0x798], R26 ;  /* 0x0007981a01007387 */ /* 0x0003e20000100a00 */
[----:B------:R-:W-:-:S03]  /*a0f0*/  LEA R8, R0, R7, 0x1 ;  /* 0x0000000700087211 */ /* 0x000fc600078e08ff */
[----:B------:R2:W-:Y:S01]  /*a100*/  STL.64 [R1+0x790], R24 ;  /* 0x0007901801007387 */ /* 0x0005e20000100a00 */
[-C--:B0-----:R-:W-:Y:S02]  /*a110*/  LEA R28, P1, R21, R2.reuse, 0x1 ;  /* 0x00000002151c7211 */ /* 0x081fe400078208ff */
[----:B-1----:R-:W-:Y:S02]  /*a120*/  LEA R26, P2, R11, R2, 0x1 ;  /* 0x000000020b1a7211 */ /* 0x002fe400078408ff */
[----:B------:R-:W-:Y:S02]  /*a130*/  LEA.HI.X.SX32 R29, R21, R4, 0x1, P1 ;  /* 0x00000004151d7211 */ /* 0x000fe400008f0eff */
[C---:B--2---:R-:W-:Y:S02]  /*a140*/  LEA R24, P3, R10.reuse, R2, 0x1 ;  /* 0x000000020a187211 */ /* 0x044fe400078608ff */
[-C--:B------:R-:W-:Y:S02]  /*a150*/  LEA.HI.X.SX32 R27, R11, R4.reuse, 0x1, P2 ;  /* 0x000000040b1b7211 */ /* 0x080fe400010f0eff */
[----:B------:R-:W-:Y:S01]  /*a160*/  LEA.HI.X.SX32 R25, R10, R4, 0x1, P3 ;  /* 0x000000040a197211 */ /* 0x000fe200018f0eff */
[C---:B------:R-:W-:Y:S01]  /*a170*/  IMAD R9, R0.reuse, 0x2, R8 ;  /* 0x0000000200097824 */ /* 0x040fe200078e0208 */
[----:B------:R-:W-:Y:S04]  /*a180*/  STL.64 [R1+0x788], R28 ;  /* 0x0007881c01007387 */ /* 0x000fe80000100a00 */
[----:B------:R0:W-:Y:S01]  /*a190*/  STL.64 [R1+0x780], R26 ;  /* 0x0007801a01007387 */ /* 0x0001e20000100a00 */
[----:B------:R-:W-:-:S03]  /*a1a0*/  LEA R10, R0, R9, 0x1 ;  /* 0x00000009000a7211 */ /* 0x000fc600078e08ff */
[----:B------:R1:W-:Y:S01]  /*a1b0*/  STL.64 [R1+0x778], R24 ;  /* 0x0007781801007387 */ /* 0x0003e20000100a00 */
[-C--:B------:R-:W-:Y:S02]  /*a1c0*/  LEA R20, P3, R12, R2.reuse, 0x1 ;  /* 0x000000020c147211 */ /* 0x080fe400078608ff */
[CC--:B0-----:R-:W-:Y:S02]  /*a1d0*/  LEA R26, P1, R22.reuse, R2.reuse, 0x1 ;  /* 0x00000002161a7211 */ /* 0x0c1fe400078208ff */
[C---:B-1----:R-:W-:Y:S02]  /*a1e0*/  LEA R24, P2, R13.reuse, R2, 0x1 ;  /* 0x000000020d187211 */ /* 0x042fe400078408ff */
[-C--:B------:R-:W-:Y:S02]  /*a1f0*/  LEA.HI.X.SX32 R27, R22, R4.reuse, 0x1, P1 ;  /* 0x00000004161b7211 */ /* 0x080fe400008f0eff */
[-C--:B------:R-:W-:Y:S01]  /*a200*/  LEA.HI.X.SX32 R25, R13, R4.reuse, 0x1, P2 ;  /* 0x000000040d197211 */ /* 0x080fe200010f0eff */
[----:B------:R-:W-:Y:S01]  /*a210*/  IMAD R11, R0, 0x2, R10 ;  /* 0x00000002000b7824 */ /* 0x000fe200078e020a */
[----:B------:R-:W-:Y:S01]  /*a220*/  LEA.HI.X.SX32 R21, R12, R4, 0x1, P3 ;  /* 0x000000040c157211 */ /* 0x000fe200018f0eff */
[----:B------:R-:W-:Y:S01]  /*a230*/  STL.64 [R1+0x770], R26 ;  /* 0x0007701a01007387 */ /* 0x000fe20000100a00 */
[----:B------:R-:W-:-:S03]  /*a240*/  LEA R22, P2, R14, R2, 0x1 ;  /* 0x000000020e167211 */ /* 0x000fc600078408ff */
[----:B------:R0:W-:Y:S01]  /*a250*/  STL.64 [R1+0x768], R24 ;  /* 0x0007681801007387 */ /* 0x0001e20000100a00 */
[----:B------:R-:W-:-:S03]  /*a260*/  LEA R12, R0, R11, 0x1 ;  /* 0x0000000b000c7211 */ /* 0x000fc600078e08ff */
[----:B------:R1:W-:Y:S01]  /*a270*/  STL.64 [R1+0x760], R20 ;  /* 0x0007601401007387 */ /* 0x0003e20000100a00 */
[----:B------:R-:W-:Y:S01]  /*a280*/  LEA.HI.X.SX32 R23, R14, R4, 0x1, P2 ;  /* 0x000000040e177211 */ /* 0x000fe200010f0eff */
[----:B------:R-:W-:Y:S01]  /*a290*/  IMAD R13, R0, 0x2, R12 ;  /* 0x00000002000d7824 */ /* 0x000fe200078e020c */
[-C--:B0-----:R-:W-:Y:S02]  /*a2a0*/  LEA R24, P1, R15, R2.reuse, 0x1 ;  /* 0x000000020f187211 */ /* 0x081fe400078208ff */
[----:B-1----:R-:W-:Y:S02]  /*a2b0*/  LEA R20, P3, R5, R2, 0x1 ;  /* 0x0000000205147211 */ /* 0x002fe400078608ff */
[-C--:B------:R-:W-:Y:S02]  /*a2c0*/  LEA.HI.X.SX32 R25, R15, R4.reuse, 0x1, P1 ;  /* 0x000000040f197211 */ /* 0x080fe400008f0eff */
[----:B------:R-:W-:-:S03]  /*a2d0*/  LEA.HI.X.SX32 R21, R5, R4, 0x1, P3 ;  /* 0x0000000405157211 */ /* 0x000fc600018f0eff */
[----:B------:R0:W-:Y:S01]  /*a2e0*/  STL.64 [R1+0x758], R24 ;  /* 0x0007581801007387 */ /* 0x0001e20000100a00 */
[----:B------:R-:W-:-:S03]  /*a2f0*/  LEA R5, R0, R13, 0x1 ;  /* 0x0000000d00057211 */ /* 0x000fc600078e08ff */
[----:B------:R1:W-:Y:S04]  /*a300*/  STL.64 [R1+0x750], R22 ;  /* 0x0007501601007387 */ /* 0x0003e80000100a00 */
[----:B------:R2:W-:Y:S01]  /*a310*/  STL.64 [R1+0x748], R20 ;  /* 0x0007481401007387 */ /* 0x0005e20000100a00 */
[-C--:B0-----:R-:W-:Y:S02]  /*a320*/  LEA R24, P1, R18, R2.reuse, 0x1 ;  /* 0x0000000212187211 */ /* 0x081fe400078208ff */
[----:B-1----:R-:W-:Y:S02]  /*a330*/  LEA R22, P2, R16, R2, 0x1 ;  /* 0x0000000210167211 */ /* 0x002fe400078408ff */
[----:B------:R-:W-:Y:S02]  /*a340*/  LEA.HI.X.SX32 R25, R18, R4, 0x1, P1 ;  /* 0x0000000412197211 */ /* 0x000fe400008f0eff */
[----:B--2---:R-:W-:Y:S01]  /*a350*/  LEA R20, P3, R17, R2, 0x1 ;  /* 0x0000000211147211 */ /* 0x004fe200078608ff */
[----:B------:R-:W-:Y:S01]  /*a360*/  IMAD R14, R0, 0x2, R5 ;  /* 0x00000002000e7824 */ /* 0x000fe200078e0205 */
[----:B------:R-:W-:-:S02]  /*a370*/  LEA.HI.X.SX32 R23, R16, R4, 0x1, P2 ;  /* 0x0000000410177211 */ /* 0x000fc400010f0eff */
[----:B------:R-:W-:Y:S01]  /*a380*/  LEA.HI.X.SX32 R21, R17, R4, 0x1, P3 ;  /* 0x0000000411157211 */ /* 0x000fe200018f0eff */
[----:B------:R-:W-:Y:S01]  /*a390*/  STL.64 [R1+0x740], R24 ;  /* 0x0007401801007387 */ /* 0x000fe20000100a00 */
[----:B------:R-:W-:-:S03]  /*a3a0*/  LEA R15, R0, R14, 0x1 ;  /* 0x0000000e000f7211 */ /* 0x000fc600078e08ff */
[----:B------:R0:W-:Y:S01]  /*a3b0*/  STL.64 [R1+0x738], R22 ;  /* 0x0007381601007387 */ /* 0x0001e20000100a00 */
[----:B------:R-:W-:-:S03]  /*a3c0*/  LEA R18, P3, R8, R2, 0x1 ;  /* 0x0000000208127211 */ /* 0x000fc600078608ff */
[----:B------:R1:W-:Y:S01]  /*a3d0*/  STL.64 [R1+0x730], R20 ;  /* 0x0007301401007387 */ /* 0x0003e20000100a00 */
[----:B------:R-:W-:Y:S01]  /*a3e0*/  IMAD R16, R0, 0x2, R15 ;  /* 0x0000000200107824 */ /* 0x000fe200078e020f */
[----:B------:R-:W-:Y:S02]  /*a3f0*/  LEA.HI.X.SX32 R19, R8, R4, 0x1, P3 ;  /* 0x0000000408137211 */ /* 0x000fe400018f0eff */
[CC--:B0-----:R-:W-:Y:S02]  /*a400*/  LEA R22, P1, R6.reuse, R2.reuse, 0x1 ;  /* 0x0000000206167211 */ /* 0x0c1fe400078208ff */
[C---:B-1----:R-:W-:Y:S02]  /*a410*/  LEA R20, P2, R7.reuse, R2, 0x1 ;  /* 0x0000000207147211 */ /* 0x042fe400078408ff */
[-C--:B------:R-:W-:Y:S02]  /*a420*/  LEA.HI.X.SX32 R23, R6, R4.reuse, 0x1, P1 ;  /* 0x0000000406177211 */ /* 0x080fe400008f0eff */
[----:B------:R-:W-:-:S02]  /*a430*/  LEA.HI.X.SX32 R21, R7, R4, 0x1, P2 ;  /* 0x0000000407157211 */ /* 0x000fc400010f0eff */
[----:B------:R-:W-:Y:S01]  /*a440*/  LEA R7, R0, R16, 0x1 ;  /* 0x0000001000077211 */ /* 0x000fe200078e08ff */
[----:B------:R0:W-:Y:S04]  /*a450*/  STL.64 [R1+0x728], R22 ;  /* 0x0007281601007387 */ /* 0x0001e80000100a00 */
[----:B------:R1:W-:Y:S04]  /*a460*/  STL.64 [R1+0x720], R20 ;  /* 0x0007201401007387 */ /* 0x0003e80000100a00 */
[----:B------:R2:W-:Y:S01]  /*a470*/  STL.64 [R1+0x718], R18 ;  /* 0x0007181201007387 */ /* 0x0005e20000100a00 */
[----:B0-----:R-:W-:-:S02]  /*a480*/  LEA R22, P1, R9, R2, 0x1 ;  /* 0x0000000209167211 */ /* 0x001fc400078208ff */
[----:B-1----:R-:W-:Y:S01]  /*a490*/  LEA R20, P2, R10, R2, 0x1 ;  /* 0x000000020a147211 */ /* 0x002fe200078408ff */
[----:B------:R-:W-:Y:S01]  /*a4a0*/  IMAD R6, R0, 0x2, R7 ;  /* 0x0000000200067824 */ /* 0x000fe200078e0207 */
[----:B------:R-:W-:Y:S02]  /*a4b0*/  LEA.HI.X.SX32 R23, R9, R4, 0x1, P1 ;  /* 0x0000000409177211 */ /* 0x000fe400008f0eff */
[C---:B--2---:R-:W-:Y:S02]  /*a4c0*/  LEA R18, P3, R11.reuse, R2, 0x1 ;  /* 0x000000020b127211 */ /* 0x044fe400078608ff */
[-C--:B------:R-:W-:Y:S02]  /*a4d0*/  LEA.HI.X.SX32 R21, R10, R4.reuse, 0x1, P2 ;  /* 0x000000040a157211 */ /* 0x080fe400010f0eff */
[----:B------:R-:W-:Y:S01]  /*a4e0*/  LEA.HI.X.SX32 R19, R11, R4, 0x1, P3 ;  /* 0x000000040b137211 */ /* 0x000fe200018f0eff */
[----:B------:R0:W-:Y:S01]  /*a4f0*/  STL.64 [R1+0x710], R22 ;  /* 0x0007101601007387 */ /* 0x0001e20000100a00 */
[----:B------:R-:W-:-:S03]  /*a500*/  LEA R9, R0, R6, 0x1 ;  /* 0x0000000600097211 */ /* 0x000fc600078e08ff */
[----:B------:R1:W-:Y:S04]  /*a510*/  STL.64 [R1+0x708], R20 ;  /* 0x0007081401007387 */ /* 0x0003e80000100a00 */
[----:B------:R2:W-:Y:S01]  /*a520*/  STL.64 [R1+0x700], R18 ;  /* 0x0007001201007387 */ /* 0x0005e20000100a00 */
[-C--:B0-----:R-:W-:Y:S02]  /*a530*/  LEA R22, P1, R12, R2.reuse, 0x1 ;  /* 0x000000020c167211 */ /* 0x081fe400078208ff */
[----:B-1----:R-:W-:Y:S01]  /*a540*/  LEA R20, P2, R13, R2, 0x1 ;  /* 0x000000020d147211 */ /* 0x002fe200078408ff */
[----:B------:R-:W-:Y:S01]  /*a550*/  IMAD R8, R0, 0x2, R9 ;  /* 0x0000000200087824 */ /* 0x000fe200078e0209 */
[----:B------:R-:W-:Y:S02]  /*a560*/  LEA.HI.X.SX32 R23, R12, R4, 0x1, P1 ;  /* 0x000000040c177211 */ /* 0x000fe400008f0eff */
[----:B--2---:R-:W-:-:S02]  /*a570*/  LEA R18, P3, R5, R2, 0x1 ;  /* 0x0000000205127211 */ /* 0x004fc400078608ff */
[-C--:B------:R-:W-:Y:S02]  /*a580*/  LEA.HI.X.SX32 R21, R13, R4.reuse, 0x1, P2 ;  /* 0x000000040d157211 */ /* 0x080fe400010f0eff */
[----:B------:R-:W-:Y:S01]  /*a590*/  LEA.HI.X.SX32 R19, R5, R4, 0x1, P3 ;  /* 0x0000000405137211 */ /* 0x000fe200018f0eff */
[----:B------:R-:W-:Y:S01]  /*a5a0*/  STL.64 [R1+0x6f8], R22 ;  /* 0x0006f81601007387 */ /* 0x000fe20000100a00 */
[----:B------:R-:W-:Y:S02]  /*a5b0*/  LEA R11, R0, R8, 0x1 ;  /* 0x00000008000b7211 */ /* 0x000fe400078e08ff */
[C---:B------:R-:W-:Y:S01]  /*a5c0*/  LEA R12, P3, R16.reuse, R2, 0x1 ;  /* 0x00000002100c7211 */ /* 0x040fe200078608ff */
[----:B------:R0:W-:Y:S04]  /*a5d0*/  STL.64 [R1+0x6f0], R20 ;  /* 0x0006f01401007387 */ /* 0x0001e80000100a00 */
[----:B------:R1:W-:Y:S01]  /*a5e0*/  STL.64 [R1+0x6e8], R18 ;  /* 0x0006e81201007387 */ /* 0x0003e20000100a00 */
[----:B------:R-:W-:Y:S01]  /*a5f0*/  LEA.HI.X.SX32 R13, R16, R4, 0x1, P3 ;  /* 0x00000004100d7211 */ /* 0x000fe200018f0eff */
[----:B------:R-:W-:Y:S01]  /*a600*/  IMAD R10, R0, 0x2, R11 ;  /* 0x00000002000a7824 */ /* 0x000fe200078e020b */
[----:B0-----:R-:W-:-:S02]  /*a610*/  LEA R20, P1, R14, R2, 0x1 ;  /* 0x000000020e147211 */ /* 0x001fc400078208ff */
[C---:B-1----:R-:W-:Y:S02]  /*a620*/  LEA R18, P2, R15.reuse, R2, 0x1 ;  /* 0x000000020f127211 */ /* 0x042fe400078408ff */
[-C--:B------:R-:W-:Y:S02]  /*a630*/  LEA.HI.X.SX32 R21, R14, R4.reuse, 0x1, P1 ;  /* 0x000000040e157211 */ /* 0x080fe400008f0eff */
[----:B------:R-:W-:Y:S01]  /*a640*/  LEA.HI.X.SX32 R19, R15, R4, 0x1, P2 ;  /* 0x000000040f137211 */ /* 0x000fe200010f0eff */
[----:B------:R0:W-:Y:S01]  /*a650*/  STL.64 [R1+0x6d0], R12 ;  /* 0x0006d00c01007387 */ /* 0x0001e20000100a00 */
[----:B------:R-:W-:-:S03]  /*a660*/  LEA R14, P3, R9, R2, 0x1 ;  /* 0x00000002090e7211 */ /* 0x000fc600078608ff */
[----:B------:R1:W-:Y:S04]  /*a670*/  STL.64 [R1+0x6e0], R20 ;  /* 0x0006e01401007387 */ /* 0x0003e80000100a00 */
[----:B------:R2:W-:Y:S01]  /*a680*/  STL.64 [R1+0x6d8], R18 ;  /* 0x0006d81201007387 */ /* 0x0005e20000100a00 */
[----:B0-----:R-:W-:Y:S02]  /*a690*/  LEA R12, R0, R10, 0x1 ;  /* 0x0000000a000c7211 */ /* 0x001fe400078e08ff */
[----:B-1----:R-:W-:-:S03]  /*a6a0*/  LEA R20, P1, R7, R2, 0x1 ;  /* 0x0000000207147211 */ /* 0x002fc600078208ff */
[----:B------:R-:W-:Y:S01]  /*a6b0*/  IMAD R13, R0, 0x2, R12 ;  /* 0x00000002000d7824 */ /* 0x000fe200078e020c */
[C---:B--2---:R-:W-:Y:S02]  /*a6c0*/  LEA R18, P2, R6.reuse, R2, 0x1 ;  /* 0x0000000206127211 */ /* 0x044fe400078408ff */
[-C--:B------:R-:W-:Y:S02]  /*a6d0*/  LEA.HI.X.SX32 R21, R7, R4.reuse, 0x1, P1 ;  /* 0x0000000407157211 */ /* 0x080fe400008f0eff */
[-C--:B------:R-:W-:Y:S02]  /*a6e0*/  LEA.HI.X.SX32 R19, R6, R4.reuse, 0x1, P2 ;  /* 0x0000000406137211 */ /* 0x080fe400010f0eff */
[----:B------:R-:W-:Y:S01]  /*a6f0*/  LEA.HI.X.SX32 R15, R9, R4, 0x1, P3 ;  /* 0x00000004090f7211 */ /* 0x000fe200018f0eff */
[----:B------:R-:W-:Y:S01]  /*a700*/  STL.64 [R1+0x6c8], R20 ;  /* 0x0006c81401007387 */ /* 0x000fe20000100a00 */
[----:B------:R-:W-:Y:S02]  /*a710*/  LEA R9, R0, R13, 0x1 ;  /* 0x0000000d00097211 */ /* 0x000fe400078e08ff */
[-C--:B------:R-:W-:Y:S01]  /*a720*/  LEA R6, P3, R10, R2.reuse, 0x1 ;  /* 0x000000020a067211 */ /* 0x080fe200078608ff */
[----:B------:R-:W-:Y:S01]  /*a730*/  STL.64 [R1+0x6c0], R18 ;  /* 0x0006c01201007387 */ /* 0x000fe20000100a00 */
[----:B------:R-:W-:-:S03]  /*a740*/  LEA R16, P1, R8, R2, 0x1 ;  /* 0x0000000208107211 */ /* 0x000fc600078208ff */
[----:B------:R0:W-:Y:S01]  /*a750*/  STL.64 [R1+0x6b8], R14 ;  /* 0x0006b80e01007387 */ /* 0x0001e20000100a00 */
[-C--:B------:R-:W-:Y:S01]  /*a760*/  LEA.HI.X.SX32 R7, R10, R4.reuse, 0x1, P3 ;  /* 0x000000040a077211 */ /* 0x080fe200018f0eff */
[----:B------:R-:W-:Y:S01]  /*a770*/  IMAD R5, R0, 0x2, R9 ;  /* 0x0000000200057824 */ /* 0x000fe200078e0209 */
[----:B------:R-:W-:-:S03]  /*a780*/  LEA.HI.X.SX32 R17, R8, R4, 0x1, P1 ;  /* 0x0000000408117211 */ /* 0x000fc600008f0eff */
[----:B------:R1:W-:Y:S01]  /*a790*/  STL.64 [R1+0x6a0], R6 ;  /* 0x0006a00601007387 */ /* 0x0003e20000100a00 */
[----:B0-----:R-:W-:-:S04]  /*a7a0*/  LEA R14, P2, R11, R2, 0x1 ;  /* 0x000000020b0e7211 */ /* 0x001fc800078408ff */
[----:B------:R-:W-:Y:S01]  /*a7b0*/  LEA.HI.X.SX32 R15, R11, R4, 0x1, P2 ;  /* 0x000000040b0f7211 */ /* 0x000fe200010f0eff */
[----:B------:R0:W-:Y:S01]  /*a7c0*/  STL.64 [R1+0x6b0], R16 ;  /* 0x0006b01001007387 */ /* 0x0001e20000100a00 */
[----:B-1----:R-:W-:Y:S02]  /*a7d0*/  LEA R6, R0, R5, 0x1 ;  /* 0x0000000500067211 */ /* 0x002fe400078e08ff */
[----:B------:R-:W-:Y:S01]  /*a7e0*/  LEA R18, P1, R12, R2, 0x1 ;  /* 0x000000020c127211 */ /* 0x000fe200078208ff */
[----:B------:R1:W-:Y:S02]  /*a7f0*/  STL.64 [R1+0x6a8], R14 ;  /* 0x0006a80e01007387 */ /* 0x0003e40000100a00 */
[----:B------:R-:W-:Y:S01]  /*a800*/  IMAD R7, R0, 0x2, R6 ;  /* 0x0000000200077824 */ /* 0x000fe200078e0206 */
[----:B------:R-:W-:Y:S02]  /*a810*/  LEA.HI.X.SX32 R19, R12, R4, 0x1, P1 ;  /* 0x000000040c137211 */ /* 0x000fe400008f0eff */
[----:B0-----:R-:W-:-:S02]  /*a820*/  LEA R16, P2, R13, R2, 0x1 ;  /* 0x000000020d107211 */ /* 0x001fc400078408ff */
[----:B-1----:R-:W-:Y:S02]  /*a830*/  LEA R14, P3, R9, R2, 0x1 ;  /* 0x00000002090e7211 */ /* 0x002fe400078608ff */
[-C--:B------:R-:W-:Y:S02]  /*a840*/  LEA.HI.X.SX32 R17, R13, R4.reuse, 0x1, P2 ;  /* 0x000000040d117211 */ /* 0x080fe400010f0eff */
[----:B------:R-:W-:Y:S01]  /*a850*/  LEA.HI.X.SX32 R15, R9, R4, 0x1, P3 ;  /* 0x00000004090f7211 */ /* 0x000fe200018f0eff */
[----:B------:R-:W-:Y:S01]  /*a860*/  STL.64 [R1+0x698], R18 ;  /* 0x0006981201007387 */ /* 0x000fe20000100a00 */
[----:B------:R-:W-:Y:S02]  /*a870*/  LEA R0, R0, R7, 0x1 ;  /* 0x0000000700007211 */ /* 0x000fe400078e08ff */
[-C--:B------:R-:W-:Y:S01]  /*a880*/  LEA R12, P1, R5, R2.reuse, 0x1 ;  /* 0x00000002050c7211 */ /* 0x080fe200078208ff */
[----:B------:R0:W-:Y:S01]  /*a890*/  STL.64 [R1+0x690], R16 ;  /* 0x0006901001007387 */ /* 0x0001e20000100a00 */
[----:B------:R-:W-:-:S03]  /*a8a0*/  LEA R10, P4, R0, R2, 0x1 ;  /* 0x00000002000a7211 */ /* 0x000fc600078808ff */
[----:B------:R1:W-:Y:S01]  /*a8b0*/  STL.64 [R1+0x688], R14 ;  /* 0x0006880e01007387 */ /* 0x0003e20000100a00 */
[----:B------:R-:W-:Y:S02]  /*a8c0*/  LEA.HI.X.SX32 R13, R5, R4, 0x1, P1 ;  /* 0x00000004050d7211 */ /* 0x000fe400008f0eff */
[CC--:B0-----:R-:W-:Y:S02]  /*a8d0*/  LEA R16, P2, R6.reuse, R2.reuse, 0x1 ;  /* 0x0000000206107211 */ /* 0x0c1fe400078408ff */
[C---:B-1----:R-:W-:Y:S02]  /*a8e0*/  LEA R14, P3, R7.reuse, R2, 0x1 ;  /* 0x00000002070e7211 */ /* 0x042fe400078608ff */
[-C--:B------:R-:W-:Y:S02]  /*a8f0*/  LEA.HI.X.SX32 R17, R6, R4.reuse, 0x1, P2 ;  /* 0x0000000406117211 */ /* 0x080fe400010f0eff */
[-C--:B------:R-:W-:Y:S02]  /*a900*/  LEA.HI.X.SX32 R15, R7, R4.reuse, 0x1, P3 ;  /* 0x00000004070f7211 */ /* 0x080fe400018f0eff */
[----:B------:R-:W-:Y:S01]  /*a910*/  LEA.HI.X.SX32 R11, R0, R4, 0x1, P4 ;  /* 0x00000004000b7211 */ /* 0x000fe200020f0eff */
[----:B------:R-:W-:Y:S01]  /*a920*/  STL.64 [R1+0x680], R12 ;  /* 0x0006800c01007387 */ /* 0x000fe20000100a00 */
[C---:B---3--:R-:W-:Y:S01]  /*a930*/  LOP3.LUT R0, R3.reuse, 0x40, RZ, 0x3c, !PT ;  /* 0x0000004003007812 */ /* 0x048fe200078e3cff */
[----:B------:R-:W-:Y:S01]  /*a940*/  IMAD.MOV.U32 R5, RZ, RZ, 0x3f800000 ;  /* 0x3f800000ff057424 */ /* 0x000fe200078e00ff */
[----:B------:R-:W-:Y:S01]  /*a950*/  LOP3.LUT R2, R3, 0x60, RZ, 0x3c, !PT ;  /* 0x0000006003027812 */ /* 0x000fe200078e3cff */
[----:B------:R-:W-:Y:S01]  /*a960*/  STL.64 [R1+0x678], R16 ;  /* 0x0006781001007387 */ /* 0x000fe20000100a00 */
[----:B------:R-:W-:-:S03]  /*a970*/  IMAD.MOV.U32 R2, RZ, RZ, RZ ;  /* 0x000000ffff027224 */ /* 0x000fc600078e00ff */
[----:B------:R-:W-:Y:S04]  /*a980*/  STL.64 [R1+0x670], R14 ;  /* 0x0006700e01007387 */ /* 0x000fe80000100a00 */
[----:B------:R-:W-:Y:S04]  /*a990*/  STL.64 [R1+0x668], R10 ;  /* 0x0006680a01007387 */ /* 0x000fe80000100a00 */
[----:B------:R0:W-:Y:S04]  /*a9a0*/  STL [R1+0x650], R0 ;  /* 0x0006500001007387 */ /* 0x0001e80000100800 */
[----:B------:R1:W-:Y:S04]  /*a9b0*/  STL [R1+0x660], R5 ;  /* 0x0006600501007387 */ /* 0x0003e80000100800 */
[----:B------:R2:W-:Y:S01]  /*a9c0*/  STL.64 [R1+0x1690], R2 ;  /* 0x0016900201007387 */ /* 0x0005e20000100a00 */
[----:B0-----:R-:W-:Y:S01]  /*a9d0*/  MOV R0, 0xff800000 ;  /* 0xff80000000007802 */ /* 0x001fe20000000f00 */
[----:B-1----:R-:W-:-:S04]  /*a9e0*/  IMAD.MOV.U32 R5, RZ, RZ, -0x800000 ;  /* 0xff800000ff057424 */ /* 0x002fc800078e00ff */
[----:B------:R-:W-:Y:S01]  /*a9f0*/  STL [R1+0x638], R0 ;  /* 0x0006380001007387 */ /* 0x000fe20000100800 */
[----:B--2---:R-:W-:Y:S01]  /*aa00*/  MOV R3, 0xff800000 ;  /* 0xff80000000037802 */ /* 0x004fe20000000f00 */
[----:B------:R-:W-:Y:S02]  /*aa10*/  IMAD.MOV.U32 R2, RZ, RZ, -0x800000 ;  /* 0xff800000ff027424 */ /* 0x000fe400078e00ff */
[----:B------:R0:W-:Y:S04]  /*aa20*/  STL [R1+0x63c], R5 ;  /* 0x00063c0501007387 */ /* 0x0001e80000100800 */
[----:B------:R1:W-:Y:S04]  /*aa30*/  STL [R1+0x640], R3 ;  /* 0x0006400301007387 */ /* 0x0003e80000100800 */
[----:B------:R-:W-:Y:S01]  /*aa40*/  STL [R1+0x648], RZ ;  /* 0x000648ff01007387 */ /* 0x000fe20000100800 */
[----:B0-----:R-:W-:-:S03]  /*aa50*/  MOV R5, 0x3f800000 ;  /* 0x3f80000000057802 */ /* 0x001fc60000000f00 */
[----:B------:R0:W-:Y:S01]  /*aa60*/  STL [R1+0x644], R2 ;  /* 0x0006440201007387 */ /* 0x0001e20000100800 */
[----:B-1----:R-:W-:-:S03]  /*aa70*/  IMAD.MOV.U32 R3, RZ, RZ, 0x3f800000 ;  /* 0x3f800000ff037424 */ /* 0x002fc600078e00ff */
[----:B------:R-:W-:Y:S01]  /*aa80*/  STL [R1+0x65c], R5 ;  /* 0x00065c0501007387 */ /* 0x000fe20000100800 */
[----:B0-----:R-:W-:-:S03]  /*aa90*/  MOV R2, 0x3f800000 ;  /* 0x3f80000000027802 */ /* 0x001fc60000000f00 */
[----:B------:R-:W-:Y:S04]  /*aaa0*/  STL [R1+0x658], R3 ;  /* 0x0006580301007387 */ /* 0x000fe80000100800 */
[----:B------:R-:W-:Y:S04]  /*aab0*/  STL [R1+0x2c0], RZ ;  /* 0x0002c0ff01007387 */ /* 0x000fe80000100800 */
[----:B------:R-:W-:Y:S04]  /*aac0*/  STL [R1+0x654], R2 ;  /* 0x0006540201007387 */ /* 0x000fe80000100800 */
[----:B------:R-:W-:Y:S04]  /*aad0*/  STL [R1+0x2c4], RZ ;  /* 0x0002c4ff01007387 */ /* 0x000fe80000100800 */
        /* <DEDUP_REMOVED lines=113> */
[----:B------:R-:W-:Y:S01]  /*b1f0*/  STL [R1+0x4dc], RZ ;  /* 0x0004dcff01007387 */ /* 0x000fe20000100800 */
[----:B------:R-:W-:-:S03]  /*b200*/  IMAD.MOV.U32 R4, RZ, RZ, c[0x0][0x1a4] ;  /* 0x00006900ff047624 */ /* 0x000fc600078e00ff */
[----:B------:R-:W-:Y:S04]  /*b210*/  STL [R1+0x4e0], RZ ;  /* 0x0004e0ff01007387 */ /* 0x000fe80000100800 */
[----:B------:R-:W-:Y:S04]  /*b220*/  STL [R1+0x4e4], RZ ;  /* 0x0004e4ff01007387 */ /* 0x000fe80000100800 */
[----:B------:R-:W-:Y:S04]  /*b230*/  STL [R1+0x4e8], RZ ;  /* 0x0004e8ff01007387 */ /* 0x000fe80000100800 */
[----:B------:R-:W-:Y:S01]  /*b240*/  STL [R1+0x4ec], RZ ;  /* 0x0004ecff01007387 */ /* 0x000fe20000100800 */
[----:B------:R-:W-:-:S03]  /*b250*/  IMAD R8, R4, 0x5, RZ ;  /* 0x0000000504087824 */ /* 0x000fc600078e02ff */
[----:B------:R-:W-:Y:S01]  /*b260*/  STL [R1+0x4f0], RZ ;  /* 0x0004f0ff01007387 */ /* 0x000fe20000100800 */
[----:B------:R-:W-:-:S03]  /*b270*/  IMAD R9, R4, 0x6, RZ ;  /* 0x0000000604097824 */ /* 0x000fc600078e02ff */
[----:B------:R-:W-:Y:S01]  /*b280*/  STL [R1+0x4f4], RZ ;  /* 0x0004f4ff01007387 */ /* 0x000fe20000100800 */
[----:B------:R-:W-:-:S03]  /*b290*/  IMAD R10, R4, 0x7, RZ ;  /* 0x00000007040a7824 */ /* 0x000fc600078e02ff */
[----:B------:R-:W-:Y:S01]  /*b2a0*/  STL [R1+0x4f8], RZ ;  /* 0x0004f8ff01007387 */ /* 0x000fe20000100800 */
[----:B------:R-:W-:-:S03]  /*b2b0*/  IMAD.SHL.U32 R11, R4, 0x8, RZ ;  /* 0x00000008040b7824 */ /* 0x000fc600078e00ff */
[----:B------:R-:W-:Y:S01]  /*b2c0*/  STL [R1+0x4fc], RZ ;  /* 0x0004fcff01007387 */ /* 0x000fe20000100800 */
[C---:B------:R-:W-:Y:S02]  /*b2d0*/  IMAD R14, R4.reuse, 0xb, RZ ;  /* 0x0000000b040e7824 */ /* 0x040fe400078e02ff */
[----:B------:R-:W-:Y:S01]  /*b2e0*/  IMAD R15, R4, 0xc, RZ ;  /* 0x0000000c040f7824 */ /* 0x000fe200078e02ff */
[----:B------:R-:W-:Y:S04]  /*b2f0*/  STL [R1+0x500], RZ ;  /* 0x000500ff01007387 */ /* 0x000fe80000100800 */
[----:B------:R-:W-:Y:S04]  /*b300*/  STL [R1+0x504], RZ ;  /* 0x000504ff01007387 */ /* 0x000fe80000100800 */
[----:B------:R-:W-:Y:S04]  /*b310*/  STL [R1+0x508], RZ ;  /* 0x000508ff01007387 */ /* 0x000fe80000100800 */
[----:B------:R-:W-:Y:S04]  /*b320*/  STL [R1+0x50c], RZ ;  /* 0x00050cff01007387 */ /* 0x000fe80000100800 */
[----:B------:R0:W-:Y:S04]  /*b330*/  STL.64 [R1+0x16f0], R8 ;  /* 0x0016f00801007387 */ /* 0x0001e80000100a00 */
[----:B------:R1:W-:Y:S04]  /*b340*/  STL.64 [R1+0x16e8], R10 ;  /* 0x0016e80a01007387 */ /* 0x0003e80000100a00 */
[----:B------:R2:W-:Y:S04]  /*b350*/  STL.64 [R1+0x16e0], R14 ;  /* 0x0016e00e01007387 */ /* 0x0005e80000100a00 */
[----:B0-----:R-:W3:Y:S04]  /*b360*/  LDL R9, [R1+0x320] ;  /* 0x0003200001097983 */ /* 0x001ee80000100800 */
[----:B------:R-:W4:Y:S04]  /*b370*/  LDL R8, [R1+0x34c] ;  /* 0x00034c0001087983 */ /* 0x000f280000100800 */
[----:B-1----:R-:W4:Y:S04]  /*b380*/  LDL.64 R10, [R1+0x340] ;  /* 0x00034000010a7983 */ /* 0x002f280000100a00 */
[----:B--2---:R-:W2:Y:S04]  /*b390*/  LDL.64 R14, [R1+0x338] ;  /* 0x00033800010e7983 */ /* 0x004ea80000100a00 */
[----:B------:R-:W2:Y:S04]  /*b3a0*/  LDL R7, [R1+0x350] ;  /* 0x0003500001077983 */ /* 0x000ea80000100800 */
[----:B------:R-:W0:Y:S04]  /*b3b0*/  S2R R25, SR_TID.X ;  /* 0x0000000000197919 */ /* 0x000e280000002100 */
[----:B------:R-:W1:Y:S04]  /*b3c0*/  S2R R17, SR_TID.X ;  /* 0x0000000000117919 */ /* 0x000e680000002100 */
[----:B------:R-:W1:Y:S01]  /*b3d0*/  S2R R12, SR_TID.X ;  /* 0x00000000000c7919 */ /* 0x000e620000002100 */
[----:B0-----:R-:W-:-:S04]  /*b3e0*/  LOP3.LUT R25, R25, 0x7f, RZ, 0xc0, !PT ;  /* 0x0000007f19197812 */ /* 0x001fc800078ec0ff */
[----:B------:R-:W-:-:S04]  /*b3f0*/  SHF.L.U32 R13, R25, 0x1, RZ ;  /* 0x00000001190d7819 */ /* 0x000fc800000006ff */
[C---:B------:R-:W-:Y:S02]  /*b400*/  LOP3.LUT R5, R13.reuse, 0x30, RZ, 0x3c, !PT ;  /* 0x000000300d057812 */ /* 0x040fe400078e3cff */
[C---:B------:R-:W-:Y:S02]  /*b410*/  LOP3.LUT R6, R13.reuse, 0x20, RZ, 0x3c, !PT ;  /* 0x000000200d067812 */ /* 0x040fe400078e3cff */
[C---:B------:R-:W-:Y:S02]  /*b420*/  LOP3.LUT R5, R13.reuse, 0x60, RZ, 0x3c, !PT ;  /* 0x000000600d057812 */ /* 0x040fe400078e3cff */
[----:B------:R-:W-:Y:S02]  /*b430*/  LOP3.LUT R6, R13, 0x40, RZ, 0x3c, !PT ;  /* 0x000000400d067812 */ /* 0x000fe400078e3cff */
[C---:B-1----:R-:W-:Y:S02]  /*b440*/  LOP3.LUT R5, R17.reuse, 0x7, RZ, 0xc0, !PT ;  /* 0x0000000711057812 */ /* 0x042fe400078ec0ff */
[----:B------:R-:W-:-:S02]  /*b450*/  LOP3.LUT R6, R17, 0x1c, RZ, 0xc0, !PT ;  /* 0x0000001c11067812 */ /* 0x000fc400078ec0ff */
[----:B------:R-:W-:Y:S02]  /*b460*/  LOP3.LUT R18, R17, 0x1f, RZ, 0xc0, !PT ;  /* 0x0000001f11127812 */ /* 0x000fe400078ec0ff */
[C---:B------:R-:W-:Y:S02]  /*b470*/  LOP3.LUT R16, R13.reuse, 0x10, RZ, 0x3c, !PT ;  /* 0x000000100d107812 */ /* 0x040fe400078e3cff */
[----:B------:R-:W-:Y:S01]  /*b480*/  LOP3.LUT R16, R13, 0x50, RZ, 0x3c, !PT ;  /* 0x000000500d107812 */ /* 0x000fe200078e3cff */
[----:B------:R-:W-:Y:S01]  /*b490*/  IMAD.SHL.U32 R5, R5, 0x10, RZ ;  /* 0x0000001005057824 */ /* 0x000fe200078e00ff */
[C---:B------:R-:W-:Y:S01]  /*b4a0*/  LOP3.LUT R16, R17.reuse, 0x60, RZ, 0xc0, !PT ;  /* 0x0000006011107812 */ /* 0x040fe200078ec0ff */
[----:B------:R-:W-:Y:S01]  /*b4b0*/  IMAD.SHL.U32 R17, R17, 0x80, RZ ;  /* 0x0000008011117824 */ /* 0x000fe200078e00ff */
[----:B------:R-:W-:Y:S02]  /*b4c0*/  LEA R6, R6, R18, 0x3 ;  /* 0x0000001206067211 */ /* 0x000fe400078e18ff */
[----:B------:R-:W-:-:S02]  /*b4d0*/  SHF.R.U32.HI R16, RZ, 0x1, R16 ;  /* 0x00000001ff107819 */ /* 0x000fc40000011610 */
[----:B------:R-:W-:Y:S02]  /*b4e0*/  SHF.L.U32 R6, R6, 0x2, RZ ;  /* 0x0000000206067819 */ /* 0x000fe400000006ff */
[----:B------:R-:W-:Y:S02]  /*b4f0*/  LOP3.LUT R5, R5, 0x780, R17, 0xf8, !PT ;  /* 0x0000078005057812 */ /* 0x000fe400078ef811 */
[----:B------:R-:W-:Y:S02]  /*b500*/  LOP3.LUT R6, R6, R16, RZ, 0x3c, !PT ;  /* 0x0000001006067212 */ /* 0x000fe400078e3cff */
[----:B------:R-:W-:Y:S02]  /*b510*/  LOP3.LUT R5, R5, 0x10, R12, 0x78, !PT ;  /* 0x0000001005057812 */ /* 0x000fe400078e780c */
[----:B------:R-:W-:Y:S02]  /*b520*/  LOP3.LUT R6, R6, 0x40, RZ, 0x3c, !PT ;  /* 0x0000004006067812 */ /* 0x000fe400078e3cff */
[----:B------:R-:W-:-:S02]  /*b530*/  LOP3.LUT R6, R5, 0x20, RZ, 0x3c, !PT ;  /* 0x0000002005067812 */ /* 0x000fc400078e3cff */
[C---:B------:R-:W-:Y:S02]  /*b540*/  LOP3.LUT R6, R5.reuse, 0x40, RZ, 0x3c, !PT ;  /* 0x0000004005067812 */ /* 0x040fe400078e3cff */
[----:B------:R-:W-:Y:S02]  /*b550*/  LOP3.LUT R5, R5, 0x60, RZ, 0x3c, !PT ;  /* 0x0000006005057812 */ /* 0x000fe400078e3cff */
[C---:B------:R-:W-:Y:S01]  /*b560*/  SHF.L.U32 R5, R4.reuse, 0x1, RZ ;  /* 0x0000000104057819 */ /* 0x040fe200000006ff */
[----:B------:R-:W-:Y:S01]  /*b570*/  IMAD R6, R4, 0x3, RZ ;  /* 0x0000000304067824 */ /* 0x000fe200078e02ff */
[----:B---3--:R-:W-:Y:S02]  /*b580*/  LOP3.LUT R9, R9, 0x20, RZ, 0x3c, !PT ;  /* 0x0000002009097812 */ /* 0x008fe400078e3cff */
[----:B----4-:R-:W-:-:S03]  /*b590*/  LOP3.LUT R8, R8, 0x40, RZ, 0x3c, !PT ;  /* 0x0000004008087812 */ /* 0x010fc600078e3cff */
[----:B------:R0:W-:Y:S02]  /*b5a0*/  STL [R1+0x664], R9 ;  /* 0x0006640901007387 */ /* 0x0001e40000100800 */
[----:B0-----:R-:W-:-:S05]  /*b5b0*/  IMAD.WIDE R8, R4, 0x2, R10 ;  /* 0x0000000204087825 */ /* 0x001fca00078e020a */
[----:B------:R2:W-:Y:S02]  /*b5c0*/  STL.64 [R1+0x1670], R8 ;  /* 0x0016700801007387 */ /* 0x0005e40000100a00 */
[----:B--2---:R-:W-:-:S05]  /*b5d0*/  IMAD.WIDE R8, R4, 0x2, R14 ;  /* 0x0000000204087825 */ /* 0x004fca00078e020e */
[----:B------:R0:W-:Y:S02]  /*b5e0*/  STL.64 [R1+0x1668], R8 ;  /* 0x0016680801007387 */ /* 0x0001e40000100a00 */
[----:B0-----:R-:W-:-:S05]  /*b5f0*/  IMAD.WIDE R8, R5, 0x2, R10 ;  /* 0x0000000205087825 */ /* 0x001fca00078e020a */
[----:B------:R0:W-:Y:S01]  /*b600*/  STL.64 [R1+0x1648], R8 ;  /* 0x0016480801007387 */ /* 0x0001e20000100a00 */
[----:B------:R-:W-:Y:S01]  /*b610*/  LOP3.LUT R7, R7, 0x40, RZ, 0x3c, !PT ;  /* 0x0000004007077812 */ /* 0x000fe200078e3cff */
[----:B------:R-:W-:Y:S02]  /*b620*/  IMAD.SHL.U32 R7, R4, 0x4, RZ ;  /* 0x0000000404077824 */ /* 0x000fe400078e00ff */
[----:B0-----:R-:W-:-:S05]  /*b630*/  IMAD.WIDE R8, R5, 0x2, R14 ;  /* 0x0000000205087825 */ /* 0x001fca00078e020e */
[----:B------:R0:W-:Y:S02]  /*b640*/  STL.64 [R1+0x1640], R8 ;  /* 0x0016400801007387 */ /* 0x0001e40000100a00 */
[----:B0-----:R-:W-:-:S05]  /*b650*/  IMAD.WIDE R8, R6, 0x2, R10 ;  /* 0x0000000206087825 */ /* 0x001fca00078e020a */
[----:B------:R0:W-:Y:S01]  /*b660*/  STL.64 [R1+0x1630], R8 ;  /* 0x0016300801007387 */ /* 0x0001e20000100a00 */
[----:B------:R-:W-:-:S04]  /*b670*/  IMAD.WIDE R10, R7, 0x2, R10 ;  /* 0x00000002070a7825 */ /* 0x000fc800078e020a */
[----:B0-----:R-:W-:-:S05]  /*b680*/  IMAD.WIDE R8, R6, 0x2, R14 ;  /* 0x0000000206087825 */ /* 0x001fca00078e020e */
[----:B------:R0:W-:Y:S04]  /*b690*/  STL.64 [R1+0x1628], R8 ;  /* 0x0016280801007387 */ /* 0x0001e80000100a00 */
[----:B0-----:R-:W2:Y:S04]  /*b6a0*/  LDL.LU.64 R8, [R1+0x16f0] ;  /* 0x0016f00001087983 */ /* 0x001ea80000300a00 */
[----:B------:R0:W-:Y:S04]  /*b6b0*/  STL.64 [R1+0x1618], R10 ;  /* 0x0016180a01007387 */ /* 0x0001e80000100a00 */
[----:B------:R1:W-:Y:S01]  /*b6c0*/  STL.64 [R1+0x16c0], R6 ;  /* 0x0016c00601007387 */ /* 0x0003e20000100a00 */
[----:B0-----:R-:W-:-:S03]  /*b6d0*/  IMAD.WIDE R10, R7, 0x2, R14 ;  /* 0x00000002070a7825 */ /* 0x001fc600078e020e */
[----:B-1----:R-:W2:Y:S04]  /*b6e0*/  LDL.64 R6, [R1+0x340] ;  /* 0x0003400001067983 */ /* 0x002ea80000100a00 */
[----:B------:R2:W-:Y:S02]  /*b6f0*/  STL.64 [R1+0x1610], R10 ;  /* 0x0016100a01007387 */ /* 0x0005e40000100a00 */
[----:B--2---:R-:W-:-:S05]  /*b700*/  IMAD.WIDE R10, R8, 0x2, R6 ;  /* 0x00000002080a7825 */ /* 0x004fca00078e0206 */
[----:B------:R0:W-:Y:S02]  /*b710*/  STL.64 [R1+0x1600], R10 ;  /* 0x0016000a01007387 */ /* 0x0001e40000100a00 */
[----:B0-----:R-:W-:-:S05]  /*b720*/  IMAD.WIDE R10, R8, 0x2, R14 ;  /* 0x00000002080a7825 */ /* 0x001fca00078e020e */
[----:B------:R0:W-:Y:S02]  /*b730*/  STL.64 [R1+0x15f8], R10 ;  /* 0x0015f80a01007387 */ /* 0x0001e40000100a00 */
[----:B0-----:R-:W-:-:S05]  /*b740*/  IMAD.WIDE R10, R9, 0x2, R6 ;  /* 0x00000002090a7825 */ /* 0x001fca00078e0206 */
[----:B------:R0:W-:Y:S02]  /*b750*/  STL.64 [R1+0x15e8], R10 ;  /* 0x0015e80a01007387 */ /* 0x0001e40000100a00 */
[----:B0-----:R-:W-:-:S05]  /*b760*/  IMAD.WIDE R10, R9, 0x2, R14 ;  /* 0x00000002090a7825 */ /* 0x001fca00078e020e */
[----:B------:R0:W-:Y:S04]  /*b770*/  STL.64 [R1+0x15e0], R10 ;  /* 0x0015e00a01007387 */ /* 0x0001e80000100a00 */
[----:B0-----:R-:W2:Y:S04]  /*b780*/  LDL.LU.64 R10, [R1+0x16e8] ;  /* 0x0016e800010a7983 */ /* 0x001ea80000300a00 */
[----:B------:R2:W-:Y:S02]  /*b790*/  STL.64 [R1+0x16b8], R8 ;  /* 0x0016b80801007387 */ /* 0x0005e40000100a00 */
[----:B--2---:R-:W-:-:S05]  /*b7a0*/  IMAD.WIDE R8, R10, 0x2, R6 ;  /* 0x000000020a087825 */ /* 0x004fca00078e0206 */
[----:B------:R0:W-:Y:S02]  /*b7b0*/  STL.64 [R1+0x15d0], R8 ;  /* 0x0015d00801007387 */ /* 0x0001e40000100a00 */
[----:B0-----:R-:W-:-:S05]  /*b7c0*/  IMAD.WIDE R8, R10, 0x2, R14 ;  /* 0x000000020a087825 */ /* 0x001fca00078e020e */
[----:B------:R0:W-:Y:S02]  /*b7d0*/  STL.64 [R1+0x15c8], R8 ;  /* 0x0015c80801007387 */ /* 0x0001e40000100a00 */
[----:B0-----:R-:W-:-:S05]  /*b7e0*/  IMAD.WIDE R8, R11, 0x2, R6 ;  /* 0x000000020b087825 */ /* 0x001fca00078e0206 */
[----:B------:R0:W-:Y:S02]  /*b7f0*/  STL.64 [R1+0x15b8], R8 ;  /* 0x0015b80801007387 */ /* 0x0001e40000100a00 */
[----:B0-----:R-:W-:Y:S02]  /*b800*/  IMAD.WIDE R8, R11, 0x2, R14 ;  /* 0x000000020b087825 */ /* 0x001fe400078e020e */
[----:B------:R-:W2:Y:S04]  /*b810*/  LDL.LU.64 R14, [R1+0x16e0] ;  /* 0x0016e000010e7983 */ /* 0x000ea80000300a00 */
[----:B------:R0:W-:Y:S04]  /*b820*/  STL.64 [R1+0x16c8], R10 ;  /* 0x0016c80a01007387 */ /* 0x0001e80000100a00 */
[----:B0-----:R-:W3:Y:S01]  /*b830*/  LDL.64 R10, [R1+0x338] ;  /* 0x00033800010a7983 */ /* 0x001ee20000100a00 */
[----:B------:R-:W-:Y:S01]  /*b840*/  LOP3.LUT P1, RZ, R12, 0x3, RZ, 0xc0, !PT ;  /* 0x000000030cff7812 */ /* 0x000fe2000782c0ff */
[----:B------:R-:W-:-:S02]  /*b850*/  IMAD R12, R4, 0x9, RZ ;  /* 0x00000009040c7824 */ /* 0x000fc400078e02ff */
[----:B------:R0:W-:Y:S01]  /*b860*/  STL.64 [R1+0x15b0], R8 ;  /* 0x0015b00801007387 */ /* 0x0001e20000100a00 */
[----:B------:R-:W-:Y:S01]  /*b870*/  LOP3.LUT R13, R13, 0x70, RZ, 0x3c, !PT ;  /* 0x000000700d0d7812 */ /* 0x000fe200078e3cff */
[----:B------:R-:W-:Y:S02]  /*b880*/  IMAD R13, R4, 0xa, RZ ;  /* 0x0000000a040d7824 */ /* 0x000fe400078e02ff */
[----:B0-----:R-:W-:-:S05]  /*b890*/  IMAD.WIDE R8, R12, 0x2, R6 ;  /* 0x000000020c087825 */ /* 0x001fca00078e0206 */
[----:B------:R3:W-:Y:S01]  /*b8a0*/  STL.64 [R1+0x15a0], R8 ;  /* 0x0015a00801007387 */ /* 0x0007e20000100a00 */
[C---:B------:R-:W-:Y:S02]  /*b8b0*/  IMAD R16, R4.reuse, 0xd, RZ ;  /* 0x0000000d04107824 */ /* 0x040fe400078e02ff */
[C---:B------:R-:W-:Y:S02]  /*b8c0*/  IMAD R17, R4.reuse, 0xe, RZ ;  /* 0x0000000e04117824 */ /* 0x040fe400078e02ff */
[C---:B------:R-:W-:Y:S01]  /*b8d0*/  IMAD R18, R4.reuse, 0xf, RZ ;  /* 0x0000000f04127824 */ /* 0x040fe200078e02ff */
[C---:B------:R-:W-:Y:S01]  /*b8e0*/  SHF.L.U32 R19, R4.reuse, 0x4, RZ ;  /* 0x0000000404137819 */ /* 0x040fe200000006ff */
[C---:B------:R-:W-:Y:S02]  /*b8f0*/  IMAD R20, R4.reuse, 0x11, RZ ;  /* 0x0000001104147824 */ /* 0x040fe400078e02ff */
[C---:B------:R-:W-:Y:S02]  /*b900*/  IMAD R21, R4.reuse, 0x12, RZ ;  /* 0x0000001204157824 */ /* 0x040fe400078e02ff */
[----:B------:R-:W-:-:S02]  /*b910*/  IMAD R22, R4, 0x13, RZ ;  /* 0x0000001304167824 */ /* 0x000fc400078e02ff */
[C---:B------:R-:W-:Y:S02]  /*b920*/  IMAD R23, R4.reuse, 0x14, RZ ;  /* 0x0000001404177824 */ /* 0x040fe400078e02ff */
[C---:B------:R-:W-:Y:S02]  /*b930*/  IMAD R24, R4.reuse, 0x15, RZ ;  /* 0x0000001504187824 */ /* 0x040fe400078e02ff */
[C---:B------:R-:W-:Y:S02]  /*b940*/  IMAD R25, R4.reuse, 0x16, RZ ;  /* 0x0000001604197824 */ /* 0x040fe400078e02ff */
[C---:B------:R-:W-:Y:S02]  /*b950*/  IMAD R26, R4.reuse, 0x17, RZ ;  /* 0x00000017041a7824 */ /* 0x040fe400078e02ff */
[C---:B------:R-:W-:Y:S02]  /*b960*/  IMAD R27, R4.reuse, 0x18, RZ ;  /* 0x00000018041b7824 */ /* 0x040fe400078e02ff */
[----:B------:R-:W-:-:S02]  /*b970*/  IMAD R28, R4, 0x19, RZ ;  /* 0x00000019041c7824 */ /* 0x000fc400078e02ff */
[C---:B------:R-:W-:Y:S02]  /*b980*/  IMAD R29, R4.reuse, 0x1a, RZ ;  /* 0x0000001a041d7824 */ /* 0x040fe400078e02ff */
[C---:B------:R-:W-:Y:S02]  /*b990*/  IMAD R3, R4.reuse, 0x25, RZ ;  /* 0x0000002504037824 */ /* 0x040fe400078e02ff */
[----:B------:R-:W-:Y:S02]  /*b9a0*/  IMAD R2, R4, 0x26, RZ ;  /* 0x0000002604027824 */ /* 0x000fe400078e02ff */
[----:B---3--:R-:W-:-:S05]  /*b9b0*/  IMAD.WIDE R8, R12, 0x2, R10 ;  /* 0x000000020c087825 */ /* 0x008fca00078e020a */
[----:B------:R0:W-:Y:S02]  /*b9c0*/  STL.64 [R1+0x1598], R8 ;  /* 0x0015980801007387 */ /* 0x0001e40000100a00 */
[----:B0-----:R-:W-:-:S05]  /*b9d0*/  IMAD.WIDE R8, R13, 0x2, R6 ;  /* 0x000000020d087825 */ /* 0x001fca00078e0206 */
[----:B------:R0:W-:Y:S04]  /*b9e0*/  STL.64 [R1+0x1588], R8 ;  /* 0x0015880801007387 */ /* 0x0001e80000100a00 */
[----:B------:R2:W-:Y:S01]  /*b9f0*/  STL.64 [R1+0x16d0], R12 ;  /* 0x0016d00c01007387 */ /* 0x0005e20000100a00 */
[----:B0-----:R-:W-:-:S04]  /*ba00*/  IMAD.WIDE R8, R13, 0x2, R10 ;  /* 0x000000020d087825 */ /* 0x001fc800078e020a */
[C---:B--2---:R-:W-:Y:S01]  /*ba10*/  IMAD.WIDE R12, R14.reuse, 0x2, R6 ;  /* 0x000000020e0c7825 */ /* 0x044fe200078e0206 */
[----:B------:R0:W-:Y:S04]  /*ba20*/  STL.64 [R1+0x1580], R8 ;  /* 0x0015800801007387 */ /* 0x0001e80000100a00 */
[----:B------:R1:W-:Y:S01]  /*ba30*/  STL.64 [R1+0x1570], R12 ;  /* 0x0015700c01007387 */ /* 0x0003e20000100a00 */
[----:B0-----:R-:W-:-:S04]  /*ba40*/  IMAD.WIDE R8, R14, 0x2, R10 ;  /* 0x000000020e087825 */ /* 0x001fc800078e020a */
[C---:B-1----:R-:W-:Y:S01]  /*ba50*/  IMAD.WIDE R12, R15.reuse, 0x2, R6 ;  /* 0x000000020f0c7825 */ /* 0x042fe200078e0206 */
[----:B------:R0:W-:Y:S04]  /*ba60*/  STL.64 [R1+0x1568], R8 ;  /* 0x0015680801007387 */ /* 0x0001e80000100a00 */
[----:B------:R1:W-:Y:S04]  /*ba70*/  STL.64 [R1+0x16d8], R14 ;  /* 0x0016d80e01007387 */ /* 0x0003e80000100a00 */
[----:B------:R2:W-:Y:S01]  /*ba80*/  STL.64 [R1+0x1558], R12 ;  /* 0x0015580c01007387 */ /* 0x0005e20000100a00 */
[----:B0-----:R-:W-:-:S04]  /*ba90*/  IMAD.WIDE R8, R15, 0x2, R10 ;  /* 0x000000020f087825 */ /* 0x001fc800078e020a */
[----:B-1----:R-:W-:-:S04]  /*baa0*/  IMAD.WIDE R14, R16, 0x2, R10 ;  /* 0x00000002100e7825 */ /* 0x002fc800078e020a */
[--C-:B--2---:R-:W-:Y:S01]  /*bab0*/  IMAD.WIDE R12, R16, 0x2, R6.reuse ;  /* 0x00000002100c7825 */ /* 0x104fe200078e0206 */
[----:B------:R0:W-:Y:S04]  /*bac0*/  STL.64 [R1+0x1550], R8 ;  /* 0x0015500801007387 */ /* 0x0001e80000100a00 */
[----:B------:R1:W-:Y:S04]  /*bad0*/  STL.64 [R1+0x1540], R12 ;  /* 0x0015400c01007387 */ /* 0x0003e80000100a00 */
[----:B------:R2:W-:Y:S01]  /*bae0*/  STL.64 [R1+0x1538], R14 ;  /* 0x0015380e01007387 */ /* 0x0005e20000100a00 */
[----:B0-----:R-:W-:-:S04]  /*baf0*/  IMAD.WIDE R8, R17, 0x2, R6 ;  /* 0x0000000211087825 */ /* 0x001fc800078e0206 */
[----:B-1----:R-:W-:Y:S01]  /*bb00*/  IMAD.WIDE R12, R17, 0x2, R10 ;  /* 0x00000002110c7825 */ /* 0x002fe200078e020a */
[----:B------:R0:W-:Y:S03]  /*bb10*/  STL.64 [R1+0x1528], R8 ;  /* 0x0015280801007387 */ /* 0x0001e60000100a00 */
[C---:B--2---:R-:W-:Y:S01]  /*bb20*/  IMAD.WIDE R14, R18.reuse, 0x2, R6 ;  /* 0x00000002120e7825 */ /* 0x044fe200078e0206 */
[----:B------:R1:W-:Y:S04]  /*bb30*/  STL.64 [R1+0x1520], R12 ;  /* 0x0015200c01007387 */ /* 0x0003e80000100a00 */
[----:B------:R2:W-:Y:S01]  /*bb40*/  STL.64 [R1+0x1510], R14 ;  /* 0x0015100e01007387 */ /* 0x0005e20000100a00 */
[----:B0-----:R-:W-:-:S04]  /*bb50*/  IMAD.WIDE R8, R18, 0x2, R10 ;  /* 0x0000000212087825 */ /* 0x001fc800078e020a */
[C---:B-1----:R-:W-:Y:S01]  /*bb60*/  IMAD.WIDE R12, R19.reuse, 0x2, R6 ;  /* 0x00000002130c7825 */ /* 0x042fe200078e0206 */
[----:B------:R0:W-:Y:S03]  /*bb70*/  STL.64 [R1+0x1508], R8 ;  /* 0x0015080801007387 */ /* 0x0001e60000100a00 */
[----:B--2---:R-:W-:Y:S01]  /*bb80*/  IMAD.WIDE R14, R19, 0x2, R10 ;  /* 0x00000002130e7825 */ /* 0x004fe200078e020a */
        /* <DEDUP_REMOVED lines=38> */
[----:B0-----:R-:W-:-:S02]  /*bdf0*/  IMAD R9, R4, 0x1b, RZ ;  /* 0x0000001b04097824 */ /* 0x001fc400078e02ff */
[----:B-1----:R-:W-:-:S04]  /*be00*/  IMAD.WIDE R12, R29, 0x2, R6 ;  /* 0x000000021d0c7825 */ /* 0x002fc800078e0206 */
[----:B--2---:R-:W-:Y:S01]  /*be10*/  IMAD.WIDE R14, R29, 0x2, R10 ;  /* 0x000000021d0e7825 */ /* 0x004fe200078e020a */
[----:B------:R0:W-:Y:S04]  /*be20*/  STL.64 [R1+0x1408], R12 ;  /* 0x0014080c01007387 */ /* 0x0001e80000100a00 */
[----:B------:R1:W-:Y:S01]  /*be30*/  STL.64 [R1+0x1400], R14 ;  /* 0x0014000e01007387 */ /* 0x0003e20000100a00 */
[----:B------:R-:W-:Y:S02]  /*be40*/  IMAD R8, R4, 0x1c, RZ ;  /* 0x0000001c04087824 */ /* 0x000fe400078e02ff */
[----:B0-----:R-:W-:-:S04]  /*be50*/  IMAD.WIDE R12, R9, 0x2, R6 ;  /* 0x00000002090c7825 */ /* 0x001fc800078e0206 */
[----:B-1----:R-:W-:Y:S01]  /*be60*/  IMAD.WIDE R14, R9, 0x2, R10 ;  /* 0x00000002090e7825 */ /* 0x002fe200078e020a */
        /* <DEDUP_REMOVED lines=17> */
[----:B------:R-:W-:Y:S02]  /*bf80*/  IMAD.SHL.U32 R8, R4, 0x20, RZ ;  /* 0x0000002004087824 */ /* 0x000fe400078e00ff */
[----:B0-----:R-:W-:-:S04]  /*bf90*/  IMAD.WIDE R12, R9, 0x2, R6 ;  /* 0x00000002090c7825 */ /* 0x001fc800078e0206 */
[----:B-1----:R-:W-:Y:S01]  /*bfa0*/  IMAD.WIDE R14, R9, 0x2, R10 ;  /* 0x00000002090e7825 */ /* 0x002fe200078e020a */
[----:B------:R0:W-:Y:S04]  /*bfb0*/  STL.64 [R1+0x1390], R12 ;  /* 0x0013900c01007387 */ /* 0x0001e80000100a00 */
[----:B------:R1:W-:Y:S01]  /*bfc0*/  STL.64 [R1+0x1388], R14 ;  /* 0x0013880e01007387 */ /* 0x0003e20000100a00 */
[----:B------:R-:W-:Y:S02]  /*bfd0*/  IMAD R9, R4, 0x21, RZ ;  /* 0x0000002104097824 */ /* 0x000fe400078e02ff */
[----:B0-----:R-:W-:-:S04]  /*bfe0*/  IMAD.WIDE R12, R8, 0x2, R6 ;  /* 0x00000002080c7825 */ /* 0x001fc800078e0206 */
[----:B-1----:R-:W-:Y:S01]  /*bff0*/  IMAD.WIDE R14, R8, 0x2, R10 ;  /* 0x00000002080e7825 */ /* 0x002fe200078e020a */
[----:B------:R-:W-:Y:S04]  /*c000*/  STL.64 [R1+0x1378], R12 ;  /* 0x0013780c01007387 */ /* 0x000fe80000100a00 */
[----:B------:R0:W-:Y:S02]  /*c010*/  STL.64 [R1+0x1370], R14 ;  /* 0x0013700e01007387 */ /* 0x0001e40000100a00 */
[----:B0-----:R-:W-:-:S05]  /*c020*/  IMAD.WIDE R14, R9, 0x2, R6 ;  /* 0x00000002090e7825 */ /* 0x001fca00078e0206 */
[----:B------:R0:W-:Y:S01]  /*c030*/  STL.64 [R1+0x1360], R14 ;  /* 0x0013600e01007387 */ /* 0x0001e20000100a00 */
[C---:B------:R-:W-:Y:S02]  /*c040*/  IMAD R13, R4.reuse, 0x22, RZ ;  /* 0x00000022040d7824 */ /* 0x040fe400078e02ff */
[----:B------:R-:W-:Y:S02]  /*c050*/  IMAD R8, R4, 0x23, RZ ;  /* 0x0000002304087824 */ /* 0x000fe400078e02ff */
[----:B0-----:R-:W-:-:S05]  /*c060*/  IMAD.WIDE R14, R9, 0x2, R10 ;  /* 0x00000002090e7825 */ /* 0x001fca00078e020a */
[----:B------:R0:W-:Y:S01]  /*c070*/  STL.64 [R1+0x1358], R14 ;  /* 0x0013580e01007387 */ /* 0x0001e20000100a00 */
[----:B------:R-:W-:Y:S02]  /*c080*/  IMAD R9, R4, 0x24, RZ ;  /* 0x0000002404097824 */ /* 0x000fe400078e02ff */
[----:B0-----:R-:W-:-:S04]  /*c090*/  IMAD.WIDE R14, R13, 0x2, R6 ;  /* 0x000000020d0e7825 */ /* 0x001fc800078e0206 */
[----:B------:R-:W-:Y:S01]  /*c0a0*/  IMAD.WIDE R12, R13, 0x2, R10 ;  /* 0x000000020d0c7825 */ /* 0x000fe200078e020a */
[----:B------:R0:W-:Y:S04]  /*c0b0*/  STL.64 [R1+0x1348], R14 ;  /* 0x0013480e01007387 */ /* 0x0001e80000100a00 */
[----:B------:R1:W-:Y:S01]  /*c0c0*/  STL.64 [R1+0x1340], R12 ;  /* 0x0013400c01007387 */ /* 0x0003e20000100a00 */
[----:B0-----:R-:W-:-:S04]  /*c0d0*/  IMAD.WIDE R14, R8, 0x2, R6 ;  /* 0x00000002080e7825 */ /* 0x001fc800078e0206 */
[----:B-1----:R-:W-:Y:S01]  /*c0e0*/  IMAD.WIDE R12, R8, 0x2, R10 ;  /* 0x00000002080c7825 */ /* 0x002fe200078e020a */
[----:B------:R0:W-:Y:S04]  /*c0f0*/  STL.64 [R1+0x1330], R14 ;  /* 0x0013300e01007387 */ /* 0x0001e80000100a00 */
[----:B------:R1:W-:Y:S01]  /*c100*/  STL.64 [R1+0x1328], R12 ;  /* 0x0013280c01007387 */ /* 0x0003e20000100a00 */
        /* <DEDUP_REMOVED lines=11> */
[----:B------:R-:W-:Y:S01]  /*c1c0*/  IMAD.WIDE R2, R2, 0x2, R10 ;  /* 0x0000000202027825 */ /* 0x000fe200078e020a */
[----:B------:R0:W-:Y:S03]  /*c1d0*/  STL.64 [R1+0x12e8], R14 ;  /* 0x0012e80e01007387 */ /* 0x0001e60000100a00 */
[C---:B-1----:R-:W-:Y:S01]  /*c1e0*/  IMAD.WIDE R12, R9.reuse, 0x2, R6 ;  /* 0x00000002090c7825 */ /* 0x042fe200078e0206 */
[----:B------:R1:W-:Y:S03]  /*c1f0*/  STL.64 [R1+0x12e0], R2 ;  /* 0x0012e00201007387 */ /* 0x0003e60000100a00 */
[----:B0-----:R-:W-:Y:S01]  /*c200*/  IMAD.WIDE R14, R9, 0x2, R10 ;  /* 0x00000002090e7825 */ /* 0x001fe200078e020a */
[----:B-1----:R-:W2:Y:S03]  /*c210*/  LDL.64 R2, [R1+0x330] ;  /* 0x0003300001027983 */ /* 0x002ea60000100a00 */
[----:B------:R-:W-:Y:S01]  /*c220*/  IMAD R9, R4, 0x29, RZ ;  /* 0x0000002904097824 */ /* 0x000fe200078e02ff */
        /* <DEDUP_REMOVED lines=58> */
[----:B------:R-:W-:Y:S02]  /*c5d0*/  IMAD R13, R4, 0x34, RZ ;  /* 0x00000034040d7824 */ /* 0x000fe400078e02ff */
[----:B0-----:R-:W-:-:S05]  /*c5e0*/  IMAD.WIDE R14, R9, 0x2, R10 ;  /* 0x00000002090e7825 */ /* 0x001fca00078e020a */
[----:B------:R0:W-:Y:S01]  /*c5f0*/  STL.64 [R1+0x11a8], R14 ;  /* 0x0011a80e01007387 */ /* 0x0001e20000100a00 */
[----:B------:R-:W-:Y:S02]  /*c600*/  IMAD R8, R4, 0x35, RZ ;  /* 0x0000003504087824 */ /* 0x000fe400078e02ff */
[----:B0-----:R-:W-:-:S04]  /*c610*/  IMAD.WIDE R14, R13, 0x2, R6 ;  /* 0x000000020d0e7825 */ /* 0x001fc800078e0206 */
[--C-:B------:R-:W-:Y:S01]  /*c620*/  IMAD.WIDE R12, R13, 0x2, R10.reuse ;  /* 0x000000020d0c7825 */ /* 0x100fe200078e020a */
[----:B------:R0:W-:Y:S03]  /*c630*/  STL.64 [R1+0x1198], R14 ;  /* 0x0011980e01007387 */ /* 0x0001e60000100a00 */
[----:B------:R-:W-:Y:S01]  /*c640*/  IMAD.WIDE R10, R8, 0x2, R10 ;  /* 0x00000002080a7825 */ /* 0x000fe200078e020a */
[----:B0-----:R-:W3:Y:S04]  /*c650*/  LDL.LU.64 R14, [R1+0x16d8] ;  /* 0x0016d800010e7983 */ /* 0x001ee80000300a00 */
[----:B------:R0:W-:Y:S01]  /*c660*/  STL.64 [R1+0x1190], R12 ;  /* 0x0011900c01007387 */ /* 0x0001e20000100a00 */
[----:B------:R-:W-:-:S02]  /*c670*/  IMAD R9, R4, 0x36, RZ ;  /* 0x0000003604097824 */ /* 0x000fc400078e02ff */
[----:B0-----:R-:W-:-:S05]  /*c680*/  IMAD.WIDE R12, R8, 0x2, R6 ;  /* 0x00000002080c7825 */ /* 0x001fca00078e0206 */
[----:B------:R0:W-:Y:S01]  /*c690*/  STL.64 [R1+0x1180], R12 ;  /* 0x0011800c01007387 */ /* 0x0001e20000100a00 */
[----:B------:R-:W-:-:S03]  /*c6a0*/  IMAD.WIDE R8, R9, 0x2, R6 ;  /* 0x0000000209087825 */ /* 0x000fc600078e0206 */
[----:B0-----:R-:W4:Y:S04]  /*c6b0*/  LDL.LU.64 R12, [R1+0x16d0] ;  /* 0x0016d000010c7983 */ /* 0x001f280000300a00 */
[----:B------:R0:W-:Y:S04]  /*c6c0*/  STL.64 [R1+0x1178], R10 ;  /* 0x0011780a01007387 */ /* 0x0001e80000100a00 */
[----:B0-----:R-:W3:Y:S04]  /*c6d0*/  LDL.LU.64 R10, [R1+0x16c8] ;  /* 0x0016c800010a7983 */ /* 0x001ee80000300a00 */
[----:B------:R-:W3:Y:S04]  /*c6e0*/  LDL.LU.64 R6, [R1+0x16c0] ;  /* 0x0016c00001067983 */ /* 0x000ee80000300a00 */
[----:B------:R2:W-:Y:S02]  /*c6f0*/  STL.64 [R1+0x1168], R8 ;  /* 0x0011680801007387 */ /* 0x0005e40000100a00 */
[----:B--2---:R-:W-:-:S05]  /*c700*/  IMAD.WIDE R8, R4, 0x2, R2 ;  /* 0x0000000204087825 */ /* 0x004fca00078e0202 */
[----:B------:R0:W-:Y:S02]  /*c710*/  STL.64 [R1+0x1660], R8 ;  /* 0x0016600801007387 */ /* 0x0001e40000100a00 */
[----:B0-----:R-:W-:-:S05]  /*c720*/  IMAD.WIDE R8, R5, 0x2, R2 ;  /* 0x0000000205087825 */ /* 0x001fca00078e0202 */
[----:B------:R3:W-:Y:S02]  /*c730*/  STL.64 [R1+0x1638], R8 ;  /* 0x0016380801007387 */ /* 0x0007e40000100a00 */
[----:B---3--:R-:W-:-:S05]  /*c740*/  IMAD.WIDE R8, R6, 0x2, R2 ;  /* 0x0000000206087825 */ /* 0x008fca00078e0202 */
[----:B------:R0:W-:Y:S02]  /*c750*/  STL.64 [R1+0x1620], R8 ;  /* 0x0016200801007387 */ /* 0x0001e40000100a00 */
[----:B0-----:R-:W-:-:S05]  /*c760*/  IMAD.WIDE R8, R7, 0x2, R2 ;  /* 0x0000000207087825 */ /* 0x001fca00078e0202 */
[----:B------:R0:W-:Y:S04]  /*c770*/  STL.64 [R1+0x1608], R8 ;  /* 0x0016080801007387 */ /* 0x0001e80000100a00 */
[----:B0-----:R-:W2:Y:S04]  /*c780*/  LDL.LU.64 R8, [R1+0x16b8] ;  /* 0x0016b80001087983 */ /* 0x001ea80000300a00 */
[----:B------:R2:W-:Y:S02]  /*c790*/  STL.64 [R1+0x1698], R6 ;  /* 0x0016980601007387 */ /* 0x0005e40000100a00 */
[----:B--2---:R-:W-:-:S02]  /*c7a0*/  IMAD.WIDE R6, R8, 0x2, R2 ;  /* 0x0000000208067825 */ /* 0x004fc400078e0202 */
[----:B------:R0:W-:Y:S02]  /*c7b0*/  STL.64 [R1+0x16a0], R8 ;  /* 0x0016a00801007387 */ /* 0x0001e40000100a00 */
[----:B------:R-:W-:Y:S02]  /*c7c0*/  IMAD.WIDE R2, R9, 0x2, R2 ;  /* 0x0000000209027825 */ /* 0x000fe400078e0202 */
[----:B------:R1:W-:Y:S04]  /*c7d0*/  STL.64 [R1+0x15f0], R6 ;  /* 0x0015f00601007387 */ /* 0x0003e80000100a00 */
[----:B0-----:R-:W1:Y:S04]  /*c7e0*/  LDL.64 R8, [R1+0x330] ;  /* 0x0003300001087983 */ /* 0x001e680000100a00 */
[----:B------:R0:W-:Y:S04]  /*c7f0*/  STL.64 [R1+0x15d8], R2 ;  /* 0x0015d80201007387 */ /* 0x0001e80000100a00 */
[----:B------:R2:W-:Y:S01]  /*c800*/  STL.64 [R1+0x16a8], R10 ;  /* 0x0016a80a01007387 */ /* 0x0005e20000100a00 */
[----:B-1----:R-:W-:-:S04]  /*c810*/  IMAD.WIDE R6, R10, 0x2, R8 ;  /* 0x000000020a067825 */ /* 0x002fc800078e0208 */
[--C-:B0-----:R-:W-:Y:S01]  /*c820*/  IMAD.WIDE R2, R11, 0x2, R8.reuse ;  /* 0x000000020b027825 */ /* 0x101fe200078e0208 */
[----:B------:R0:W-:Y:S04]  /*c830*/  STL.64 [R1+0x15c0], R6 ;  /* 0x0015c00601007387 */ /* 0x0001e80000100a00 */
[----:B------:R1:W-:Y:S01]  /*c840*/  STL.64 [R1+0x15a8], R2 ;  /* 0x0015a80201007387 */ /* 0x0003e20000100a00 */
[----:B--2---:R-:W-:-:S03]  /*c850*/  IMAD.WIDE R10, R14, 0x2, R8 ;  /* 0x000000020e0a7825 */ /* 0x004fc600078e0208 */
[----:B----4-:R-:W-:Y:S01]  /*c860*/  STL.64 [R1+0x16b0], R12 ;  /* 0x0016b00c01007387 */ /* 0x010fe20000100a00 */
[----:B0-----:R-:W-:-:S04]  /*c870*/  IMAD.WIDE R6, R12, 0x2, R8 ;  /* 0x000000020c067825 */ /* 0x001fc800078e0208 */
[--C-:B-1----:R-:W-:Y:S01]  /*c880*/  IMAD.WIDE R2, R13, 0x2, R8.reuse ;  /* 0x000000020d027825 */ /* 0x102fe200078e0208 */
        /* <DEDUP_REMOVED lines=10> */
[--C-:B-1----:R-:W-:Y:S01]  /*c930*/  IMAD.WIDE R6, R19, 0x2, R8.reuse ;  /* 0x0000000213067825 */ /* 0x102fe200078e0208 */
[----:B------:R0:W-:Y:S03]  /*c940*/  STL.64 [R1+0x1500], R2 ;  /* 0x0015000201007387 */ /* 0x0001e60000100a00 */
[--C-:B--2---:R-:W-:Y:S01]  /*c950*/  IMAD.WIDE R10, R20, 0x2, R8.reuse ;  /* 0x00000002140a7825 */ /* 0x104fe200078e0208 */
[----:B------:R1:W-:Y:S04]  /*c960*/  STL.64 [R1+0x14e8], R6 ;  /* 0x0014e80601007387 */ /* 0x0003e80000100a00 */
[----:B------:R2:W-:Y:S01]  /*c970*/  STL.64 [R1+0x14d0], R10 ;  /* 0x0014d00a01007387 */ /* 0x0005e20000100a00 */
[----:B0-----:R-:W-:-:S04]  /*c980*/  IMAD.WIDE R2, R21, 0x2, R8 ;  /* 0x0000000215027825 */ /* 0x001fc800078e0208 */
[--C-:B-1----:R-:W-:Y:S01]  /*c990*/  IMAD.WIDE R6, R22, 0x2, R8.reuse ;  /* 0x0000000216067825 */ /* 0x102fe200078e0208 */
[----:B------:R0:W-:Y:S03]  /*c9a0*/  STL.64 [R1+0x14b8], R2 ;  /* 0x0014b80201007387 */ /* 0x0001e60000100a00 */
[--C-:B--2---:R-:W-:Y:S01]  /*c9b0*/  IMAD.WIDE R10, R23, 0x2, R8.reuse ;  /* 0x00000002170a7825 */ /* 0x104fe200078e0208 */
[----:B------:R-:W-:Y:S04]  /*c9c0*/  STL.64 [R1+0x14a0], R6 ;  /* 0x0014a00601007387 */ /* 0x000fe80000100a00 */
[----:B------:R-:W-:Y:S01]  /*c9d0*/  STL.64 [R1+0x1488], R10 ;  /* 0x0014880a01007387 */ /* 0x000fe20000100a00 */
[----:B0-----:R-:W-:-:S05]  /*c9e0*/  IMAD.WIDE R2, R24, 0x2, R8 ;  /* 0x0000000218027825 */ /* 0x001fca00078e0208 */
[----:B------:R0:W-:Y:S04]  /*c9f0*/  STL.64 [R1+0x1470], R2 ;  /* 0x0014700201007387 */ /* 0x0001e80000100a00 */
[----:B0-----:R-:W2:Y:S01]  /*ca00*/  LDL.64 R2, [R1+0x328] ;  /* 0x0003280001027983 */ /* 0x001ea20000100a00 */
[----:B------:R-:W-:-:S04]  /*ca10*/  IMAD.WIDE R6, R25, 0x2, R8 ;  /* 0x0000000219067825 */ /* 0x000fc800078e0208 */
[--C-:B------:R-:W-:Y:S01]  /*ca20*/  IMAD.WIDE R10, R26, 0x2, R8.reuse ;  /* 0x000000021a0a7825 */ /* 0x100fe200078e0208 */
[----:B------:R0:W-:Y:S03]  /*ca30*/  STL.64 [R1+0x1458], R6 ;  /* 0x0014580601007387 */ /* 0x0001e60000100a00 */
[--C-:B------:R-:W-:Y:S01]  /*ca40*/  IMAD.WIDE R12, R28, 0x2, R8.reuse ;  /* 0x000000021c0c7825 */ /* 0x100fe200078e0208 */
[----:B------:R1:W-:Y:S03]  /*ca50*/  STL.64 [R1+0x1440], R10 ;  /* 0x0014400a01007387 */ /* 0x0003e60000100a00 */
[----:B0-----:R-:W-:-:S04]  /*ca60*/  IMAD.WIDE R6, R27, 0x2, R8 ;  /* 0x000000021b067825 */ /* 0x001fc800078e0208 */
[----:B-1----:R-:W-:Y:S01]  /*ca70*/  IMAD R11, R4, 0x1b, RZ ;  /* 0x0000001b040b7824 */ /* 0x002fe200078e02ff */
[----:B------:R0:W-:Y:S04]  /*ca80*/  STL.64 [R1+0x1428], R6 ;  /* 0x0014280601007387 */ /* 0x0001e80000100a00 */
[----:B------:R1:W-:Y:S01]  /*ca90*/  STL.64 [R1+0x1410], R12 ;  /* 0x0014100c01007387 */ /* 0x0003e20000100a00 */
[----:B------:R-:W-:-:S04]  /*caa0*/  IMAD.WIDE R10, R11, 0x2, R8 ;  /* 0x000000020b0a7825 */ /* 0x000fc800078e0208 */
[----:B0-----:R-:W-:Y:S02]  /*cab0*/  IMAD R6, R4, 0x1c, RZ ;  /* 0x0000001c04067824 */ /* 0x001fe400078e02ff */
[----:B-1----:R-:W-:-:S04]  /*cac0*/  IMAD.WIDE R12, R29, 0x2, R8 ;  /* 0x000000021d0c7825 */ /* 0x002fc800078e0208 */
[----:B------:R-:W-:Y:S01]  /*cad0*/  IMAD R7, R4, 0x1d, RZ ;  /* 0x0000001d04077824 */ /* 0x000fe200078e02ff */
[----:B------:R0:W-:Y:S04]  /*cae0*/  STL.64 [R1+0x13f8], R12 ;  /* 0x0013f80c01007387 */ /* 0x0001e80000100a00 */
[----:B------:R1:W-:Y:S01]  /*caf0*/  STL.64 [R1+0x13e0], R10 ;  /* 0x0013e00a01007387 */ /* 0x0003e20000100a00 */
[----:B0-----:R-:W-:-:S04]  /*cb00*/  IMAD.WIDE R12, R6, 0x2, R8 ;  /* 0x00000002060c7825 */ /* 0x001fc800078e0208 */
[--C-:B------:R-:W-:Y:S01]  /*cb10*/  IMAD.WIDE R6, R7, 0x2, R8.reuse ;  /* 0x0000000207067825 */ /* 0x100fe200078e0208 */
[----:B------:R0:W-:Y:S03]  /*cb20*/  STL.64 [R1+0x13c8], R12 ;  /* 0x0013c80c01007387 */ /* 0x0001e60000100a00 */
[C---:B-1----:R-:W-:Y:S02]  /*cb30*/  IMAD R10, R4.reuse, 0x1e, RZ ;  /* 0x0000001e040a7824 */ /* 0x042fe400078e02ff */
[----:B------:R-:W-:Y:S01]  /*cb40*/  IMAD R11, R4, 0x1f, RZ ;  /* 0x0000001f040b7824 */ /* 0x000fe200078e02ff */
[----:B------:R1:W-:Y:S01]  /*cb50*/  STL.64 [R1+0x13b0], R6 ;  /* 0x0013b00601007387 */ /* 0x0003e20000100a00 */
[----:B0-----:R-:W-:-:S04]  /*cb60*/  IMAD.WIDE R12, R10, 0x2, R8 ;  /* 0x000000020a0c7825 */ /* 0x001fc800078e0208 */
[--C-:B------:R-:W-:Y:S01]  /*cb70*/  IMAD.WIDE R10, R11, 0x2, R8.reuse ;  /* 0x000000020b0a7825 */ /* 0x100fe200078e0208 */
[C---:B-1----:R-:W-:Y:S01]  /*cb80*/  SHF.L.U32 R6, R4.reuse, 0x5, RZ ;  /* 0x0000000504067819 */ /* 0x042fe200000006ff */
[----:B------:R0:W-:Y:S02]  /*cb90*/  STL.64 [R1+0x1398], R12 ;  /* 0x0013980c01007387 */ /* 0x0001e40000100a00 */
[----:B------:R-:W-:Y:S02]  /*cba0*/  IMAD R7, R4, 0x21, RZ ;  /* 0x0000002104077824 */ /* 0x000fe400078e02ff */
        /* <DEDUP_REMOVED lines=46> */
[C---:B-1----:R-:W-:Y:S01]  /*ce90*/  IMAD R6, R4.reuse, 0x30, RZ ;  /* 0x0000003004067824 */ /* 0x042fe200078e02ff */
[----:B------:R1:W-:Y:S01]  /*cea0*/  STL.64 [R1+0x1200], R10 ;  /* 0x0012000a01007387 */ /* 0x0003e20000100a00 */
[----:B------:R-:W-:Y:S02]  /*ceb0*/  IMAD R7, R4, 0x31, RZ ;  /* 0x0000003104077824 */ /* 0x000fe400078e02ff */
[----:B0-----:R-:W-:-:S04]  /*cec0*/  IMAD.WIDE R12, R6, 0x2, R8 ;  /* 0x00000002060c7825 */ /* 0x001fc800078e0208 */
[----:B-1----:R-:W-:Y:S01]  /*ced0*/  IMAD R10, R4, 0x32, RZ ;  /* 0x00000032040a7824 */ /* 0x002fe200078e02ff */
[----:B------:R0:W-:Y:S01]  /*cee0*/  STL.64 [R1+0x11e8], R12 ;  /* 0x0011e80c01007387 */ /* 0x0001e20000100a00 */
[----:B------:R-:W-:-:S04]  /*cef0*/  IMAD.WIDE R6, R7, 0x2, R8 ;  /* 0x0000000207067825 */ /* 0x000fc800078e0208 */
[----:B------:R-:W-:Y:S01]  /*cf00*/  IMAD R11, R4, 0x33, RZ ;  /* 0x00000033040b7824 */ /* 0x000fe200078e02ff */
[----:B------:R1:W-:Y:S01]  /*cf10*/  STL.64 [R1+0x11d0], R6 ;  /* 0x0011d00601007387 */ /* 0x0003e20000100a00 */
[----:B0-----:R-:W-:-:S04]  /*cf20*/  IMAD.WIDE R12, R10, 0x2, R8 ;  /* 0x000000020a0c7825 */ /* 0x001fc800078e0208 */
[--C-:B------:R-:W-:Y:S01]  /*cf30*/  IMAD.WIDE R10, R11, 0x2, R8.reuse ;  /* 0x000000020b0a7825 */ /* 0x100fe200078e0208 */
[----:B------:R0:W-:Y:S03]  /*cf40*/  STL.64 [R1+0x11b8], R12 ;  /* 0x0011b80c01007387 */ /* 0x0001e60000100a00 */
[C---:B-1----:R-:W-:Y:S02]  /*cf50*/  IMAD R6, R4.reuse, 0x34, RZ ;  /* 0x0000003404067824 */ /* 0x042fe400078e02ff */
[----:B------:R-:W-:Y:S01]  /*cf60*/  IMAD R7, R4, 0x35, RZ ;  /* 0x0000003504077824 */ /* 0x000fe200078e02ff */
[----:B0-----:R-:W3:Y:S04]  /*cf70*/  LDL.LU.64 R12, [R1+0x16b0] ;  /* 0x0016b000010c7983 */ /* 0x001ee80000300a00 */
[----:B------:R0:W-:Y:S02]  /*cf80*/  STL.64 [R1+0x11a0], R10 ;  /* 0x0011a00a01007387 */ /* 0x0001e40000100a00 */
[----:B0-----:R-:W-:-:S04]  /*cf90*/  IMAD.WIDE R10, R6, 0x2, R8 ;  /* 0x00000002060a7825 */ /* 0x001fc800078e0208 */
[----:B------:R-:W-:Y:S01]  /*cfa0*/  IMAD.WIDE R6, R7, 0x2, R8 ;  /* 0x0000000207067825 */ /* 0x000fe200078e0208 */
[----:B------:R0:W-:Y:S04]  /*cfb0*/  STL.64 [R1+0x1188], R10 ;  /* 0x0011880a01007387 */ /* 0x0001e80000100a00 */
[----:B0-----:R-:W4:Y:S04]  /*cfc0*/  LDL.LU.64 R10, [R1+0x16a8] ;  /* 0x0016a800010a7983 */ /* 0x001f280000300a00 */
[----:B------:R-:W3:Y:S04]  /*cfd0*/  LDL.LU.64 R8, [R1+0x16a0] ;  /* 0x0016a00001087983 */ /* 0x000ee80000300a00 */
[----:B------:R2:W-:Y:S02]  /*cfe0*/  STL.64 [R1+0x1170], R6 ;  /* 0x0011700601007387 */ /* 0x0005e40000100a00 */
[----:B--2---:R-:W-:-:S05]  /*cff0*/  IMAD.WIDE R6, R4, 0x2, R2 ;  /* 0x0000000204067825 */ /* 0x004fca00078e0202 */
[----:B------:R0:W-:Y:S04]  /*d000*/  STL.64 [R1+0x1658], R6 ;  /* 0x0016580601007387 */ /* 0x0001e80000100a00 */
[----:B0-----:R-:W2:Y:S01]  /*d010*/  LDL.LU.64 R6, [R1+0x1698] ;  /* 0x0016980001067983 */ /* 0x001ea20000300a00 */
[----:B------:R-:W-:-:S05]  /*d020*/  IMAD.WIDE R4, R5, 0x2, R2 ;  /* 0x0000000205047825 */ /* 0x000fca00078e0202 */
[----:B------:R2:W-:Y:S02]  /*d030*/  STL.64 [R1+0x1160], R4 ;  /* 0x0011600401007387 */ /* 0x0005e40000100a00 */
[----:B--2---:R-:W-:-:S05]  /*d040*/  IMAD.WIDE R4, R6, 0x2, R2 ;  /* 0x0000000206047825 */ /* 0x004fca00078e0202 */
[----:B------:R0:W-:Y:S02]  /*d050*/  STL.64 [R1+0x1158], R4 ;  /* 0x0011580401007387 */ /* 0x0001e40000100a00 */
[----:B0-----:R-:W-:-:S04]  /*d060*/  IMAD.WIDE R4, R7, 0x2, R2 ;  /* 0x0000000207047825 */ /* 0x001fc800078e0202 */
[--C-:B---3--:R-:W-:Y:S01]  /*d070*/  IMAD.WIDE R6, R8, 0x2, R2.reuse ;  /* 0x0000000208067825 */ /* 0x108fe200078e0202 */
[----:B------:R0:W-:Y:S04]  /*d080*/  STL.64 [R1+0x1150], R4 ;  /* 0x0011500401007387 */ /* 0x0001e80000100a00 */
[----:B------:R1:W-:Y:S01]  /*d090*/  STL.64 [R1+0x1148], R6 ;  /* 0x0011480601007387 */ /* 0x0003e20000100a00 */
[----:B0-----:R-:W-:-:S04]  /*d0a0*/  IMAD.WIDE R4, R9, 0x2, R2 ;  /* 0x0000000209047825 */ /* 0x001fc800078e0202 */
[--C-:B----4-:R-:W-:Y:S01]  /*d0b0*/  IMAD.WIDE R8, R10, 0x2, R2.reuse ;  /* 0x000000020a087825 */ /* 0x110fe200078e0202 */
[----:B------:R0:W-:Y:S03]  /*d0c0*/  STL.64 [R1+0x1140], R4 ;  /* 0x0011400401007387 */ /* 0x0001e60000100a00 */
[--C-:B-1----:R-:W-:Y:S01]  /*d0d0*/  IMAD.WIDE R6, R11, 0x2, R2.reuse ;  /* 0x000000020b067825 */ /* 0x102fe200078e0202 */
        /* <DEDUP_REMOVED lines=30> */
[----:B------:R1:W-:Y:S03]  /*d2c0*/  STL.64 [R1+0x10c0], R8 ;  /* 0x0010c00801007387 */ /* 0x0003e60000100a00 */
[----:B------:R-:W-:-:S04]  /*d2d0*/  IMAD.WIDE R12, R28, 0x2, R2 ;  /* 0x000000021c0c7825 */ /* 0x000fc800078e0202 */
[--C-:B0-----:R-:W-:Y:S01]  /*d2e0*/  IMAD.WIDE R4, R27, 0x2, R2.reuse ;  /* 0x000000021b047825 */ /* 0x101fe200078e0202 */
[----:B-1----:R-:W2:Y:S03]  /*d2f0*/  LDL.64 R8, [R1+0x338] ;  /* 0x0003380001087983 */ /* 0x002ea60000100a00 */
[----:B------:R-:W-:Y:S01]  /*d300*/  IMAD.WIDE R10, R29, 0x2, R2 ;  /* 0x000000021d0a7825 */ /* 0x000fe200078e0202 */
[----:B------:R0:W-:Y:S04]  /*d310*/  STL.64 [R1+0x10b8], R6 ;  /* 0x0010b80601007387 */ /* 0x0001e80000100a00 */
[----:B0-----:R-:W3:Y:S04]  /*d320*/  LDL.64 R6, [R1+0x330] ;  /* 0x0003300001067983 */ /* 0x001ee80000100a00 */
[----:B------:R-:W-:Y:S04]  /*d330*/  STL.64 [R1+0x10b0], R4 ;  /* 0x0010b00401007387 */ /* 0x000fe80000100a00 */
[----:B------:R-:W-:Y:S04]  /*d340*/  STL.64 [R1+0x10a8], R12 ;  /* 0x0010a80c01007387 */ /* 0x000fe80000100a00 */
[----:B------:R0:W-:Y:S04]  /*d350*/  STL.64 [R1+0x10a0], R10 ;  /* 0x0010a00a01007387 */ /* 0x0001e80000100a00 */
[----:B0-----:R-:W4:Y:S01]  /*d360*/  LDL.64 R10, [R1+0x340] ;  /* 0x00034000010a7983 */ /* 0x001f220000100a00 */
[----:B------:R-:W-:Y:S01]  /*d370*/  IMAD.MOV.U32 R4, RZ, RZ, c[0x0][0x1a4] ;  /* 0x00006900ff047624 */ /* 0x000fe200078e00ff */
[----:B------:R-:W-:-:S03]  /*d380*/  MOV R5, c[0x0][0x1a4] ;  /* 0x0000690000057a02 */ /* 0x000fc60000000f00 */
[----:B------:R-:W-:Y:S02]  /*d390*/  IMAD R4, R4, 0x1b, RZ ;  /* 0x0000001b04047824 */ /* 0x000fe400078e02ff */
[----:B------:R-:W-:Y:S02]  /*d3a0*/  IMAD R5, R5, 0x1c, RZ ;  /* 0x0000001c05057824 */ /* 0x000fe400078e02ff */
[----:B------:R-:W-:-:S04]  /*d3b0*/  IMAD.WIDE R12, R4, 0x2, R2 ;  /* 0x00000002040c7825 */ /* 0x000fc800078e0202 */
[----:B------:R-:W-:Y:S01]  /*d3c0*/  IMAD.MOV.U32 R4, RZ, RZ, c[0x0][0x1a4] ;  /* 0x00006900ff047624 */ /* 0x000fe200078e00ff */
[----:B------:R0:W-:Y:S03]  /*d3d0*/  STL.64 [R1+0x1098], R12 ;  /* 0x0010980c01007387 */ /* 0x0001e60000100a00 */
[----:B------:R-:W-:Y:S02]  /*d3e0*/  IMAD R4, R4, 0x1d, RZ ;  /* 0x0000001d04047824 */ /* 0x000fe400078e02ff */
[----:B0-----:R-:W-:Y:S01]  /*d3f0*/  IMAD.WIDE R12, R5, 0x2, R2 ;  /* 0x00000002050c7825 */ /* 0x001fe200078e0202 */
[----:B------:R-:W-:-:S04]  /*d400*/  MOV R5, c[0x0][0x1a4] ;  /* 0x0000690000057a02 */ /* 0x000fc80000000f00 */
[----:B------:R0:W-:Y:S01]  /*d410*/  STL.64 [R1+0x1090], R12 ;  /* 0x0010900c01007387 */ /* 0x0001e20000100a00 */
[----:B------:R-:W-:Y:S02]  /*d420*/  IMAD R5, R5, 0x1e, RZ ;  /* 0x0000001e05057824 */ /* 0x000fe400078e02ff */
[----:B0-----:R-:W-:-:S04]  /*d430*/  IMAD.WIDE R12, R4, 0x2, R2 ;  /* 0x00000002040c7825 */ /* 0x001fc800078e0202 */
[----:B------:R-:W-:Y:S01]  /*d440*/  IMAD.MOV.U32 R4, RZ, RZ, c[0x0][0x1a4] ;  /* 0x00006900ff047624 */ /* 0x000fe200078e00ff */
[----:B------:R0:W-:Y:S03]  /*d450*/  STL.64 [R1+0x1088], R12 ;  /* 0x0010880c01007387 */ /* 0x0001e60000100a00 */
[----:B------:R-:W-:Y:S02]  /*d460*/  IMAD R4, R4, 0x1f, RZ ;  /* 0x0000001f04047824 */ /* 0x000fe400078e02ff */
[----:B0-----:R-:W-:Y:S01]  /*d470*/  IMAD.WIDE R12, R5, 0x2, R2 ;  /* 0x00000002050c7825 */ /* 0x001fe200078e0202 */
[----:B------:R-:W-:-:S04]  /*d480*/  MOV R5, c[0x0][0x1a4] ;  /* 0x0000690000057a02 */ /* 0x000fc80000000f00 */
[----:B------:R0:W-:Y:S01]  /*d490*/  STL.64 [R1+0x1080], R12 ;  /* 0x0010800c01007387 */ /* 0x0001e20000100a00 */
[----:B------:R-:W-:Y:S02]  /*d4a0*/  IMAD.SHL.U32 R5, R5, 0x20, RZ ;  /* 0x0000002005057824 */ /* 0x000fe400078e00ff */
        /* <DEDUP_REMOVED lines=92> */
[----:B---3--:R-:W-:-:S04]  /*da70*/  IMAD.WIDE R16, R5, 0x2, R6 ;  /* 0x0000000205107825 */ /* 0x008fc800078e0206 */
[----:B------:R-:W-:-:S04]  /*da80*/  IMAD.WIDE R14, R5, 0x2, R2 ;  /* 0x00000002050e7825 */ /* 0x000fc800078e0202 */
[----:B--2---:R-:W-:-:S05]  /*da90*/  IMAD.WIDE R12, R5, 0x2, R8 ;  /* 0x00000002050c7825 */ /* 0x004fca00078e0208 */
[----:B------:R4:W-:Y:S01]  /*daa0*/  STL.64 [R1+0xfc0], R12 ;  /* 0x000fc00c01007387 */ /* 0x0009e20000100a00 */
[----:B------:R-:W-:-:S03]  /*dab0*/  IMAD.MOV.U32 R5, RZ, RZ, c[0x0][0x1a4] ;  /* 0x00006900ff057624 */ /* 0x000fc600078e00ff */
[----:B------:R0:W-:Y:S04]  /*dac0*/  STL.64 [R1+0xfb8], R16 ;  /* 0x000fb81001007387 */ /* 0x0001e80000100a00 */
[----:B------:R1:W-:Y:S01]  /*dad0*/  STL.64 [R1+0xfb0], R14 ;  /* 0x000fb00e01007387 */ /* 0x0003e20000100a00 */
[----:B----4-:R-:W-:-:S05]  /*dae0*/  IMAD.WIDE R12, R4, 0x2, R10 ;  /* 0x00000002040c7825 */ /* 0x010fca00078e020a */
[----:B------:R2:W-:Y:S01]  /*daf0*/  STL.64 [R1+0xfa8], R12 ;  /* 0x000fa80c01007387 */ /* 0x0005e20000100a00 */
[----:B------:R-:W-:Y:S02]  /*db00*/  IMAD R5, R5, 0x38, RZ ;  /* 0x0000003805057824 */ /* 0x000fe400078e02ff */
[----:B0-----:R-:W-:-:S04]  /*db10*/  IMAD.WIDE R16, R4, 0x2, R6 ;  /* 0x0000000204107825 */ /* 0x001fc800078e0206 */
[----:B-1----:R-:W-:-:S04]  /*db20*/  IMAD.WIDE R14, R4, 0x2, R2 ;  /* 0x00000002040e7825 */ /* 0x002fc800078e0202 */
[----:B--2---:R-:W-:Y:S01]  /*db30*/  IMAD.WIDE R12, R4, 0x2, R8 ;  /* 0x00000002040c7825 */ /* 0x004fe200078e0208 */
[----:B------:R-:W-:-:S04]  /*db40*/  MOV R4, c[0x0][0x1a4] ;  /* 0x0000690000047a02 */ /* 0x000fc80000000f00 */
[----:B------:R0:W-:Y:S04]  /*db50*/  STL.64 [R1+0xfa0], R12 ;  /* 0x000fa00c01007387 */ /* 0x0001e80000100a00 */
[----:B------:R1:W-:Y:S04]  /*db60*/  STL.64 [R1+0xf98], R16 ;  /* 0x000f981001007387 */ /* 0x0003e80000100a00 */
[----:B------:R2:W-:Y:S01]  /*db70*/  STL.64 [R1+0xf90], R14 ;  /* 0x000f900e01007387 */ /* 0x0005e20000100a00 */
[----:B0-----:R-:W-:-:S05]  /*db80*/  IMAD.WIDE R12, R5, 0x2, R10 ;  /* 0x00000002050c7825 */ /* 0x001fca00078e020a */
[----:B------:R0:W-:Y:S01]  /*db90*/  STL.64 [R1+0xf88], R12 ;  /* 0x000f880c01007387 */ /* 0x0001e20000100a00 */
[----:B------:R-:W-:Y:S02]  /*dba0*/  IMAD R4, R4, 0x39, RZ ;  /* 0x0000003904047824 */ /* 0x000fe400078e02ff */
[----:B-1----:R-:W-:-:S04]  /*dbb0*/  IMAD.WIDE R16, R5, 0x2, R6 ;  /* 0x0000000205107825 */ /* 0x002fc800078e0206 */
[----:B--2---:R-:W-:-:S04]  /*dbc0*/  IMAD.WIDE R14, R5, 0x2, R2 ;  /* 0x00000002050e7825 */ /* 0x004fc800078e0202 */
[----:B0-----:R-:W-:-:S05]  /*dbd0*/  IMAD.WIDE R12, R5, 0x2, R8 ;  /* 0x00000002050c7825 */ /* 0x001fca00078e0208 */
[----:B------:R0:W-:Y:S01]  /*dbe0*/  STL.64 [R1+0xf80], R12 ;  /* 0x000f800c01007387 */ /* 0x0001e20000100a00 */
[----:B------:R-:W-:-:S03]  /*dbf0*/  IMAD.MOV.U32 R5, RZ, RZ, c[0x0][0x1a4] ;  /* 0x00006900ff057624 */ /* 0x000fc600078e00ff */
[----:B------:R1:W-:Y:S04]  /*dc00*/  STL.64 [R1+0xf78], R16 ;  /* 0x000f781001007387 */ /* 0x0003e80000100a00 */
[----:B------:R2:W-:Y:S01]  /*dc10*/  STL.64 [R1+0xf70], R14 ;  /* 0x000f700e01007387 */ /* 0x0005e20000100a00 */
[----:B0-----:R-:W-:-:S05]  /*dc20*/  IMAD.WIDE R12, R4, 0x2, R10 ;  /* 0x00000002040c7825 */ /* 0x001fca00078e020a */
[----:B------:R0:W-:Y:S01]  /*dc30*/  STL.64 [R1+0xf68], R12 ;  /* 0x000f680c01007387 */ /* 0x0001e20000100a00 */
[----:B------:R-:W-:Y:S02]  /*dc40*/  IMAD R5, R5, 0x3a, RZ ;  /* 0x0000003a05057824 */ /* 0x000fe400078e02ff */
[----:B-1----:R-:W-:-:S04]  /*dc50*/  IMAD.WIDE R16, R4, 0x2, R6 ;  /* 0x0000000204107825 */ /* 0x002fc800078e0206 */
[----:B--2---:R-:W-:-:S04]  /*dc60*/  IMAD.WIDE R14, R4, 0x2, R2 ;  /* 0x00000002040e7825 */ /* 0x004fc800078e0202 */
[----:B0-----:R-:W-:Y:S01]  /*dc70*/  IMAD.WIDE R12, R4, 0x2, R8 ;  /* 0x00000002040c7825 */ /* 0x001fe200078e0208 */
        /* <DEDUP_REMOVED lines=41> */
[----:B------:R0:W-:Y:S01]  /*df10*/  STL.64 [R1+0xee0], R12 ;  /* 0x000ee00c01007387 */ /* 0x0001e20000100a00 */
[----:B------:R-:W-:-:S03]  /*df20*/  IMAD R4, R4, 0x3f, RZ ;  /* 0x0000003f04047824 */ /* 0x000fc600078e02ff */
[----:B------:R1:W-:Y:S04]  /*df30*/  STL.64 [R1+0xed8], R16 ;  /* 0x000ed81001007387 */ /* 0x0003e80000100a00 */
[----:B------:R2:W-:Y:S01]  /*df40*/  STL.64 [R1+0xed0], R14 ;  /* 0x000ed00e01007387 */ /* 0x0005e20000100a00 */
[----:B0-----:R-:W-:-:S04]  /*df50*/  IMAD.WIDE R12, R5, 0x2, R10 ;  /* 0x00000002050c7825 */ /* 0x001fc800078e020a */
[C---:B-1----:R-:W-:Y:S01]  /*df60*/  IMAD.WIDE R16, R5.reuse, 0x2, R8 ;  /* 0x0000000205107825 */ /* 0x042fe200078e0208 */
[----:B------:R0:W-:Y:S03]  /*df70*/  STL.64 [R1+0xec8], R12 ;  /* 0x000ec80c01007387 */ /* 0x0001e60000100a00 */
[C---:B--2---:R-:W-:Y:S01]  /*df80*/  IMAD.WIDE R14, R5.reuse, 0x2, R6 ;  /* 0x00000002050e7825 */ /* 0x044fe200078e0206 */
[----:B------:R1:W-:Y:S03]  /*df90*/  STL.64 [R1+0xec0], R16 ;  /* 0x000ec01001007387 */ /* 0x0003e60000100a00 */
[----:B------:R-:W-:Y:S01]  /*dfa0*/  IMAD.WIDE R10, R4, 0x2, R10 ;  /* 0x00000002040a7825 */ /* 0x000fe200078e020a */
[----:B------:R1:W-:Y:S03]  /*dfb0*/  STL.64 [R1+0xeb8], R14 ;  /* 0x000eb80e01007387 */ /* 0x0003e60000100a00 */
[----:B0-----:R-:W-:-:S04]  /*dfc0*/  IMAD.WIDE R12, R5, 0x2, R2 ;  /* 0x00000002050c7825 */ /* 0x001fc800078e0202 */
[C---:B------:R-:W-:Y:S01]  /*dfd0*/  IMAD.WIDE R8, R4.reuse, 0x2, R8 ;  /* 0x0000000204087825 */ /* 0x040fe200078e0208 */
[----:B------:R1:W-:Y:S03]  /*dfe0*/  STL.64 [R1+0xeb0], R12 ;  /* 0x000eb00c01007387 */ /* 0x0003e60000100a00 */
[C---:B------:R-:W-:Y:S01]  /*dff0*/  IMAD.WIDE R6, R4.reuse, 0x2, R6 ;  /* 0x0000000204067825 */ /* 0x040fe200078e0206 */
[----:B------:R1:W-:Y:S03]  /*e000*/  STL.64 [R1+0xea8], R10 ;  /* 0x000ea80a01007387 */ /* 0x0003e60000100a00 */
[----:B------:R-:W-:Y:S01]  /*e010*/  IMAD.WIDE R4, R4, 0x2, R2 ;  /* 0x0000000204047825 */ /* 0x000fe200078e0202 */
[----:B------:R1:W-:Y:S04]  /*e020*/  STL.64 [R1+0xea0], R8 ;  /* 0x000ea00801007387 */ /* 0x0003e80000100a00 */
[----:B------:R1:W5:Y:S04]  /*e030*/  LDL.LU.64 R2, [R1+0x1690] ;  /* 0x0016900001027983 */ /* 0x0003680000300a00 */
[----:B------:R1:W-:Y:S04]  /*e040*/  STL.64 [R1+0xe98], R6 ;  /* 0x000e980601007387 */ /* 0x0003e80000100a00 */
[----:B------:R1:W-:Y:S01]  /*e050*/  STL.64 [R1+0xe90], R4 ;  /* 0x000e900401007387 */ /* 0x0003e20000100a00 */
[----:B------:R-:W-:-:S03]  /*e060*/  MOV R0, RZ ;  /* 0x000000ff00007202 */ /* 0x000fc60000000f00 */
.L_x_1:
[----:B-1----:R-:W2:Y:S04]  /*e070*/  LDL.64 R6, [R1+0x340] ;  /* 0x0003400001067983 */ /* 0x002ea80000100a00 */
[----:B0-----:R-:W3:Y:S04]  /*e080*/  LDL.64 R4, [R1+0x330] ;  /* 0x0003300001047983 */ /* 0x001ee80000100a00 */
[----:B------:R-:W4:Y:S04]  /*e090*/  LDL.64 R8, [R1+0x338] ;  /* 0x0003380001087983 */ /* 0x000f280000100a00 */
[----:B------:R-:W4:Y:S04]  /*e0a0*/  LDL.64 R18, [R1+0x328] ;  /* 0x0003280001127983 */ /* 0x000f280000100a00 */
[----:B------:R-:W4:Y:S04]  /*e0b0*/  LDL.64 R16, [R1+0x1670] ;  /* 0x0016700001107983 */ /* 0x000f280000100a00 */
[----:B------:R-:W4:Y:S04]  /*e0c0*/  LDL.64 R10, [R1+0x1668] ;  /* 0x00166800010a7983 */ /* 0x000f280000100a00 */
[----:B------:R-:W4:Y:S04]  /*e0d0*/  LDL.64 R12, [R1+0x1660] ;  /* 0x00166000010c7983 */ /* 0x000f280000100a00 */
[----:B------:R-:W-:Y:S04]  /*e0e0*/  STL [R1+0x2088], R0 ;  /* 0x0020880001007387 */ /* 0x000fe80000100800 */
[----:B-----5:R0:W-:Y:S04]  /*e0f0*/  STL [R1+0x2084], R3 ;  /* 0x0020840301007387 */ /* 0x0201e80000100800 */
[----:B------:R-:W4:Y:S04]  /*e100*/  LDL.64 R14, [R1+0x1658] ;  /* 0x00165800010e7983 */ /* 0x000f280000100a00 */
[----:B------:R-:W4:Y:S04]  /*e110*/  LDL.64 R22, [R1+0x1648] ;  /* 0x0016480001167983 */ /* 0x000f280000100a00 */
[----:B------:R-:W4:Y:S04]  /*e120*/  LDL.64 R26, [R1+0x1638] ;  /* 0x00163800011a7983 */ /* 0x000f280000100a00 */
[----:B------:R-:W4:Y:S01]  /*e130*/  LDL.64 R20, [R1+0x1640] ;  /* 0x0016400001147983 */ /* 0x000f220000100a00 */
[----:B--2---:R-:W-:-:S04]  /*e140*/  IMAD.WIDE R6, R2, 0x2, R6 ;  /* 0x0000000202067825 */ /* 0x004fc800078e0206 */
[C---:B---3--:R-:W-:Y:S01]  /*e150*/  IMAD.WIDE R4, R2.reuse, 0x2, R4 ;  /* 0x0000000202047825 */ /* 0x048fe200078e0204 */
[----:B------:R1:W2:Y:S03]  /*e160*/  LDG.E.U16 R29, [R6.64] ;  /* 0x00000004061d7981 */ /* 0x0002a6000c1e1500 */
[C---:B----4-:R-:W-:Y:S01]  /*e170*/  IMAD.WIDE R8, R2.reuse, 0x2, R8 ;  /* 0x0000000202087825 */ /* 0x050fe200078e0208 */
[----:B------:R3:W4:Y:S04]  /*e180*/  LDG.E.U16 R25, [R4.64] ;  /* 0x0000000404197981 */ /* 0x000728000c1e1500 */
[----:B------:R3:W4:Y:S01]  /*e190*/  LDG.E.U16 R24, [R8.64] ;  /* 0x0000000408187981 */ /* 0x000722000c1e1500 */
[----:B-1----:R-:W-:-:S03]  /*e1a0*/  IMAD.WIDE R6, R2, 0x2, R18 ;  /* 0x0000000202067825 */ /* 0x002fc600078e0212 */
[----:B------:R-:W4:Y:S04]  /*e1b0*/  LDL.64 R18, [R1+0x1160] ;  /* 0x0011600001127983 */ /* 0x000f280000100a00 */
[----:B0-----:R0:W4:Y:S01]  /*e1c0*/  LDG.E.U16 R3, [R6.64] ;  /* 0x0000000406037981 */ /* 0x001122000c1e1500 */
[----:B---3--:R-:W-:-:S03]  /*e1d0*/  IMAD.WIDE R8, R2, 0x2, R16 ;  /* 0x0000000202087825 */ /* 0x008fc600078e0210 */
[----:B------:R-:W3:Y:S04]  /*e1e0*/  LDL.64 R16, [R1+0x1630] ;  /* 0x0016300001107983 */ /* 0x000ee80000100a00 */
[----:B------:R1:W3:Y:S01]  /*e1f0*/  LDG.E.U16 R0, [R8.64] ;  /* 0x0000000408007981 */ /* 0x0002e2000c1e1500 */
[----:B------:R-:W-:-:S04]  /*e200*/  IMAD.WIDE R10, R2, 0x2, R10 ;  /* 0x00000002020a7825 */ /* 0x000fc800078e020a */
[C---:B------:R-:W-:Y:S01]  /*e210*/  IMAD.WIDE R12, R2.reuse, 0x2, R12 ;  /* 0x00000002020c7825 */ /* 0x040fe200078e020c */
[----:B------:R1:W3:Y:S03]  /*e220*/  LDG.E.U16 R28, [R10.64] ;  /* 0x000000040a1c7981 */ /* 0x0002e6000c1e1500 */
[----:B------:R-:W-:-:S04]  /*e230*/  IMAD.WIDE R4, R2, 0x2, R14 ;  /* 0x0000000202047825 */ /* 0x000fc800078e020e */
[----:B0-----:R-:W-:-:S04]  /*e240*/  IMAD.WIDE R6, R2, 0x2, R22 ;  /* 0x0000000202067825 */ /* 0x001fc800078e0216 */
[C---:B-1----:R-:W-:Y:S02]  /*e250*/  IMAD.WIDE R10, R2.reuse, 0x2, R26 ;  /* 0x00000002020a7825 */ /* 0x042fe400078e021a */
[----:B------:R0:W3:Y:S02]  /*e260*/  LDG.E.U16 R27, [R4.64] ;  /* 0x00000004041b7981 */ /* 0x0000e4000c1e1500 */
[C---:B------:R-:W-:Y:S02]  /*e270*/  IMAD.WIDE R8, R2.reuse, 0x2, R20 ;  /* 0x0000000202087825 */ /* 0x040fe400078e0214 */
[----:B--2---:R1:W-:Y:S04]  /*e280*/  STL [R1+0x5c8], R29 ;  /* 0x0005c81d01007387 */ /* 0x0043e80000100800 */
[----:B----4-:R-:W-:Y:S04]  /*e290*/  STL [R1+0x5c0], R25 ;  /* 0x0005c01901007387 */ /* 0x010fe80000100800 */
[----:B------:R2:W-:Y:S04]  /*e2a0*/  STL [R1+0x5c4], R24 ;  /* 0x0005c41801007387 */ /* 0x0005e80000100800 */
[----:B-1----:R1:W4:Y:S04]  /*e2b0*/  LDG.E.U16 R29, [R12.64] ;  /* 0x000000040c1d7981 */ /* 0x002328000c1e1500 */
[----:B------:R-:W4:Y:S04]  /*e2c0*/  LDL.64 R22, [R1+0x1158] ;  /* 0x0011580001167983 */ /* 0x000f280000100a00 */
[----:B--2---:R-:W2:Y:S04]  /*e2d0*/  LDL.64 R24, [R1+0x1628] ;  /* 0x0016280001187983 */ /* 0x004ea80000100a00 */
[----:B------:R-:W2:Y:S04]  /*e2e0*/  LDL.64 R14, [R1+0x1620] ;  /* 0x00162000010e7983 */ /* 0x000ea80000100a00 */
[----:B------:R-:W2:Y:S04]  /*e2f0*/  LDL.64 R20, [R1+0x1618] ;  /* 0x0016180001147983 */ /* 0x000ea80000100a00 */
[----:B------:R0:W-:Y:S04]  /*e300*/  STL [R1+0x5bc], R3 ;  /* 0x0005bc0301007387 */ /* 0x0001e80000100800 */
[----:B---3--:R3:W-:Y:S04]  /*e310*/  STL [R1+0x5b8], R0 ;  /* 0x0005b80001007387 */ /* 0x0087e80000100800 */
[----:B0-----:R2:W2:Y:S04]  /*e320*/  LDG.E.U16 R3, [R6.64] ;  /* 0x0000000406037981 */ /* 0x0014a8000c1e1500 */
[----:B---3--:R0:W2:Y:S01]  /*e330*/  LDG.E.U16 R0, [R8.64] ;  /* 0x0000000408007981 */ /* 0x0080a2000c1e1500 */
[----:B-1----:R-:W-:-:S03]  /*e340*/  IMAD.WIDE R12, R2, 0x2, R18 ;  /* 0x00000002020c7825 */ /* 0x002fc600078e0212 */
[----:B------:R1:W-:Y:S01]  /*e350*/  STL [R1+0x5b4], R28 ;  /* 0x0005b41c01007387 */ /* 0x0003e20000100800 */
[----:B------:R-:W-:-:S03]  /*e360*/  IMAD.WIDE R4, R2, 0x2, R16 ;  /* 0x0000000202047825 */ /* 0x000fc600078e0210 */
[----:B------:R-:W2:Y:S04]  /*e370*/  LDL.64 R18, [R1+0x1610] ;  /* 0x0016100001127983 */ /* 0x000ea80000100a00 */
[----:B-1----:R1:W2:Y:S04]  /*e380*/  LDG.E.U16 R28, [R10.64] ;  /* 0x000000040a1c7981 */ /* 0x0022a8000c1e1500 */
[----:B----4-:R4:W-:Y:S04]  /*e390*/  STL [R1+0x5b0], R29 ;  /* 0x0005b01d01007387 */ /* 0x0109e80000100800 */
[----:B------:R0:W-:Y:S01]  /*e3a0*/  STL [R1+0x5ac], R27 ;  /* 0x0005ac1b01007387 */ /* 0x0001e20000100800 */
[----:B-1----:R-:W-:-:S03]  /*e3b0*/  IMAD.WIDE R10, R2, 0x2, R22 ;  /* 0x00000002020a7825 */ /* 0x002fc600078e0216 */
[----:B------:R1:W3:Y:S01]  /*e3c0*/  LDG.E.U16 R23, [R4.64] ;  /* 0x0000000404177981 */ /* 0x0002e2000c1e1500 */
[----:B--2---:R-:W-:-:S03]  /*e3d0*/  IMAD.WIDE R6, R2, 0x2, R24 ;  /* 0x0000000202067825 */ /* 0x004fc600078e0218 */
[----:B----4-:R2:W4:Y:S04]  /*e3e0*/  LDG.E.U16 R29, [R12.64] ;  /* 0x000000040c1d7981 */ /* 0x010528000c1e1500 */
[----:B0-----:R-:W3:Y:S04]  /*e3f0*/  LDL.64 R26, [R1+0x1608] ;  /* 0x00160800011a7983 */ /* 0x001ee80000100a00 */
[----:B------:R-:W3:Y:S01]  /*e400*/  LDL.64 R24, [R1+0x1600] ;  /* 0x0016000001187983 */ /* 0x000ee20000100a00 */
[----:B------:R-:W-:-:S03]  /*e410*/  IMAD.WIDE R8, R2, 0x2, R14 ;  /* 0x0000000202087825 */ /* 0x000fc600078e020e */
[----:B------:R-:W3:Y:S04]  /*e420*/  LDL.64 R16, [R1+0x1150] ;  /* 0x0011500001107983 */ /* 0x000ee80000100a00 */
[----:B------:R-:W3:Y:S04]  /*e430*/  LDL.64 R14, [R1+0x15f8] ;  /* 0x0015f800010e7983 */ /* 0x000ee80000100a00 */
[----:B------:R0:W-:Y:S04]  /*e440*/  STL [R1+0x5a8], R3 ;  /* 0x0005a80301007387 */ /* 0x0001e80000100800 */
[----:B------:R1:W-:Y:S04]  /*e450*/  STL [R1+0x5a4], R0 ;  /* 0x0005a40001007387 */ /* 0x0003e80000100800 */
[----:B0-----:R0:W3:Y:S04]  /*e460*/  LDG.E.U16 R3, [R6.64] ;  /* 0x0000000406037981 */ /* 0x0010e8000c1e1500 */
[----:B-1----:R1:W3:Y:S01]  /*e470*/  LDG.E.U16 R0, [R8.64] ;  /* 0x0000000408007981 */ /* 0x0022e2000c1e1500 */
[----:B--2---:R-:W-:-:S03]  /*e480*/  IMAD.WIDE R12, R2, 0x2, R20 ;  /* 0x00000002020c7825 */ /* 0x004fc600078e0214 */
[----:B------:R2:W-:Y:S01]  /*e490*/  STL [R1+0x5a0], R28 ;  /* 0x0005a01c01007387 */ /* 0x0005e20000100800 */
[----:B------:R-:W-:-:S03]  /*e4a0*/  IMAD.WIDE R4, R2, 0x2, R18 ;  /* 0x0000000202047825 */ /* 0x000fc600078e0212 */
[----:B------:R-:W3:Y:S04]  /*e4b0*/  LDL.64 R20, [R1+0x15f0] ;  /* 0x0015f00001147983 */ /* 0x000ee80000100a00 */
[----:B--2---:R2:W3:Y:S04]  /*e4c0*/  LDG.E.U16 R28, [R10.64] ;  /* 0x000000040a1c7981 */ /* 0x0044e8000c1e1500 */
[----:B----4-:R4:W-:Y:S04]  /*e4d0*/  STL [R1+0x59c], R29 ;  /* 0x00059c1d01007387 */ /* 0x0109e80000100800 */
[----:B---3--:R4:W-:Y:S01]  /*e4e0*/  STL [R1+0x598], R23 ;  /* 0x0005981701007387 */ /* 0x0089e20000100800 */
[----:B0-----:R-:W-:-:S03]  /*e4f0*/  IMAD.WIDE R6, R2, 0x2, R26 ;  /* 0x0000000202067825 */ /* 0x001fc600078e021a */
[----:B------:R-:W3:Y:S01]  /*e500*/  LDL.64 R26, [R1+0x15e0] ;  /* 0x0015e000011a7983 */ /* 0x000ee20000100a00 */
[----:B--2---:R-:W-:-:S03]  /*e510*/  IMAD.WIDE R10, R2, 0x2, R24 ;  /* 0x00000002020a7825 */ /* 0x004fc600078e0218 */
[----:B----4-:R0:W2:Y:S04]  /*e520*/  LDG.E.U16 R29, [R12.64] ;  /* 0x000000040c1d7981 */ /* 0x0100a8000c1e1500 */
[----:B------:R-:W4:Y:S04]  /*e530*/  LDL.64 R22, [R1+0x1148] ;  /* 0x0011480001167983 */ /* 0x000f280000100a00 */
[----:B------:R0:W4:Y:S01]  /*e540*/  LDG.E.U16 R25, [R4.64] ;  /* 0x0000000404197981 */ /* 0x000122000c1e1500 */
[----:B-1----:R-:W-:-:S03]  /*e550*/  IMAD.WIDE R8, R2, 0x2, R16 ;  /* 0x0000000202087825 */ /* 0x002fc600078e0210 */
[----:B------:R-:W4:Y:S04]  /*e560*/  LDL.64 R18, [R1+0x15e8] ;  /* 0x0015e80001127983 */ /* 0x000f280000100a00 */
[----:B------:R-:W4:Y:S04]  /*e570*/  LDL.64 R16, [R1+0x15d8] ;  /* 0x0015d80001107983 */ /* 0x000f280000100a00 */
[----:B------:R1:W-:Y:S04]  /*e580*/  STL [R1+0x594], R3 ;  /* 0x0005940301007387 */ /* 0x0003e80000100800 */
[----:B------:R0:W-:Y:S04]  /*e590*/  STL [R1+0x590], R0 ;  /* 0x0005900001007387 */ /* 0x0001e80000100800 */
[----:B-1----:R4:W4:Y:S04]  /*e5a0*/  LDG.E.U16 R3, [R6.64] ;  /* 0x0000000406037981 */ /* 0x002928000c1e1500 */
[----:B0-----:R0:W4:Y:S01]  /*e5b0*/  LDG.E.U16 R0, [R8.64] ;  /* 0x0000000408007981 */ /* 0x001122000c1e1500 */
[----:B------:R-:W-:-:S03]  /*e5c0*/  IMAD.WIDE R12, R2, 0x2, R14 ;  /* 0x00000002020c7825 */ /* 0x000fc600078e020e */
[----:B------:R1:W-:Y:S01]  /*e5d0*/  STL [R1+0x58c], R28 ;  /* 0x00058c1c01007387 */ /* 0x0003e20000100800 */
[----:B------:R-:W-:-:S03]  /*e5e0*/  IMAD.WIDE R4, R2, 0x2, R20 ;  /* 0x0000000202047825 */ /* 0x000fc600078e0214 */
[----:B------:R-:W4:Y:S04]  /*e5f0*/  LDL.64 R14, [R1+0x1140] ;  /* 0x00114000010e7983 */ /* 0x000f280000100a00 */
[----:B-1----:R3:W4:Y:S02]  /*e600*/  LDG.E.U16 R28, [R10.64] ;  /* 0x000000040a1c7981 */ /* 0x002724000c1e1500 */
[C---:B---3--:R-:W-:Y:S02]  /*e610*/  IMAD.WIDE R10, R2.reuse, 0x2, R26 ;  /* 0x00000002020a7825 */ /* 0x048fe400078e021a */
[----:B------:R1:W3:Y:S04]  /*e620*/  LDG.E.U16 R27, [R4.64] ;  /* 0x00000004041b7981 */ /* 0x0002e8000c1e1500 */
[----:B--2---:R2:W-:Y:S01]  /*e630*/  STL [R1+0x588], R29 ;  /* 0x0005881d01007387 */ /* 0x0045e20000100800 */
[----:B----4-:R-:W-:-:S03]  /*e640*/  IMAD.WIDE R6, R2, 0x2, R22 ;  /* 0x0000000202067825 */ /* 0x010fc600078e0216 */
[----:B------:R4:W-:Y:S04]  /*e650*/  STL [R1+0x584], R25 ;  /* 0x0005841901007387 */ /* 0x0009e80000100800 */
[----:B--2---:R2:W3:Y:S04]  /*e660*/  LDG.E.U16 R29, [R12.64] ;  /* 0x000000040c1d7981 */ /* 0x0044e8000c1e1500 */
[----:B------:R-:W3:Y:S04]  /*e670*/  LDL.64 R22, [R1+0x15c0] ;  /* 0x0015c00001167983 */ /* 0x000ee80000100a00 */
[----:B----4-:R-:W4:Y:S01]  /*e680*/  LDL.64 R24, [R1+0x15d0] ;  /* 0x0015d00001187983 */ /* 0x010f220000100a00 */
[----:B0-----:R-:W-:-:S03]  /*e690*/  IMAD.WIDE R8, R2, 0x2, R18 ;  /* 0x0000000202087825 */ /* 0x001fc600078e0212 */
[----:B------:R-:W4:Y:S04]  /*e6a0*/  LDL.64 R20, [R1+0x15c8] ;  /* 0x0015c80001147983 */ /* 0x000f280000100a00 */
[----:B------:R-:W4:Y:S04]  /*e6b0*/  LDL.64 R18, [R1+0x1138] ;  /* 0x0011380001127983 */ /* 0x000f280000100a00 */
[----:B------:R0:W-:Y:S04]  /*e6c0*/  STL [R1+0x580], R3 ;  /* 0x0005800301007387 */ /* 0x0001e80000100800 */
[----:B------:R1:W-:Y:S04]  /*e6d0*/  STL [R1+0x57c], R0 ;  /* 0x00057c0001007387 */ /* 0x0003e80000100800 */
[----:B0-----:R4:W4:Y:S04]  /*e6e0*/  LDG.E.U16 R3, [R6.64] ;  /* 0x0000000406037981 */ /* 0x001928000c1e1500 */
[----:B-1----:R0:W4:Y:S01]  /*e6f0*/  LDG.E.U16 R0, [R8.64] ;  /* 0x0000000408007981 */ /* 0x002122000c1e1500 */
[----:B--2---:R-:W-:-:S03]  /*e700*/  IMAD.WIDE R12, R2, 0x2, R16 ;  /* 0x00000002020c7825 */ /* 0x004fc600078e0210 */
[----:B------:R1:W-:Y:S01]  /*e710*/  STL [R1+0x578], R28 ;  /* 0x0005781c01007387 */ /* 0x0003e20000100800 */
[----:B------:R-:W-:-:S03]  /*e720*/  IMAD.WIDE R4, R2, 0x2, R14 ;  /* 0x0000000202047825 */ /* 0x000fc600078e020e */
[----:B------:R-:W4:Y:S04]  /*e730*/  LDL.64 R16, [R1+0x15b8] ;  /* 0x0015b80001107983 */ /* 0x000f280000100a00 */
[----:B-1----:R1:W4:Y:S04]  /*e740*/  LDG.E.U16 R28, [R10.64] ;  /* 0x000000040a1c7981 */ /* 0x002328000c1e1500 */
[----:B---3--:R3:W-:Y:S04]  /*e750*/  STL [R1+0x574], R29 ;  /* 0x0005741d01007387 */ /* 0x0087e80000100800 */
[----:B------:R0:W-:Y:S01]  /*e760*/  STL [R1+0x570], R27 ;  /* 0x0005701b01007387 */ /* 0x0001e20000100800 */
[----:B-1----:R-:W-:-:S03]  /*e770*/  IMAD.WIDE R10, R2, 0x2, R22 ;  /* 0x00000002020a7825 */ /* 0x002fc600078e0216 */
[----:B------:R1:W2:Y:S01]  /*e780*/  LDG.E.U16 R23, [R4.64] ;  /* 0x0000000404177981 */ /* 0x0002a2000c1e1500 */
[----:B----4-:R-:W-:-:S03]  /*e790*/  IMAD.WIDE R6, R2, 0x2, R24 ;  /* 0x0000000202067825 */ /* 0x010fc600078e0218 */
[----:B---3--:R3:W4:Y:S04]  /*e7a0*/  LDG.E.U16 R29, [R12.64] ;  /* 0x000000040c1d7981 */ /* 0x008728000c1e1500 */
[----:B0-----:R-:W2:Y:S04]  /*e7b0*/  LDL.64 R26, [R1+0x15b0] ;  /* 0x0015b000011a7983 */ /* 0x001ea80000100a00 */
[----:B------:R-:W2:Y:S01]  /*e7c0*/  LDL.64 R24, [R1+0x1130] ;  /* 0x0011300001187983 */ /* 0x000ea20000100a00 */
[----:B------:R-:W-:-:S03]  /*e7d0*/  IMAD.WIDE R8, R2, 0x2, R20 ;  /* 0x0000000202087825 */ /* 0x000fc600078e0214 */
[----:B------:R-:W2:Y:S04]  /*e7e0*/  LDL.64 R14, [R1+0x15a8] ;  /* 0x0015a800010e7983 */ /* 0x000ea80000100a00 */
[----:B------:R-:W2:Y:S04]  /*e7f0*/  LDL.64 R20, [R1+0x15a0] ;  /* 0x0015a00001147983 */ /* 0x000ea80000100a00 */
[----:B------:R0:W-:Y:S04]  /*e800*/  STL [R1+0x56c], R3 ;  /* 0x00056c0301007387 */ /* 0x0001e80000100800 */
[----:B------:R1:W-:Y:S04]  /*e810*/  STL [R1+0x568], R0 ;  /* 0x0005680001007387 */ /* 0x0003e80000100800 */
[----:B0-----:R0:W2:Y:S04]  /*e820*/  LDG.E.U16 R3, [R6.64] ;  /* 0x0000000406037981 */ /* 0x0010a8000c1e1500 */
[----:B-1----:R1:W2:Y:S01]  /*e830*/  LDG.E.U16 R0, [R8.64] ;  /* 0x0000000408007981 */ /* 0x0022a2000c1e1500 */
[----:B---3--:R-:W-:-:S03]  /*e840*/  IMAD.WIDE R12, R2, 0x2, R18 ;  /* 0x00000002020c7825 */ /* 0x008fc600078e0212 */
[----:B------:R3:W-:Y:S01]  /*e850*/  STL [R1+0x564], R28 ;  /* 0x0005641c01007387 */ /* 0x0007e20000100800 */
[----:B------:R-:W-:-:S03]  /*e860*/  IMAD.WIDE R4, R2, 0x2, R16 ;  /* 0x0000000202047825 */ /* 0x000fc600078e0210 */
[----:B------:R-:W2:Y:S04]  /*e870*/  LDL.64 R18, [R1+0x1598] ;  /* 0x0015980001127983 */ /* 0x000ea80000100a00 */
[----:B---3--:R3:W2:Y:S04]  /*e880*/  LDG.E.U16 R28, [R10.64] ;  /* 0x000000040a1c7981 */ /* 0x0086a8000c1e1500 */
[----:B----4-:R4:W-:Y:S04]  /*e890*/  STL [R1+0x560], R29 ;  /* 0x0005601d01007387 */ /* 0x0109e80000100800 */
[----:B--2---:R4:W-:Y:S01]  /*e8a0*/  STL [R1+0x55c], R23 ;  /* 0x00055c1701007387 */ /* 0x0049e20000100800 */
[----:B0-----:R-:W-:-:S03]  /*e8b0*/  IMAD.WIDE R6, R2, 0x2, R26 ;  /* 0x0000000202067825 */ /* 0x001fc600078e021a */
[----:B------:R-:W2:Y:S01]  /*e8c0*/  LDL.64 R26, [R1+0x1588] ;  /* 0x00158800011a7983 */ /* 0x000ea20000100a00 */
[----:B---3--:R-:W-:-:S03]  /*e8d0*/  IMAD.WIDE R10, R2, 0x2, R24 ;  /* 0x00000002020a7825 */ /* 0x008fc600078e0218 */
[----:B----4-:R0:W3:Y:S04]  /*e8e0*/  LDG.E.U16 R29, [R12.64] ;  /* 0x000000040c1d7981 */ /* 0x0100e8000c1e1500 */
        /* <DEDUP_REMOVED lines=14> */
[C---:B--2---:R-:W-:Y:S02]  /*e9d0*/  IMAD.WIDE R10, R2.reuse, 0x2, R26 ;  /* 0x00000002020a7825 */ /* 0x044fe400078e021a */
[----:B------:R1:W2:Y:S04]  /*e9e0*/  LDG.E.U16 R27, [R4.64] ;  /* 0x00000004041b7981 */ /* 0x0002a8000c1e1500 */
[----:B---3--:R3:W-:Y:S01]  /*e9f0*/  STL [R1+0x54c], R29 ;  /* 0x00054c1d01007387 */ /* 0x0087e20000100800 */
[----:B----4-:R-:W-:-:S03]  /*ea00*/  IMAD.WIDE R6, R2, 0x2, R22 ;  /* 0x0000000202067825 */ /* 0x010fc600078e0216 */
[----:B------:R4:W-:Y:S04]  /*ea10*/  STL [R1+0x548], R25 ;  /* 0x0005481901007387 */ /* 0x0009e80000100800 */
[----:B---3--:R3:W2:Y:S04]  /*ea20*/  LDG.E.U16 R29, [R12.64] ;  /* 0x000000040c1d7981 */ /* 0x0086a8000c1e1500 */
[----:B------:R-:W2:Y:S04]  /*ea30*/  LDL.64 R22, [R1+0x1568] ;  /* 0x0015680001167983 */ /* 0x000ea80000100a00 */
        /* <DEDUP_REMOVED lines=8> */
[----:B---3--:R-:W-:-:S03]  /*eac0*/  IMAD.WIDE R12, R2, 0x2, R14 ;  /* 0x00000002020c7825 */ /* 0x008fc600078e020e */
[----:B------:R1:W-:Y:S01]  /*ead0*/  STL [R1+0x53c], R28 ;  /* 0x00053c1c01007387 */ /* 0x0003e20000100800 */
[----:B------:R-:W-:-:S03]  /*eae0*/  IMAD.WIDE R4, R2, 0x2, R20 ;  /* 0x0000000202047825 */ /* 0x000fc600078e0214 */
[----:B------:R-:W4:Y:S04]  /*eaf0*/  LDL.64 R14, [R1+0x1118] ;  /* 0x00111800010e7983 */ /* 0x000f280000100a00 */
[----:B-1----:R1:W4:Y:S04]  /*eb00*/  LDG.E.U16 R28, [R10.64] ;  /* 0x000000040a1c7981 */ /* 0x002328000c1e1500 */
[----:B--2---:R2:W-:Y:S04]  /*eb10*/  STL [R1+0x538], R29 ;  /* 0x0005381d01007387 */ /* 0x0045e80000100800 */
[----:B------:R0:W-:Y:S01]  /*eb20*/  STL [R1+0x534], R27 ;  /* 0x0005341b01007387 */ /* 0x0001e20000100800 */
[----:B-1----:R-:W-:-:S03]  /*eb30*/  IMAD.WIDE R10, R2, 0x2, R22 ;  /* 0x00000002020a7825 */ /* 0x002fc600078e0216 */
[----:B------:R1:W3:Y:S01]  /*eb40*/  LDG.E.U16 R23, [R4.64] ;  /* 0x0000000404177981 */ /* 0x0002e2000c1e1500 */
[----:B----4-:R-:W-:-:S03]  /*eb50*/  IMAD.WIDE R6, R2, 0x2, R24 ;  /* 0x0000000202067825 */ /* 0x010fc600078e0218 */
[----:B--2---:R2:W4:Y:S04]  /*eb60*/  LDG.E.U16 R29, [R12.64] ;  /* 0x000000040c1d7981 */ /* 0x004528000c1e1500 */
        /* <DEDUP_REMOVED lines=320> */
[----:B------:R4:W3:Y:S04]  /*ff70*/  LDG.E.U16 R25, [R4.64] ;  /* 0x0000000404197981 */ /* 0x0008e8000c1e1500 */
[----:B------:R-:W3:Y:S01]  /*ff80*/  LDL.64 R20, [R1+0x1370] ;  /* 0x0013700001147983 */ /* 0x000ee20000100a00 */
[----:B-1----:R-:W-:-:S03]  /*ff90*/  IMAD.WIDE R8, R2, 0x2, R18 ;  /* 0x0000000202087825 */ /* 0x002fc600078e0212 */
[----:B------:R-:W3:Y:S04]  /*ffa0*/  LDL.64 R22, [R1+0x1378] ;  /* 0x0013780001167983 */ /* 0x000ee80000100a00 */
[----:B------:R-:W3:Y:S04]  /*ffb0*/  LDL.64 R18, [R1+0x1070] ;  /* 0x0010700001127983 */ /* 0x000ee80000100a00 */
[----:B------:R1:W-:Y:S04]  /*ffc0*/  STL [R1+0x1c0], R3 ;  /* 0x0001c00301007387 */ /* 0x0003e80000100800 */
[----:B------:R0:W-:Y:S04]  /*ffd0*/  STL [R1+0x1bc], R0 ;  /* 0x0001bc0001007387 */ /* 0x0001e80000100800 */
[----:B-1----:R1:W3:Y:S04]  /*ffe0*/  LDG.E.U16 R3, [R6.64] ;  /* 0x0000000406037981 */ /* 0x0022e8000c1e1500 */
[----:B0-----:R0:W3:Y:S01]  /*fff0*/  LDG.E.U16 R0, [R8.64] ;  /* 0x0000000408007981 */ /* 0x0010e2000c1e1500 */
[----:B------:R-:W-:-:S03]  /*10000*/  IMAD.WIDE R12, R2, 0x2, R16 ;  /* 0x00000002020c7825 */ /* 0x000fc600078e0210 */
[----:B------:R0:W-:Y:S01]  /*10010*/  STL [R1+0x1b8], R28 ;  /* 0x0001b81c01007387 */ /* 0x0001e20000100800 */
[----:B----4-:R-:W-:-:S03]  /*10020*/  IMAD.WIDE R4, R2, 0x2, R14 ;  /* 0x0000000202047825 */ /* 0x010fc600078e020e */
[----:B------:R-:W4:Y:S04]  /*10030*/  LDL.64 R16, [R1+0x1360] ;  /* 0x0013600001107983 */ /* 0x000f280000100a00 */
[----:B0-----:R2:W4:Y:S02]  /*10040*/  LDG.E.U16 R28, [R10.64] ;  /* 0x000000040a1c7981 */ /* 0x001524000c1e1500 */
[C---:B--2---:R-:W-:Y:S02]  /*10050*/  IMAD.WIDE R10, R2.reuse, 0x2, R26 ;  /* 0x00000002020a7825 */ /* 0x044fe400078e021a */
[----:B------:R0:W2:Y:S04]  /*10060*/  LDG.E.U16 R27, [R4.64] ;  /* 0x00000004041b7981 */ /* 0x0000a8000c1e1500 */
[----:B---3--:R3:W-:Y:S04]  /*10070*/  STL [R1+0x1b4], R29 ;  /* 0x0001b41d01007387 */ /* 0x0087e80000100800 */
[----:B------:R0:W-:Y:S01]  /*10080*/  STL [R1+0x1b0], R25 ;  /* 0x0001b01901007387 */ /* 0x0001e20000100800 */
[----:B------:R-:W-:-:S03]  /*10090*/  IMAD.WIDE R8, R2, 0x2, R20 ;  /* 0x0000000202087825 */ /* 0x000fc600078e0214 */
[----:B------:R-:W2:Y:S04]  /*100a0*/  LDL.64 R20, [R1+0x1348] ;  /* 0x0013480001147983 */ /* 0x000ea80000100a00 */
[----:B---3--:R3:W2:Y:S04]  /*100b0*/  LDG.E.U16 R29, [R12.64] ;  /* 0x000000040c1d7981 */ /* 0x0086a8000c1e1500 */
[----:B0-----:R-:W2:Y:S01]  /*100c0*/  LDL.64 R24, [R1+0x1358] ;  /* 0x0013580001187983 */ /* 0x001ea20000100a00 */
[----:B-1----:R-:W-:-:S03]  /*100d0*/  IMAD.WIDE R6, R2, 0x2, R22 ;  /* 0x0000000202067825 */ /* 0x002fc600078e0216 */
[----:B------:R-:W2:Y:S04]  /*100e0*/  LDL.64 R14, [R1+0x1350] ;  /* 0x00135000010e7983 */ /* 0x000ea80000100a00 */
[----:B------:R-:W2:Y:S04]  /*100f0*/  LDL.64 R22, [R1+0x1068] ;  /* 0x0010680001167983 */ /* 0x000ea80000100a00 */
[----:B------:R0:W-:Y:S04]  /*10100*/  STL [R1+0x1ac], R3 ;  /* 0x0001ac0301007387 */ /* 0x0001e80000100800 */
[----:B------:R1:W-:Y:S04]  /*10110*/  STL [R1+0x1a8], R0 ;  /* 0x0001a80001007387 */ /* 0x0003e80000100800 */
[----:B0-----:R0:W2:Y:S04]  /*10120*/  LDG.E.U16 R3, [R6.64] ;  /* 0x0000000406037981 */ /* 0x0010a8000c1e1500 */
[----:B-1----:R1:W2:Y:S01]  /*10130*/  LDG.E.U16 R0, [R8.64] ;  /* 0x0000000408007981 */ /* 0x0022a2000c1e1500 */
[----:B---3--:R-:W-:-:S03]  /*10140*/  IMAD.WIDE R12, R2, 0x2, R18 ;  /* 0x00000002020c7825 */ /* 0x008fc600078e0212 */
[----:B----4-:R3:W-:Y:S04]  /*10150*/  STL [R1+0x1a4], R28 ;  /* 0x0001a41c01007387 */ /* 0x0107e80000100800 */
[----:B------:R-:W3:Y:S01]  /*10160*/  LDL.64 R18, [R1+0x1340] ;  /* 0x0013400001127983 */ /* 0x000ee20000100a00 */
[----:B------:R-:W-:-:S03]  /*10170*/  IMAD.WIDE R4, R2, 0x2, R16 ;  /* 0x0000000202047825 */ /* 0x000fc600078e0210 */
[----:B---3--:R3:W3:Y:S04]  /*10180*/  LDG.E.U16 R28, [R10.64] ;  /* 0x000000040a1c7981 */ /* 0x0086e8000c1e1500 */
[----:B--2---:R2:W-:Y:S04]  /*10190*/  STL [R1+0x1a0], R29 ;  /* 0x0001a01d01007387 */ /* 0x0045e80000100800 */
[----:B------:R2:W-:Y:S01]  /*101a0*/  STL [R1+0x19c], R27 ;  /* 0x00019c1b01007387 */ /* 0x0005e20000100800 */
[----:B0-----:R-:W-:-:S03]  /*101b0*/  IMAD.WIDE R6, R2, 0x2, R24 ;  /* 0x0000000202067825 */ /* 0x001fc600078e0218 */
[----:B------:R-:W4:Y:S04]  /*101c0*/  LDL.64 R24, [R1+0x1330] ;  /* 0x0013300001187983 */ /* 0x000f280000100a00 */
[----:B--2---:R0:W2:Y:S01]  /*101d0*/  LDG.E.U16 R29, [R12.64] ;  /* 0x000000040c1d7981 */ /* 0x0040a2000c1e1500 */
[----:B-1----:R-:W-:-:S03]  /*101e0*/  IMAD.WIDE R8, R2, 0x2, R14 ;  /* 0x0000000202087825 */ /* 0x002fc600078e020e */
[----:B------:R-:W2:Y:S04]  /*101f0*/  LDL.64 R16, [R1+0x1060] ;  /* 0x0010600001107983 */ /* 0x000ea80000100a00 */
[----:B------:R-:W2:Y:S01]  /*10200*/  LDL.64 R26, [R1+0x1338] ;  /* 0x00133800011a7983 */ /* 0x000ea20000100a00 */
[----:B0-----:R-:W-:-:S03]  /*10210*/  IMAD.WIDE R12, R2, 0x2, R20 ;  /* 0x00000002020c7825 */ /* 0x001fc600078e0214 */
[----:B------:R0:W2:Y:S04]  /*10220*/  LDG.E.U16 R21, [R4.64] ;  /* 0x0000000404157981 */ /* 0x0000a8000c1e1500 */
[----:B------:R-:W2:Y:S04]  /*10230*/  LDL.64 R14, [R1+0x1328] ;  /* 0x00132800010e7983 */ /* 0x000ea80000100a00 */
[----:B------:R1:W-:Y:S04]  /*10240*/  STL [R1+0x198], R3 ;  /* 0x0001980301007387 */ /* 0x0003e80000100800 */
[----:B------:R0:W-:Y:S04]  /*10250*/  STL [R1+0x194], R0 ;  /* 0x0001940001007387 */ /* 0x0001e80000100800 */
[----:B-1----:R1:W2:Y:S04]  /*10260*/  LDG.E.U16 R3, [R6.64] ;  /* 0x0000000406037981 */ /* 0x0022a8000c1e1500 */
[----:B0-----:R0:W2:Y:S01]  /*10270*/  LDG.E.U16 R0, [R8.64] ;  /* 0x0000000408007981 */ /* 0x0010a2000c1e1500 */
[----:B---3--:R-:W-:-:S03]  /*10280*/  IMAD.WIDE R10, R2, 0x2, R22 ;  /* 0x00000002020a7825 */ /* 0x008fc600078e0216 */
[----:B------:R3:W-:Y:S01]  /*10290*/  STL [R1+0x190], R28 ;  /* 0x0001901c01007387 */ /* 0x0007e20000100800 */
[----:B------:R-:W-:-:S03]  /*102a0*/  IMAD.WIDE R4, R2, 0x2, R18 ;  /* 0x0000000202047825 */ /* 0x000fc600078e0212 */
[----:B------:R-:W2:Y:S04]  /*102b0*/  LDL.64 R22, [R1+0x1320] ;  /* 0x0013200001167983 */ /* 0x000ea80000100a00 */
[----:B---3--:R4:W4:Y:S02]  /*102c0*/  LDG.E.U16 R28, [R10.64] ;  /* 0x000000040a1c7981 */ /* 0x008924000c1e1500 */
[C---:B----4-:R-:W-:Y:S02]  /*102d0*/  IMAD.WIDE R10, R2.reuse, 0x2, R24 ;  /* 0x00000002020a7825 */ /* 0x050fe400078e0218 */
[----:B------:R4:W3:Y:S04]  /*102e0*/  LDG.E.U16 R25, [R4.64] ;  /* 0x0000000404197981 */ /* 0x0008e8000c1e1500 */
[----:B--2---:R2:W-:Y:S01]  /*102f0*/  STL [R1+0x18c], R29 ;  /* 0x00018c1d01007387 */ /* 0x0045e20000100800 */
[----:B0-----:R-:W-:-:S03]  /*10300*/  IMAD.WIDE R8, R2, 0x2, R16 ;  /* 0x0000000202087825 */ /* 0x001fc600078e0210 */
[----:B--2---:R0:W2:Y:S04]  /*10310*/  LDG.E.U16 R29, [R12.64] ;  /* 0x000000040c1d7981 */ /* 0x0040a8000c1e1500 */
[----:B------:R0:W-:Y:S01]  /*10320*/  STL [R1+0x188], R21 ;  /* 0x0001881501007387 */ /* 0x0001e20000100800 */
[----:B-1----:R-:W-:-:S03]  /*10330*/  IMAD.WIDE R6, R2, 0x2, R26 ;  /* 0x0000000202067825 */ /* 0x002fc600078e021a */
[----:B------:R-:W3:Y:S04]  /*10340*/  LDL.64 R18, [R1+0x1318] ;  /* 0x0013180001127983 */ /* 0x000ee80000100a00 */
[----:B------:R-:W3:Y:S04]  /*10350*/  LDL.64 R16, [R1+0x1308] ;  /* 0x0013080001107983 */ /* 0x000ee80000100a00 */
[----:B0-----:R-:W3:Y:S04]  /*10360*/  LDL.64 R20, [R1+0x1058] ;  /* 0x0010580001147983 */ /* 0x001ee80000100a00 */
[----:B------:R-:W3:Y:S04]  /*10370*/  LDL.64 R26, [R1+0x1310] ;  /* 0x00131000011a7983 */ /* 0x000ee80000100a00 */
[----:B------:R0:W-:Y:S04]  /*10380*/  STL [R1+0x184], R3 ;  /* 0x0001840301007387 */ /* 0x0001e80000100800 */
[----:B------:R1:W-:Y:S04]  /*10390*/  STL [R1+0x180], R0 ;  /* 0x0001800001007387 */ /* 0x0003e80000100800 */
[----:B0-----:R0:W3:Y:S04]  /*103a0*/  LDG.E.U16 R3, [R6.64] ;  /* 0x0000000406037981 */ /* 0x0010e8000c1e1500 */
[----:B-1----:R1:W3:Y:S01]  /*103b0*/  LDG.E.U16 R0, [R8.64] ;  /* 0x0000000408007981 */ /* 0x0022e2000c1e1500 */
[----:B------:R-:W-:-:S03]  /*103c0*/  IMAD.WIDE R12, R2, 0x2, R14 ;  /* 0x00000002020c7825 */ /* 0x000fc600078e020e */
[----:B------:R-:W3:Y:S01]  /*103d0*/  LDL.64 R14, [R1+0x1050] ;  /* 0x00105000010e7983 */ /* 0x000ee20000100a00 */
[----:B----4-:R-:W-:-:S03]  /*103e0*/  IMAD.WIDE R4, R2, 0x2, R22 ;  /* 0x0000000202047825 */ /* 0x010fc600078e0216 */
[----:B------:R4:W-:Y:S04]  /*103f0*/  STL [R1+0x17c], R28 ;  /* 0x00017c1c01007387 */ /* 0x0009e80000100800 */
[----:B----4-:R4:W3:Y:S04]  /*10400*/  LDG.E.U16 R28, [R10.64] ;  /* 0x000000040a1c7981 */ /* 0x0108e8000c1e1500 */
[----:B--2---:R2:W-:Y:S04]  /*10410*/  STL [R1+0x178], R29 ;  /* 0x0001781d01007387 */ /* 0x0045e80000100800 */
[----:B---3--:R4:W-:Y:S04]  /*10420*/  STL [R1+0x174], R25 ;  /* 0x0001741901007387 */ /* 0x0089e80000100800 */
[----:B------:R-:W3:Y:S01]  /*10430*/  LDL.64 R22, [R1+0x12f8] ;  /* 0x0012f80001167983 */ /* 0x000ee20000100a00 */
[----:B-1----:R-:W-:-:S03]  /*10440*/  IMAD.WIDE R8, R2, 0x2, R18 ;  /* 0x0000000202087825 */ /* 0x002fc600078e0212 */
[----:B--2---:R1:W2:Y:S04]  /*10450*/  LDG.E.U16 R29, [R12.64] ;  /* 0x000000040c1d7981 */ /* 0x0042a8000c1e1500 */
[----:B----4-:R-:W4:Y:S01]  /*10460*/  LDL.64 R24, [R1+0x1300] ;  /* 0x0013000001187983 */ /* 0x010f220000100a00 */
[----:B0-----:R-:W-:-:S03]  /*10470*/  IMAD.WIDE R6, R2, 0x2, R20 ;  /* 0x0000000202067825 */ /* 0x001fc600078e0214 */
[----:B------:R-:W4:Y:S01]  /*10480*/  LDL.64 R20, [R1+0x12f0] ;  /* 0x0012f00001147983 */ /* 0x000f220000100a00 */
[----:B-1----:R-:W-:-:S03]  /*10490*/  IMAD.WIDE R12, R2, 0x2, R16 ;  /* 0x00000002020c7825 */ /* 0x002fc600078e0210 */
[----:B------:R0:W4:Y:S01]  /*104a0*/  LDG.E.U16 R17, [R4.64] ;  /* 0x0000000404117981 */ /* 0x000122000c1e1500 */
[----:B------:R-:W-:-:S03]  /*104b0*/  IMAD.WIDE R10, R2, 0x2, R26 ;  /* 0x00000002020a7825 */ /* 0x000fc600078e021a */
[----:B------:R3:W4:Y:S04]  /*104c0*/  LDG.E.U16 R27, [R8.64] ;  /* 0x00000004081b7981 */ /* 0x000728000c1e1500 */
[----:B------:R4:W4:Y:S04]  /*104d0*/  LDG.E.U16 R26, [R6.64] ;  /* 0x00000004061a7981 */ /* 0x000928000c1e1500 */
[----:B------:R-:W4:Y:S04]  /*104e0*/  LDL.64 R18, [R1+0x1048] ;  /* 0x0010480001127983 */ /* 0x000f280000100a00 */
[----:B------:R1:W-:Y:S04]  /*104f0*/  STL [R1+0x170], R3 ;  /* 0x0001700301007387 */ /* 0x0003e80000100800 */
[----:B------:R0:W-:Y:S04]  /*10500*/  STL [R1+0x16c], R0 ;  /* 0x00016c0001007387 */ /* 0x0001e80000100800 */
[----:B-1----:R1:W4:Y:S04]  /*10510*/  LDG.E.U16 R3, [R10.64] ;  /* 0x000000040a037981 */ /* 0x002328000c1e1500 */
[----:B0-----:R0:W4:Y:S01]  /*10520*/  LDG.E.U16 R0, [R12.64] ;  /* 0x000000040c007981 */ /* 0x001122000c1e1500 */
[----:B------:R-:W-:-:S06]  /*10530*/  IMAD.WIDE R4, R2, 0x2, R14 ;  /* 0x0000000202047825 */ /* 0x000fcc00078e020e */
[----:B------:R-:W4:Y:S01]  /*10540*/  LDG.E.U16 R5, [R4.64] ;  /* 0x0000000404057981 */ /* 0x000f22000c1e1500 */
[----:B---3--:R-:W-:-:S03]  /*10550*/  IMAD.WIDE R8, R2, 0x2, R22 ;  /* 0x0000000202087825 */ /* 0x008fc600078e0216 */
[----:B--2---:R-:W-:Y:S01]  /*10560*/  STL [R1+0x164], R29 ;  /* 0x0001641d01007387 */ /* 0x004fe20000100800 */
[----:B----4-:R-:W-:-:S03]  /*10570*/  IMAD.WIDE R6, R2, 0x2, R24 ;  /* 0x0000000202067825 */ /* 0x010fc600078e0218 */
[----:B------:R2:W-:Y:S04]  /*10580*/  STL [R1+0x168], R28 ;  /* 0x0001681c01007387 */ /* 0x0005e80000100800 */
[----:B------:R-:W3:Y:S04]  /*10590*/  LDG.E.U16 R9, [R8.64] ;  /* 0x0000000408097981 */ /* 0x000ee8000c1e1500 */
[----:B------:R-:W4:Y:S04]  /*105a0*/  LDG.E.U16 R7, [R6.64] ;  /* 0x0000000406077981 */ /* 0x000f28000c1e1500 */
[----:B--2---:R-:W2:Y:S01]  /*105b0*/  LDL.64 R28, [R1+0x12e8] ;  /* 0x0012e800011c7983 */ /* 0x004ea20000100a00 */
[----:B-1----:R-:W-:-:S03]  /*105c0*/  IMAD.WIDE R10, R2, 0x2, R20 ;  /* 0x00000002020a7825 */ /* 0x002fc600078e0214 */
[----:B------:R1:W-:Y:S04]  /*105d0*/  STL [R1+0x160], R17 ;  /* 0x0001601101007387 */ /* 0x0003e80000100800 */
[----:B------:R-:W3:Y:S04]  /*105e0*/  LDL.64 R14, [R1+0x12d8] ;  /* 0x0012d800010e7983 */ /* 0x000ee80000100a00 */
[----:B-1----:R-:W3:Y:S04]  /*105f0*/  LDL.64 R16, [R1+0x12e0] ;  /* 0x0012e00001107983 */ /* 0x002ee80000100a00 */
[----:B------:R-:W-:Y:S04]  /*10600*/  STL [R1+0x158], R27 ;  /* 0x0001581b01007387 */ /* 0x000fe80000100800 */
[----:B------:R1:W-:Y:S01]  /*10610*/  STL [R1+0x15c], R26 ;  /* 0x00015c1a01007387 */ /* 0x0003e20000100800 */
[----:B0-----:R-:W-:-:S03]  /*10620*/  IMAD.WIDE R12, R2, 0x2, R18 ;  /* 0x00000002020c7825 */ /* 0x001fc600078e0212 */
[----:B------:R-:W3:Y:S04]  /*10630*/  LDL.64 R24, [R1+0x12d0] ;  /* 0x0012d00001187983 */ /* 0x000ee80000100a00 */
[----:B------:R-:W3:Y:S04]  /*10640*/  LDL.64 R22, [R1+0x12c8] ;  /* 0x0012c80001167983 */ /* 0x000ee80000100a00 */
[----:B-1----:R-:W3:Y:S04]  /*10650*/  LDL.64 R26, [R1+0x1040] ;  /* 0x00104000011a7983 */ /* 0x002ee80000100a00 */
[----:B------:R0:W-:Y:S04]  /*10660*/  STL [R1+0x154], R3 ;  /* 0x0001540301007387 */ /* 0x0001e80000100800 */
[----:B------:R1:W-:Y:S04]  /*10670*/  STL [R1+0x150], R0 ;  /* 0x0001500001007387 */ /* 0x0003e80000100800 */
[----:B------:R-:W3:Y:S04]  /*10680*/  LDL.64 R20, [R1+0x12c0] ;  /* 0x0012c00001147983 */ /* 0x000ee80000100a00 */
[----:B0-----:R0:W3:Y:S04]  /*10690*/  LDG.E.U16 R3, [R10.64] ;  /* 0x000000040a037981 */ /* 0x0010e8000c1e1500 */
[----:B-1----:R1:W3:Y:S04]  /*106a0*/  LDG.E.U16 R0, [R12.64] ;  /* 0x000000040c007981 */ /* 0x0022e8000c1e1500 */
[----:B------:R-:W3:Y:S04]  /*106b0*/  LDL.64 R18, [R1+0x1038] ;  /* 0x0010380001127983 */ /* 0x000ee80000100a00 */
[----:B------:R2:W-:Y:S04]  /*106c0*/  STL [R1+0x14c], R5 ;  /* 0x00014c0501007387 */ /* 0x0005e80000100800 */
[----:B----4-:R-:W-:Y:S01]  /*106d0*/  STL [R1+0x148], R7 ;  /* 0x0001480701007387 */ /* 0x010fe20000100800 */
[----:B--2---:R-:W-:-:S03]  /*106e0*/  IMAD.WIDE R4, R2, 0x2, R28 ;  /* 0x0000000202047825 */ /* 0x004fc600078e021c */
[----:B---3--:R2:W-:Y:S04]  /*106f0*/  STL [R1+0x144], R9 ;  /* 0x0001440901007387 */ /* 0x0085e80000100800 */
[----:B------:R3:W4:Y:S01]  /*10700*/  LDG.E.U16 R29, [R4.64] ;  /* 0x00000004041d7981 */ /* 0x000722000c1e1500 */
[----:B--2---:R-:W-:-:S03]  /*10710*/  IMAD.WIDE R8, R2, 0x2, R14 ;  /* 0x0000000202087825 */ /* 0x004fc600078e020e */
[----:B------:R-:W2:Y:S01]  /*10720*/  LDL.64 R14, [R1+0x12b0] ;  /* 0x0012b000010e7983 */ /* 0x000ea20000100a00 */
[----:B------:R-:W-:-:S03]  /*10730*/  IMAD.WIDE R6, R2, 0x2, R16 ;  /* 0x0000000202067825 */ /* 0x000fc600078e0210 */
[----:B------:R-:W2:Y:S01]  /*10740*/  LDL.64 R16, [R1+0x12b8] ;  /* 0x0012b80001107983 */ /* 0x000ea20000100a00 */
[----:B-1----:R-:W-:-:S04]  /*10750*/  IMAD.WIDE R12, R2, 0x2, R24 ;  /* 0x00000002020c7825 */ /* 0x002fc800078e0218 */
[----:B---3--:R-:W-:-:S04]  /*10760*/  IMAD.WIDE R4, R2, 0x2, R22 ;  /* 0x0000000202047825 */ /* 0x008fc800078e0216 */
[C---:B0-----:R-:W-:Y:S02]  /*10770*/  IMAD.WIDE R10, R2.reuse, 0x2, R26 ;  /* 0x00000002020a7825 */ /* 0x041fe400078e021a */
[----:B------:R0:W3:Y:S04]  /*10780*/  LDG.E.U16 R27, [R8.64] ;  /* 0x00000004081b7981 */ /* 0x0000e8000c1e1500 */
[----:B------:R1:W3:Y:S04]  /*10790*/  LDG.E.U16 R26, [R6.64] ;  /* 0x00000004061a7981 */ /* 0x0002e8000c1e1500 */
[----:B------:R-:W3:Y:S04]  /*107a0*/  LDG.E.U16 R5, [R4.64] ;  /* 0x0000000404057981 */ /* 0x000ee8000c1e1500 */
[----:B------:R0:W-:Y:S01]  /*107b0*/  STL [R1+0x140], R3 ;  /* 0x0001400301007387 */ /* 0x0001e20000100800 */
[----:B-1----:R-:W-:-:S03]  /*107c0*/  IMAD.WIDE R6, R2, 0x2, R20 ;  /* 0x0000000202067825 */ /* 0x002fc600078e0214 */
[----:B------:R1:W-:Y:S04]  /*107d0*/  STL [R1+0x13c], R0 ;  /* 0x00013c0001007387 */ /* 0x0003e80000100800 */
[----:B------:R-:W3:Y:S04]  /*107e0*/  LDG.E.U16 R7, [R6.64] ;  /* 0x0000000406077981 */ /* 0x000ee8000c1e1500 */
[----:B0-----:R2:W3:Y:S04]  /*107f0*/  LDG.E.U16 R3, [R10.64] ;  /* 0x000000040a037981 */ /* 0x0014e8000c1e1500 */
[----:B-1----:R0:W3:Y:S04]  /*10800*/  LDG.E.U16 R0, [R12.64] ;  /* 0x000000040c007981 */ /* 0x0020e8000c1e1500 */
[----:B------:R-:W3:Y:S04]  /*10810*/  LDL.64 R22, [R1+0x1030] ;  /* 0x0010300001167983 */ /* 0x000ee80000100a00 */
[----:B------:R-:W3:Y:S01]  /*10820*/  LDL.64 R24, [R1+0x12a8] ;  /* 0x0012a80001187983 */ /* 0x000ee20000100a00 */
[----:B------:R-:W-:-:S06]  /*10830*/  IMAD.WIDE R8, R2, 0x2, R18 ;  /* 0x0000000202087825 */ /* 0x000fcc00078e0212 */
[----:B------:R-:W3:Y:S04]  /*10840*/  LDG.E.U16 R9, [R8.64] ;  /* 0x0000000408097981 */ /* 0x000ee8000c1e1500 */
[----:B----4-:R1:W-:Y:S04]  /*10850*/  STL [R1+0x138], R29 ;  /* 0x0001381d01007387 */ /* 0x0103e80000100800 */
[----:B-1----:R-:W4:Y:S01]  /*10860*/  LDL.64 R28, [R1+0x12a0] ;  /* 0x0012a000011c7983 */ /* 0x002f220000100a00 */
[----:B--2---:R-:W-:-:S04]  /*10870*/  IMAD.WIDE R10, R2, 0x2, R16 ;  /* 0x00000002020a7825 */ /* 0x004fc800078e0210 */
[C---:B0-----:R-:W-:Y:S01]  /*10880*/  IMAD.WIDE R12, R2.reuse, 0x2, R14 ;  /* 0x00000002020c7825 */ /* 0x041fe200078e020e */
[----:B---3--:R-:W-:Y:S04]  /*10890*/  STL [R1+0x130], R27 ;  /* 0x0001301b01007387 */ /* 0x008fe80000100800 */
[----:B------:R0:W-:Y:S04]  /*108a0*/  STL [R1+0x134], R26 ;  /* 0x0001341a01007387 */ /* 0x0001e80000100800 */
[----:B------:R-:W2:Y:S04]  /*108b0*/  LDL.64 R20, [R1+0x1290] ;  /* 0x0012900001147983 */ /* 0x000ea80000100a00 */
[----:B0-----:R-:W3:Y:S04]  /*108c0*/  LDL.64 R26, [R1+0x1298] ;  /* 0x00129800011a7983 */ /* 0x001ee80000100a00 */
[----:B------:R0:W-:Y:S04]  /*108d0*/  STL [R1+0x12c], R3 ;  /* 0x00012c0301007387 */ /* 0x0001e80000100800 */
[----:B------:R-:W3:Y:S04]  /*108e0*/  LDL.64 R18, [R1+0x1028] ;  /* 0x0010280001127983 */ /* 0x000ee80000100a00 */
[----:B------:R-:W3:Y:S04]  /*108f0*/  LDL.64 R16, [R1+0x1288] ;  /* 0x0012880001107983 */ /* 0x000ee80000100a00 */
[----:B0-----:R3:W3:Y:S04]  /*10900*/  LDG.E.U16 R3, [R10.64] ;  /* 0x000000040a037981 */ /* 0x0016e8000c1e1500 */
[----:B------:R-:W3:Y:S04]  /*10910*/  LDL.64 R14, [R1+0x1280] ;  /* 0x00128000010e7983 */ /* 0x000ee80000100a00 */
[----:B------:R0:W-:Y:S04]  /*10920*/  STL [R1+0x128], R0 ;  /* 0x0001280001007387 */ /* 0x0001e80000100800 */
[----:B------:R-:W-:Y:S04]  /*10930*/  STL [R1+0x124], R5 ;  /* 0x0001240501007387 */ /* 0x000fe80000100800 */
[----:B------:R1:W-:Y:S04]  /*10940*/  STL [R1+0x120], R7 ;  /* 0x0001200701007387 */ /* 0x0003e80000100800 */
[----:B0-----:R2:W3:Y:S01]  /*10950*/  LDG.E.U16 R0, [R12.64] ;  /* 0x000000040c007981 */ /* 0x0014e2000c1e1500 */
[----:B-1----:R-:W-:-:S03]  /*10960*/  IMAD.WIDE R6, R2, 0x2, R22 ;  /* 0x0000000202067825 */ /* 0x002fc600078e0216 */
[----:B------:R-:W3:Y:S01]  /*10970*/  LDL.64 R22, [R1+0x1020] ;  /* 0x0010200001167983 */ /* 0x000ee20000100a00 */
[----:B------:R-:W-:-:S03]  /*10980*/  IMAD.WIDE R4, R2, 0x2, R24 ;  /* 0x0000000202047825 */ /* 0x000fc600078e0218 */
[----:B------:R-:W3:Y:S04]  /*10990*/  LDL.64 R24, [R1+0x1278] ;  /* 0x0012780001187983 */ /* 0x000ee80000100a00 */
[----:B------:R4:W-:Y:S02]  /*109a0*/  STL [R1+0x11c], R9 ;  /* 0x00011c0901007387 */ /* 0x0009e40000100800 */
[C---:B----4-:R-:W-:Y:S02]  /*109b0*/  IMAD.WIDE R8, R2.reuse, 0x2, R28 ;  /* 0x0000000202087825 */ /* 0x050fe400078e021c */
[----:B------:R0:W4:Y:S04]  /*109c0*/  LDG.E.U16 R28, [R6.64] ;  /* 0x00000004061c7981 */ /* 0x000128000c1e1500 */
[----:B------:R1:W4:Y:S01]  /*109d0*/  LDG.E.U16 R29, [R8.64] ;  /* 0x00000004081d7981 */ /* 0x000322000c1e1500 */
[----:B--2---:R-:W-:-:S04]  /*109e0*/  IMAD.WIDE R12, R2, 0x2, R20 ;  /* 0x00000002020c7825 */ /* 0x004fc800078e0214 */
[C---:B---3--:R-:W-:Y:S02]  /*109f0*/  IMAD.WIDE R10, R2.reuse, 0x2, R26 ;  /* 0x00000002020a7825 */ /* 0x048fe400078e021a */
[----:B------:R2:W3:Y:S04]  /*10a00*/  LDG.E.U16 R27, [R12.64] ;  /* 0x000000040c1b7981 */ /* 0x0004e8000c1e1500 */
[----:B------:R0:W3:Y:S02]  /*10a10*/  LDG.E.U16 R26, [R10.64] ;  /* 0x000000040a1a7981 */ /* 0x0000e4000c1e1500 */
[C---:B0-----:R-:W-:Y:S02]  /*10a20*/  IMAD.WIDE R6, R2.reuse, 0x2, R16 ;  /* 0x0000000202067825 */ /* 0x041fe400078e0210 */
[----:B------:R0:W-:Y:S02]  /*10a30*/  STL [R1+0x118], R3 ;  /* 0x0001180301007387 */ /* 0x0001e40000100800 */
[----:B-1----:R-:W-:-:S02]  /*10a40*/  IMAD.WIDE R8, R2, 0x2, R14 ;  /* 0x0000000202087825 */ /* 0x002fc400078e020e */
[----:B------:R-:W3:Y:S04]  /*10a50*/  LDL.64 R20, [R1+0x1270] ;  /* 0x0012700001147983 */ /* 0x000ee80000100a00 */
[----:B------:R-:W4:Y:S04]  /*10a60*/  LDL.64 R14, [R1+0x1258] ;  /* 0x00125800010e7983 */ /* 0x000f280000100a00 */
[----:B0-----:R0:W4:Y:S04]  /*10a70*/  LDG.E.U16 R3, [R4.64] ;  /* 0x0000000404037981 */ /* 0x001128000c1e1500 */
[----:B------:R-:W4:Y:S04]  /*10a80*/  LDG.E.U16 R9, [R8.64] ;  /* 0x0000000408097981 */ /* 0x000f28000c1e1500 */
[----:B------:R-:W4:Y:S01]  /*10a90*/  LDL.64 R16, [R1+0x1018] ;  /* 0x0010180001107983 */ /* 0x000f220000100a00 */
[----:B0-----:R-:W-:-:S03]  /*10aa0*/  IMAD.WIDE R4, R2, 0x2, R18 ;  /* 0x0000000202047825 */ /* 0x001fc600078e0212 */
[----:B------:R-:W4:Y:S01]  /*10ab0*/  LDL.64 R18, [R1+0x1260] ;  /* 0x0012600001127983 */ /* 0x000f220000100a00 */
[----:B--2---:R-:W-:-:S03]  /*10ac0*/  IMAD.WIDE R12, R2, 0x2, R22 ;  /* 0x00000002020c7825 */ /* 0x004fc600078e0216 */
[----:B------:R0:W2:Y:S04]  /*10ad0*/  LDG.E.U16 R23, [R6.64] ;  /* 0x0000000406177981 */ /* 0x0000a8000c1e1500 */
[----:B------:R3:W2:Y:S01]  /*10ae0*/  LDG.E.U16 R22, [R4.64] ;  /* 0x0000000404167981 */ /* 0x0006a2000c1e1500 */
[----:B------:R-:W-:-:S03]  /*10af0*/  IMAD.WIDE R10, R2, 0x2, R24 ;  /* 0x00000002020a7825 */ /* 0x000fc600078e0218 */
[----:B0-----:R-:W2:Y:S04]  /*10b00*/  LDL.64 R6, [R1+0x1268] ;  /* 0x0012680001067983 */ /* 0x001ea80000100a00 */
[----:B------:R0:W-:Y:S04]  /*10b10*/  STL [R1+0x114], R0 ;  /* 0x0001140001007387 */ /* 0x0001e80000100800 */
[----:B0-----:R0:W2:Y:S01]  /*10b20*/  LDG.E.U16 R0, [R10.64] ;  /* 0x000000040a007981 */ /* 0x0010a2000c1e1500 */
[----:B---3--:R-:W-:-:S03]  /*10b30*/  IMAD.WIDE R4, R2, 0x2, R20 ;  /* 0x0000000202047825 */ /* 0x008fc600078e0214 */
[----:B----4-:R1:W-:Y:S04]  /*10b40*/  STL [R1+0x110], R3 ;  /* 0x0001100301007387 */ /* 0x0103e80000100800 */
[----:B------:R-:W-:Y:S04]  /*10b50*/  STL [R1+0x108], R29 ;  /* 0x0001081d01007387 */ /* 0x000fe80000100800 */
[----:B------:R3:W-:Y:S04]  /*10b60*/  STL [R1+0x10c], R28 ;  /* 0x00010c1c01007387 */ /* 0x0007e80000100800 */
[----:B-1----:R1:W4:Y:S04]  /*10b70*/  LDG.E.U16 R3, [R12.64] ;  /* 0x000000040c037981 */ /* 0x002328000c1e1500 */
[----:B---3--:R-:W3:Y:S04]  /*10b80*/  LDL.64 R28, [R1+0x1250] ;  /* 0x00125000011c7983 */ /* 0x008ee80000100a00 */
[----:B------:R-:W-:Y:S04]  /*10b90*/  STL [R1+0x100], R27 ;  /* 0x0001001b01007387 */ /* 0x000fe80000100800 */
[----:B------:R0:W-:Y:S04]  /*10ba0*/  STL [R1+0x104], R26 ;  /* 0x0001041a01007387 */ /* 0x0001e80000100800 */
[----:B------:R-:W3:Y:S01]  /*10bb0*/  LDL.64 R24, [R1+0x1010] ;  /* 0x0010100001187983 */ /* 0x000ee20000100a00 */
[----:B-1----:R-:W-:-:S03]  /*10bc0*/  IMAD.WIDE R12, R2, 0x2, R14 ;  /* 0x00000002020c7825 */ /* 0x002fc600078e020e */
[----:B------:R1:W3:Y:S04]  /*10bd0*/  LDG.E.U16 R15, [R4.64] ;  /* 0x00000004040f7981 */ /* 0x0002e8000c1e1500 */
[----:B0-----:R-:W3:Y:S04]  /*10be0*/  LDL.64 R26, [R1+0x1248] ;  /* 0x00124800011a7983 */ /* 0x001ee80000100a00 */
[----:B--2---:R-:W-:Y:S04]  /*10bf0*/  STL [R1+0xf8], R23 ;  /* 0x0000f81701007387 */ /* 0x004fe80000100800 */
[----:B------:R0:W-:Y:S01]  /*10c00*/  STL [R1+0xfc], R22 ;  /* 0x0000fc1601007387 */ /* 0x0001e20000100800 */
[----:B------:R-:W-:-:S03]  /*10c10*/  IMAD.WIDE R6, R2, 0x2, R6 ;  /* 0x0000000202067825 */ /* 0x000fc600078e0206 */
[----:B------:R-:W3:Y:S01]  /*10c20*/  LDL.64 R20, [R1+0x1238] ;  /* 0x0012380001147983 */ /* 0x000ee20000100a00 */
[----:B------:R-:W-:-:S03]  /*10c30*/  IMAD.WIDE R10, R2, 0x2, R16 ;  /* 0x00000002020a7825 */ /* 0x000fc600078e0210 */
[----:B-1----:R3:W3:Y:S04]  /*10c40*/  LDG.E.U16 R4, [R6.64] ;  /* 0x0000000406047981 */ /* 0x0026e8000c1e1500 */
[----:B0-----:R-:W3:Y:S04]  /*10c50*/  LDL.64 R22, [R1+0x1240] ;  /* 0x0012400001167983 */ /* 0x001ee80000100a00 */
[----:B------:R0:W-:Y:S02]  /*10c60*/  STL [R1+0xf4], R9 ;  /* 0x0000f40901007387 */ /* 0x0001e40000100800 */
[----:B0-----:R-:W-:-:S05]  /*10c70*/  IMAD.WIDE R8, R2, 0x2, R18 ;  /* 0x0000000202087825 */ /* 0x001fca00078e0212 */
[----:B------:R0:W3:Y:S04]  /*10c80*/  LDG.E.U16 R5, [R8.64] ;  /* 0x0000000408057981 */ /* 0x0000e8000c1e1500 */
[----:B------:R1:W-:Y:S04]  /*10c90*/  STL [R1+0xf0], R0 ;  /* 0x0000f00001007387 */ /* 0x0003e80000100800 */
[----:B------:R-:W3:Y:S04]  /*10ca0*/  LDL.64 R16, [R1+0x1230] ;  /* 0x0012300001107983 */ /* 0x000ee80000100a00 */
[----:B-1----:R1:W3:Y:S04]  /*10cb0*/  LDG.E.U16 R0, [R10.64] ;  /* 0x000000040a007981 */ /* 0x0022e8000c1e1500 */
[----:B----4-:R4:W-:Y:S04]  /*10cc0*/  STL [R1+0xec], R3 ;  /* 0x0000ec0301007387 */ /* 0x0109e80000100800 */
[----:B------:R-:W2:Y:S01]  /*10cd0*/  LDL.64 R18, [R1+0x1008] ;  /* 0x0010080001127983 */ /* 0x000ea20000100a00 */
[----:B---3--:R-:W-:-:S03]  /*10ce0*/  IMAD.WIDE R6, R2, 0x2, R28 ;  /* 0x0000000202067825 */ /* 0x008fc600078e021c */
[----:B----4-:R3:W4:Y:S04]  /*10cf0*/  LDG.E.U16 R3, [R12.64] ;  /* 0x000000040c037981 */ /* 0x010728000c1e1500 */
[----:B------:R0:W-:Y:S01]  /*10d00*/  STL [R1+0xe8], R15 ;  /* 0x0000e80f01007387 */ /* 0x0001e20000100800 */
[----:B-1----:R-:W-:-:S03]  /*10d10*/  IMAD.WIDE R10, R2, 0x2, R24 ;  /* 0x00000002020a7825 */ /* 0x002fc600078e0218 */
[----:B------:R2:W4:Y:S01]  /*10d20*/  LDG.E.U16 R25, [R6.64] ;  /* 0x0000000406197981 */ /* 0x000522000c1e1500 */
[----:B0-----:R-:W-:-:S03]  /*10d30*/  IMAD.WIDE R8, R2, 0x2, R26 ;  /* 0x0000000202087825 */ /* 0x001fc600078e021a */
[----:B------:R-:W4:Y:S04]  /*10d40*/  LDL.64 R14, [R1+0x1228] ;  /* 0x00122800010e7983 */ /* 0x000f280000100a00 */
[----:B------:R0:W4:Y:S01]  /*10d50*/  LDG.E.U16 R24, [R8.64] ;  /* 0x0000000408187981 */ /* 0x000122000c1e1500 */
[----:B---3--:R-:W-:-:S05]  /*10d60*/  IMAD.WIDE R12, R2, 0x2, R22 ;  /* 0x00000002020c7825 */ /* 0x008fca00078e0216 */
[----:B------:R1:W3:Y:S04]  /*10d70*/  LDG.E.U16 R26, [R12.64] ;  /* 0x000000040c1a7981 */ /* 0x0002e8000c1e1500 */
[----:B------:R-:W-:Y:S04]  /*10d80*/  STL [R1+0xe0], R5 ;  /* 0x0000e00501007387 */ /* 0x000fe80000100800 */
[----:B------:R0:W-:Y:S04]  /*10d90*/  STL [R1+0xe4], R4 ;  /* 0x0000e40401007387 */ /* 0x0001e80000100800 */
[----:B------:R-:W3:Y:S01]  /*10da0*/  LDL.64 R22, [R1+0x1220] ;  /* 0x0012200001167983 */ /* 0x000ee20000100a00 */
[----:B0-----:R-:W-:-:S03]  /*10db0*/  IMAD.WIDE R4, R2, 0x2, R20 ;  /* 0x0000000202047825 */ /* 0x001fc600078e0214 */
[----:B------:R-:W3:Y:S04]  /*10dc0*/  LDL.64 R20, [R1+0x1218] ;  /* 0x0012180001147983 */ /* 0x000ee80000100a00 */
[----:B------:R0:W-:Y:S01]  /*10dd0*/  STL [R1+0xdc], R0 ;  /* 0x0000dc0001007387 */ /* 0x0001e20000100800 */
[----:B------:R-:W-:-:S03]  /*10de0*/  IMAD.WIDE R8, R2, 0x2, R16 ;  /* 0x0000000202087825 */ /* 0x000fc600078e0210 */
[----:B------:R-:W3:Y:S04]  /*10df0*/  LDL.64 R16, [R1+0x1210] ;  /* 0x0012100001107983 */ /* 0x000ee80000100a00 */
[----:B------:R1:W3:Y:S04]  /*10e00*/  LDG.E.U16 R29, [R4.64] ;  /* 0x00000004041d7981 */ /* 0x0002e8000c1e1500 */
[----:B0-----:R0:W3:Y:S04]  /*10e10*/  LDG.E.U16 R0, [R10.64] ;  /* 0x000000040a007981 */ /* 0x0010e8000c1e1500 */
[----:B0-----:R-:W3:Y:S01]  /*10e20*/  LDL.64 R10, [R1+0x1000] ;  /* 0x00100000010a7983 */ /* 0x001ee20000100a00 */
[----:B--2---:R-:W-:-:S05]  /*10e30*/  IMAD.WIDE R6, R2, 0x2, R18 ;  /* 0x0000000202067825 */ /* 0x004fca00078e0212 */
[----:B------:R0:W2:Y:S04]  /*10e40*/  LDG.E.U16 R28, [R6.64] ;  /* 0x00000004061c7981 */ /* 0x0000a8000c1e1500 */
[----:B----4-:R4:W-:Y:S04]  /*10e50*/  STL [R1+0xd8], R3 ;  /* 0x0000d80301007387 */ /* 0x0109e80000100800 */
[----:B------:R-:W2:Y:S04]  /*10e60*/  LDL.64 R18, [R1+0x1200] ;  /* 0x0012000001127983 */ /* 0x000ea80000100a00 */
[----:B----4-:R4:W2:Y:S01]  /*10e70*/  LDG.E.U16 R3, [R8.64] ;  /* 0x0000000408037981 */ /* 0x0108a2000c1e1500 */
[----:B-1----:R-:W-:-:S03]  /*10e80*/  IMAD.WIDE R4, R2, 0x2, R14 ;  /* 0x0000000202047825 */ /* 0x002fc600078e020e */
[----:B----4-:R-:W4:Y:S04]  /*10e90*/  LDL.64 R8, [R1+0xff8] ;  /* 0x000ff80001087983 */ /* 0x010f280000100a00 */
[----:B------:R3:W2:Y:S04]  /*10ea0*/  LDG.E.U16 R27, [R4.64] ;  /* 0x00000004041b7981 */ /* 0x0006a8000c1e1500 */
[----:B------:R-:W2:Y:S04]  /*10eb0*/  LDL.64 R14, [R1+0x1208] ;  /* 0x00120800010e7983 */ /* 0x000ea80000100a00 */
[----:B------:R-:W-:Y:S04]  /*10ec0*/  STL [R1+0xd4], R25 ;  /* 0x0000d41901007387 */ /* 0x000fe80000100800 */
[----:B------:R-:W4:Y:S04]  /*10ed0*/  LDL.64 R12, [R1+0x11f8] ;  /* 0x0011f800010c7983 */ /* 0x000f280000100a00 */
[----:B------:R1:W-:Y:S01]  /*10ee0*/  STL [R1+0xd0], R24 ;  /* 0x0000d01801007387 */ /* 0x0003e20000100800 */
[----:B---3--:R-:W-:-:S05]  /*10ef0*/  IMAD.WIDE R4, R2, 0x2, R20 ;  /* 0x0000000202047825 */ /* 0x008fca00078e0214 */
[----:B-1----:R1:W3:Y:S01]  /*10f00*/  LDG.E.U16 R24, [R4.64] ;  /* 0x0000000404187981 */ /* 0x0022e2000c1e1500 */
[----:B0-----:R-:W-:-:S05]  /*10f10*/  IMAD.WIDE R6, R2, 0x2, R22 ;  /* 0x0000000202067825 */ /* 0x001fca00078e0216 */
[----:B------:R0:W3:Y:S01]  /*10f20*/  LDG.E.U16 R25, [R6.64] ;  /* 0x0000000406197981 */ /* 0x0000e2000c1e1500 */
[----:B-1----:R-:W-:-:S03]  /*10f30*/  IMAD.WIDE R4, R2, 0x2, R10 ;  /* 0x0000000202047825 */ /* 0x002fc600078e020a */
[----:B------:R-:W3:Y:S04]  /*10f40*/  LDL.64 R10, [R1+0x11f0] ;  /* 0x0011f000010a7983 */ /* 0x000ee80000100a00 */
[----:B------:R1:W3:Y:S02]  /*10f50*/  LDG.E.U16 R22, [R4.64] ;  /* 0x0000000404167981 */ /* 0x0002e4000c1e1500 */
[C---:B-1----:R-:W-:Y:S02]  /*10f60*/  IMAD.WIDE R4, R2.reuse, 0x2, R16 ;  /* 0x0000000202047825 */ /* 0x042fe400078e0210 */
[----:B------:R-:W3:Y:S04]  /*10f70*/  LDL.64 R16, [R1+0x11e8] ;  /* 0x0011e80001107983 */ /* 0x000ee80000100a00 */
[----:B------:R1:W-:Y:S04]  /*10f80*/  STL [R1+0xcc], R0 ;  /* 0x0000cc0001007387 */ /* 0x0003e80000100800 */
[----:B-1----:R2:W3:Y:S02]  /*10f90*/  LDG.E.U16 R0, [R4.64] ;  /* 0x0000000404007981 */ /* 0x0024e4000c1e1500 */
[----:B--2---:R-:W-:-:S05]  /*10fa0*/  IMAD.WIDE R4, R2, 0x2, R14 ;  /* 0x0000000202047825 */ /* 0x004fca00078e020e */
[----:B------:R1:W2:Y:S04]  /*10fb0*/  LDG.E.U16 R23, [R4.64] ;  /* 0x0000000404177981 */ /* 0x0002a8000c1e1500 */
[----:B---3--:R-:W-:Y:S04]  /*10fc0*/  STL [R1+0x2770], R0 ;  /* 0x0027700001007387 */ /* 0x008fe80000100800 */
[----:B------:R-:W3:Y:S04]  /*10fd0*/  LDL.64 R14, [R1+0xff0] ;  /* 0x000ff000010e7983 */ /* 0x000ee80000100a00 */
[----:B0-----:R-:W2:Y:S01]  /*10fe0*/  LDL.64 R6, [R1+0x11e0] ;  /* 0x0011e00001067983 */ /* 0x001ea20000100a00 */
[----:B-1----:R-:W-:-:S03]  /*10ff0*/  IMAD.WIDE R4, R2, 0x2, R18 ;  /* 0x0000000202047825 */ /* 0x002fc600078e0212 */
[----:B------:R0:W-:Y:S04]  /*11000*/  STL [R1+0xc8], R26 ;  /* 0x0000c81a01007387 */ /* 0x0001e80000100800 */
[----:B0-----:R4:W2:Y:S02]  /*11010*/  LDG.E.U16 R26, [R4.64] ;  /* 0x00000004041a7981 */ /* 0x0018a4000c1e1500 */
[C---:B----4-:R-:W-:Y:S02]  /*11020*/  IMAD.WIDE R4, R2.reuse, 0x2, R8 ;  /* 0x0000000202047825 */ /* 0x050fe400078e0208 */
[----:B------:R-:W4:Y:S04]  /*11030*/  LDL.64 R8, [R1+0x11d8] ;  /* 0x0011d80001087983 */ /* 0x000f280000100a00 */
[----:B------:R0:W4:Y:S04]  /*11040*/  LDG.E.U16 R21, [R4.64] ;  /* 0x0000000404157981 */ /* 0x000128000c1e1500 */
[----:B------:R-:W-:Y:S01]  /*11050*/  STL [R1+0xc4], R29 ;  /* 0x0000c41d01007387 */ /* 0x000fe20000100800 */
[----:B0-----:R-:W-:-:S03]  /*11060*/  IMAD.WIDE R4, R2, 0x2, R12 ;  /* 0x0000000202047825 */ /* 0x001fc600078e020c */
[----:B------:R-:W4:Y:S04]  /*11070*/  LDL.64 R12, [R1+0x11d0] ;  /* 0x0011d000010c7983 */ /* 0x000f280000100a00 */
[----:B------:R0:W4:Y:S04]  /*11080*/  LDG.E.U16 R20, [R4.64] ;  /* 0x0000000404147981 */ /* 0x000128000c1e1500 */
[----:B------:R1:W-:Y:S01]  /*11090*/  STL [R1+0xc0], R3 ;  /* 0x0000c00301007387 */ /* 0x0003e20000100800 */
[----:B0-----:R-:W-:-:S03]  /*110a0*/  IMAD.WIDE R4, R2, 0x2, R10 ;  /* 0x0000000202047825 */ /* 0x001fc600078e020a */
[----:B------:R-:W4:Y:S04]  /*110b0*/  LDL.64 R10, [R1+0xfe8] ;  /* 0x000fe800010a7983 */ /* 0x000f280000100a00 */
[----:B-1----:R0:W4:Y:S04]  /*110c0*/  LDG.E.U16 R3, [R4.64] ;  /* 0x0000000404037981 */ /* 0x002128000c1e1500 */
[----:B------:R-:W-:Y:S04]  /*110d0*/  STL [R1+0xbc], R28 ;  /* 0x0000bc1c01007387 */ /* 0x000fe80000100800 */
[----:B------:R-:W-:Y:S01]  /*110e0*/  STL [R1+0xb8], R27 ;  /* 0x0000b81b01007387 */ /* 0x000fe20000100800 */
[----:B0-----:R-:W-:-:S03]  /*110f0*/  IMAD.WIDE R4, R2, 0x2, R16 ;  /* 0x0000000202047825 */ /* 0x001fc600078e0210 */
[----:B------:R-:W4:Y:S04]  /*11100*/  LDL.64 R16, [R1+0x11c8] ;  /* 0x0011c80001107983 */ /* 0x000f280000100a00 */
[----:B------:R3:W4:Y:S02]  /*11110*/  LDG.E.U16 R19, [R4.64] ;  /* 0x0000000404137981 */ /* 0x000724000c1e1500 */
[C---:B---3--:R-:W-:Y:S02]  /*11120*/  IMAD.WIDE R4, R2.reuse, 0x2, R14 ;  /* 0x0000000202047825 */ /* 0x048fe400078e020e */
[----:B------:R-:W3:Y:S04]  /*11130*/  LDL.64 R14, [R1+0x11c0] ;  /* 0x0011c000010e7983 */ /* 0x000ee80000100a00 */
[----:B------:R2:W3:Y:S04]  /*11140*/  LDG.E.U16 R18, [R4.64] ;  /* 0x0000000404127981 */ /* 0x0004e8000c1e1500 */
[----:B------:R0:W-:Y:S01]  /*11150*/  STL [R1+0xb4], R25 ;  /* 0x0000b41901007387 */ /* 0x0001e20000100800 */
[----:B--2---:R-:W-:-:S03]  /*11160*/  IMAD.WIDE R4, R2, 0x2, R6 ;  /* 0x0000000202047825 */ /* 0x004fc600078e0206 */
[----:B------:R-:W2:Y:S04]  /*11170*/  LDL.64 R6, [R1+0x11b8] ;  /* 0x0011b80001067983 */ /* 0x000ea80000100a00 */
[----:B------:R4:W2:Y:S04]  /*11180*/  LDG.E.U16 R0, [R4.64] ;  /* 0x0000000404007981 */ /* 0x0008a8000c1e1500 */
[----:B------:R1:W-:Y:S01]  /*11190*/  STL [R1+0xb0], R24 ;  /* 0x0000b01801007387 */ /* 0x0003e20000100800 */
[----:B----4-:R-:W-:-:S03]  /*111a0*/  IMAD.WIDE R4, R2, 0x2, R8 ;  /* 0x0000000202047825 */ /* 0x010fc600078e0208 */
[----:B------:R-:W4:Y:S04]  /*111b0*/  LDL.64 R8, [R1+0xfe0] ;  /* 0x000fe00001087983 */ /* 0x000f280000100a00 */
[----:B0-----:R0:W4:Y:S04]  /*111c0*/  LDG.E.U16 R25, [R4.64] ;  /* 0x0000000404197981 */ /* 0x001128000c1e1500 */
[----:B------:R1:W-:Y:S01]  /*111d0*/  STL [R1+0xac], R22 ;  /* 0x0000ac1601007387 */ /* 0x0003e20000100800 */
[----:B0-----:R-:W-:-:S03]  /*111e0*/  IMAD.WIDE R4, R2, 0x2, R12 ;  /* 0x0000000202047825 */ /* 0x001fc600078e020c */
[----:B------:R-:W4:Y:S04]  /*111f0*/  LDL.64 R12, [R1+0x11b0] ;  /* 0x0011b000010c7983 */ /* 0x000f280000100a00 */
[----:B-1----:R0:W4:Y:S02]  /*11200*/  LDG.E.U16 R24, [R4.64] ;  /* 0x0000000404187981 */ /* 0x002124000c1e1500 */
[C---:B0-----:R-:W-:Y:S02]  /*11210*/  IMAD.WIDE R4, R2.reuse, 0x2, R10 ;  /* 0x0000000202047825 */ /* 0x041fe400078e020a */
[----:B------:R-:W4:Y:S04]  /*11220*/  LDL.64 R10, [R1+0x11a8] ;  /* 0x0011a800010a7983 */ /* 0x000f280000100a00 */
[----:B------:R0:W4:Y:S04]  /*11230*/  LDG.E.U16 R22, [R4.64] ;  /* 0x0000000404167981 */ /* 0x000128000c1e1500 */
[----:B------:R1:W-:Y:S01]  /*11240*/  STL [R1+0xa4], R23 ;  /* 0x0000a41701007387 */ /* 0x0003e20000100800 */
[----:B0-----:R-:W-:-:S03]  /*11250*/  IMAD.WIDE R4, R2, 0x2, R16 ;  /* 0x0000000202047825 */ /* 0x001fc600078e0210 */
[----:B------:R-:W4:Y:S04]  /*11260*/  LDL.64 R16, [R1+0x11a0] ;  /* 0x0011a00001107983 */ /* 0x000f280000100a00 */
[----:B-1----:R3:W4:Y:S04]  /*11270*/  LDG.E.U16 R23, [R4.64] ;  /* 0x0000000404177981 */ /* 0x002728000c1e1500 */
[----:B------:R0:W-:Y:S01]  /*11280*/  STL [R1+0xa0], R26 ;  /* 0x0000a01a01007387 */ /* 0x0001e20000100800 */
[----:B---3--:R-:W-:-:S03]  /*11290*/  IMAD.WIDE R4, R2, 0x2, R14 ;  /* 0x0000000202047825 */ /* 0x008fc600078e020e */
[----:B------:R-:W3:Y:S04]  /*112a0*/  LDL.64 R14, [R1+0xfd8] ;  /* 0x000fd800010e7983 */ /* 0x000ee80000100a00 */
[----:B0-----:R2:W3:Y:S04]  /*112b0*/  LDG.E.U16 R26, [R4.64] ;  /* 0x00000004041a7981 */ /* 0x0014e8000c1e1500 */
[----:B------:R0:W-:Y:S01]  /*112c0*/  STL [R1+0x9c], R21 ;  /* 0x00009c1501007387 */ /* 0x0001e20000100800 */
[----:B--2---:R-:W-:-:S03]  /*112d0*/  IMAD.WIDE R4, R2, 0x2, R6 ;  /* 0x0000000202047825 */ /* 0x004fc600078e0206 */
[----:B------:R-:W2:Y:S04]  /*112e0*/  LDL.64 R6, [R1+0x1198] ;  /* 0x0011980001067983 */ /* 0x000ea80000100a00 */
[----:B0-----:R4:W2:Y:S04]  /*112f0*/  LDG.E.U16 R21, [R4.64] ;  /* 0x0000000404157981 */ /* 0x0018a8000c1e1500 */
[----:B------:R0:W-:Y:S01]  /*11300*/  STL [R1+0x98], R20 ;  /* 0x0000981401007387 */ /* 0x0001e20000100800 */
[----:B----4-:R-:W-:-:S03]  /*11310*/  IMAD.WIDE R4, R2, 0x2, R8 ;  /* 0x0000000202047825 */ /* 0x010fc600078e0208 */
[----:B------:R-:W4:Y:S04]  /*11320*/  LDL.64 R8, [R1+0x1190] ;  /* 0x0011900001087983 */ /* 0x000f280000100a00 */
[----:B0-----:R0:W4:Y:S04]  /*11330*/  LDG.E.U16 R20, [R4.64] ;  /* 0x0000000404147981 */ /* 0x001128000c1e1500 */
[----:B------:R1:W-:Y:S01]  /*11340*/  STL [R1+0x94], R3 ;  /* 0x0000940301007387 */ /* 0x0003e20000100800 */
[----:B0-----:R-:W-:-:S03]  /*11350*/  IMAD.WIDE R4, R2, 0x2, R12 ;  /* 0x0000000202047825 */ /* 0x001fc600078e020c */
[----:B------:R-:W4:Y:S04]  /*11360*/  LDL.64 R12, [R1+0x1188] ;  /* 0x00118800010c7983 */ /* 0x000f280000100a00 */
[----:B-1----:R0:W4:Y:S04]  /*11370*/  LDG.E.U16 R3, [R4.64] ;  /* 0x0000000404037981 */ /* 0x002128000c1e1500 */
        /* <DEDUP_REMOVED lines=28> */
[----:B------:R-:W-:Y:S01]  /*11540*/  STL [R1+0x74], R26 ;  /* 0x0000741a01007387 */ /* 0x000fe20000100800 */
[----:B0-----:R-:W-:-:S03]  /*11550*/  IMAD.WIDE R4, R2, 0x2, R16 ;  /* 0x0000000202047825 */ /* 0x001fc600078e0210 */
[----:B------:R-:W4:Y:S04]  /*11560*/  LDL.64 R16, [R1+0x1170] ;  /* 0x0011700001107983 */ /* 0x000f280000100a00 */
[----:B------:R3:W4:Y:S04]  /*11570*/  LDG.E.U16 R28, [R4.64] ;  /* 0x00000004041c7981 */ /* 0x000728000c1e1500 */
        /* <DEDUP_REMOVED lines=12> */
[----:B------:R-:W-:Y:S01]  /*11640*/  STL [R1+0x64], R19 ;  /* 0x0000641301007387 */ /* 0x000fe20000100800 */
[----:B0-----:R-:W-:-:S03]  /*11650*/  IMAD.WIDE R4, R2, 0x2, R12 ;  /* 0x0000000202047825 */ /* 0x001fc600078e020c */
[----:B------:R-:W4:Y:S04]  /*11660*/  LDL.64 R12, [R1+0xf58] ;  /* 0x000f5800010c7983 */ /* 0x000f280000100a00 */
[----:B------:R0:W4:Y:S04]  /*11670*/  LDG.E.U16 R27, [R4.64] ;  /* 0x00000004041b7981 */ /* 0x000128000c1e1500 */
[----:B------:R1:W-:Y:S01]  /*11680*/  STL [R1+0x60], R18 ;  /* 0x0000601201007387 */ /* 0x0003e20000100800 */
[----:B0-----:R-:W-:-:S03]  /*11690*/  IMAD.WIDE R4, R2, 0x2, R10 ;  /* 0x0000000202047825 */ /* 0x001fc600078e020a */
[----:B------:R-:W4:Y:S04]  /*116a0*/  LDL.64 R10, [R1+0xf50] ;  /* 0x000f5000010a7983 */ /* 0x000f280000100a00 */
[----:B------:R0:W-:Y:S04]  /*116b0*/  STL [R1+0x5c], R0 ;  /* 0x00005c0001007387 */ /* 0x0001e80000100800 */
[----:B-1----:R-:W4:Y:S04]  /*116c0*/  LDL.64 R18, [R1+0x1168] ;  /* 0x0011680001127983 */ /* 0x002f280000100a00 */
[----:B------:R1:W4:Y:S04]  /*116d0*/  LDG.E.U16 R26, [R4.64] ;  /* 0x00000004041a7981 */ /* 0x000328000c1e1500 */
[----:B------:R0:W-:Y:S01]  /*116e0*/  STL [R1+0x58], R25 ;  /* 0x0000581901007387 */ /* 0x0001e20000100800 */
[----:B-1----:R-:W-:-:S03]  /*116f0*/  IMAD.WIDE R4, R2, 0x2, R16 ;  /* 0x0000000202047825 */ /* 0x002fc600078e0210 */
[----:B------:R-:W4:Y:S04]  /*11700*/  LDL.64 R16, [R1+0xf48] ;  /* 0x000f480001107983 */ /* 0x000f280000100a00 */
[----:B0-----:R3:W4:Y:S04]  /*11710*/  LDG.E.U16 R0, [R4.64] ;  /* 0x0000000404007981 */ /* 0x001728000c1e1500 */
[----:B------:R0:W-:Y:S01]  /*11720*/  STL [R1+0x54], R24 ;  /* 0x0000541801007387 */ /* 0x0001e20000100800 */
[----:B---3--:R-:W-:-:S03]  /*11730*/  IMAD.WIDE R4, R2, 0x2, R14 ;  /* 0x0000000202047825 */ /* 0x008fc600078e020e */
[----:B------:R-:W3:Y:S04]  /*11740*/  LDL.64 R14, [R1+0xf40] ;  /* 0x000f4000010e7983 */ /* 0x000ee80000100a00 */
[----:B------:R2:W3:Y:S02]  /*11750*/  LDG.E.U16 R25, [R4.64] ;  /* 0x0000000404197981 */ /* 0x0004e4000c1e1500 */
[C---:B--2---:R-:W-:Y:S02]  /*11760*/  IMAD.WIDE R4, R2.reuse, 0x2, R6 ;  /* 0x0000000202047825 */ /* 0x044fe400078e0206 */
[----:B------:R-:W2:Y:S04]  /*11770*/  LDL.64 R6, [R1+0xf38] ;  /* 0x000f380001067983 */ /* 0x000ea80000100a00 */
[----:B0-----:R4:W2:Y:S04]  /*11780*/  LDG.E.U16 R24, [R4.64] ;  /* 0x0000000404187981 */ /* 0x0018a8000c1e1500 */
[----:B------:R0:W-:Y:S01]  /*11790*/  STL [R1+0x50], R22 ;  /* 0x0000501601007387 */ /* 0x0001e20000100800 */
[----:B----4-:R-:W-:-:S05]  /*117a0*/  IMAD.WIDE R4, R2, 0x2, R8 ;  /* 0x0000000202047825 */ /* 0x010fca00078e0208 */
[----:B0-----:R0:W4:Y:S04]  /*117b0*/  LDG.E.U16 R22, [R4.64] ;  /* 0x0000000404167981 */ /* 0x001128000c1e1500 */
[----:B------:R1:W-:Y:S04]  /*117c0*/  STL [R1+0x4c], R23 ;  /* 0x00004c1701007387 */ /* 0x0003e80000100800 */
[----:B------:R-:W4:Y:S01]  /*117d0*/  LDL.64 R8, [R1+0xf30] ;  /* 0x000f300001087983 */ /* 0x000f220000100a00 */
[----:B0-----:R-:W-:-:S03]  /*117e0*/  IMAD.WIDE R4, R2, 0x2, R12 ;  /* 0x0000000202047825 */ /* 0x001fc600078e020c */
[----:B------:R-:W-:Y:S04]  /*117f0*/  STL [R1+0x48], R28 ;  /* 0x0000481c01007387 */ /* 0x000fe80000100800 */
[----:B-1----:R0:W4:Y:S04]  /*11800*/  LDG.E.U16 R23, [R4.64] ;  /* 0x0000000404177981 */ /* 0x002128000c1e1500 */
[----:B------:R-:W4:Y:S01]  /*11810*/  LDL.64 R12, [R1+0xfc0] ;  /* 0x000fc000010c7983 */ /* 0x000f220000100a00 */
[----:B0-----:R-:W-:-:S03]  /*11820*/  IMAD.WIDE R4, R2, 0x2, R10 ;  /* 0x0000000202047825 */ /* 0x001fc600078e020a */
[----:B------:R-:W4:Y:S04]  /*11830*/  LDL.64 R10, [R1+0xf28] ;  /* 0x000f2800010a7983 */ /* 0x000f280000100a00 */
[----:B------:R0:W-:Y:S04]  /*11840*/  STL [R1+0x44], R21 ;  /* 0x0000441501007387 */ /* 0x0001e80000100800 */
[----:B------:R1:W-:Y:S04]  /*11850*/  STL [R1+0x34], R20 ;  /* 0x0000341401007387 */ /* 0x0003e80000100800 */
[----:B0-----:R0:W4:Y:S02]  /*11860*/  LDG.E.U16 R21, [R4.64] ;  /* 0x0000000404157981 */ /* 0x001124000c1e1500 */
[----:B0-----:R-:W-:-:S05]  /*11870*/  IMAD.WIDE R4, R2, 0x2, R18 ;  /* 0x0000000202047825 */ /* 0x001fca00078e0212 */
[----:B-1----:R0:W4:Y:S02]  /*11880*/  LDG.E.U16 R20, [R4.64] ;  /* 0x0000000404147981 */ /* 0x002124000c1e1500 */
[----:B0-----:R-:W-:-:S05]  /*11890*/  IMAD.WIDE R4, R2, 0x2, R16 ;  /* 0x0000000202047825 */ /* 0x001fca00078e0210 */
[----:B------:R3:W4:Y:S04]  /*118a0*/  LDG.E.U16 R19, [R4.64] ;  /* 0x0000000404137981 */ /* 0x000728000c1e1500 */
[----:B------:R0:W-:Y:S01]  /*118b0*/  STL [R1+0x30], R3 ;  /* 0x0000300301007387 */ /* 0x0001e20000100800 */
[----:B---3--:R-:W-:-:S05]  /*118c0*/  IMAD.WIDE R4, R2, 0x2, R14 ;  /* 0x0000000202047825 */ /* 0x008fca00078e020e */
[----:B0-----:R2:W3:Y:S02]  /*118d0*/  LDG.E.U16 R3, [R4.64] ;  /* 0x0000000404037981 */ /* 0x0014e4000c1e1500 */
[----:B--2---:R-:W-:-:S05]  /*118e0*/  IMAD.WIDE R4, R2, 0x2, R6 ;  /* 0x0000000202047825 */ /* 0x004fca00078e0206 */
[----:B------:R4:W2:Y:S04]  /*118f0*/  LDG.E.U16 R28, [R4.64] ;  /* 0x00000004041c7981 */ /* 0x0008a8000c1e1500 */
[----:B------:R-:W-:Y:S04]  /*11900*/  STL [R1+0x2c], R27 ;  /* 0x00002c1b01007387 */ /* 0x000fe80000100800 */
[----:B------:R-:W3:Y:S04]  /*11910*/  LDL.64 R16, [R1+0xf20] ;  /* 0x000f200001107983 */ /* 0x000ee80000100a00 */
[----:B------:R-:W3:Y:S01]  /*11920*/  LDL.64 R6, [R1+0xf18] ;  /* 0x000f180001067983 */ /* 0x000ee20000100a00 */
[----:B----4-:R-:W-:-:S03]  /*11930*/  IMAD.WIDE R4, R2, 0x2, R8 ;  /* 0x0000000202047825 */ /* 0x010fc600078e0208 */
[----:B--2---:R-:W-:Y:S04]  /*11940*/  STL [R1+0x27e8], R28 ;  /* 0x0027e81c01007387 */ /* 0x004fe80000100800 */
[----:B------:R0:W-:Y:S04]  /*11950*/  STL [R1+0x24], R26 ;  /* 0x0000241a01007387 */ /* 0x0001e80000100800 */
[----:B------:R-:W2:Y:S04]  /*11960*/  LDL.64 R8, [R1+0xf10] ;  /* 0x000f100001087983 */ /* 0x000ea80000100a00 */
[----:B0-----:R0:W4:Y:S04]  /*11970*/  LDG.E.U16 R26, [R4.64] ;  /* 0x00000004041a7981 */ /* 0x001128000c1e1500 */
[----:B------:R1:W-:Y:S01]  /*11980*/  STL [R1+0x40], R0 ;  /* 0x0000400001007387 */ /* 0x0003e20000100800 */
[----:B0-----:R-:W-:-:S05]  /*11990*/  IMAD.WIDE R4, R2, 0x2, R12 ;  /* 0x0000000202047825 */ /* 0x001fca00078e020c */
[----:B-1----:R0:W2:Y:S02]  /*119a0*/  LDG.E.U16 R0, [R4.64] ;  /* 0x0000000404007981 */ /* 0x0020a4000c1e1500 */
[C---:B0-----:R-:W-:Y:S02]  /*119b0*/  IMAD.WIDE R4, R2.reuse, 0x2, R10 ;  /* 0x0000000202047825 */ /* 0x041fe400078e020a */
[----:B----4-:R-:W-:Y:S04]  /*119c0*/  STL [R1+0x27ec], R26 ;  /* 0x0027ec1a01007387 */ /* 0x010fe80000100800 */
[----:B------:R-:W-:Y:S04]  /*119d0*/  STL [R1+0x3c], R25 ;  /* 0x00003c1901007387 */ /* 0x000fe80000100800 */
[----:B--2---:R-:W-:Y:S04]  /*119e0*/  STL [R1+0x2784], R0 ;  /* 0x0027840001007387 */ /* 0x004fe80000100800 */
[----:B------:R-:W2:Y:S04]  /*119f0*/  LDL.64 R14, [R1+0xfb8] ;  /* 0x000fb800010e7983 */ /* 0x000ea80000100a00 */
[----:B------:R-:W4:Y:S04]  /*11a00*/  LDL.64 R12, [R1+0xfb0] ;  /* 0x000fb000010c7983 */ /* 0x000f280000100a00 */
[----:B------:R0:W-:Y:S04]  /*11a10*/  STL [R1+0x20], R24 ;  /* 0x0000201801007387 */ /* 0x0001e80000100800 */
[----:B------:R-:W2:Y:S04]  /*11a20*/  LDL.64 R10, [R1+0xf08] ;  /* 0x000f0800010a7983 */ /* 0x000ea80000100a00 */
[----:B0-----:R3:W2:Y:S04]  /*11a30*/  LDG.E.U16 R24, [R4.64] ;  /* 0x0000000404187981 */ /* 0x0016a8000c1e1500 */
[----:B------:R0:W-:Y:S01]  /*11a40*/  STL [R1+0x1c], R22 ;  /* 0x00001c1601007387 */ /* 0x0001e20000100800 */
[----:B---3--:R-:W-:-:S05]  /*11a50*/  IMAD.WIDE R4, R2, 0x2, R16 ;  /* 0x0000000202047825 */ /* 0x008fca00078e0210 */
[----:B0-----:R0:W3:Y:S02]  /*11a60*/  LDG.E.U16 R22, [R4.64] ;  /* 0x0000000404167981 */ /* 0x0010e4000c1e1500 */
[----:B0-----:R-:W-:-:S05]  /*11a70*/  IMAD.WIDE R4, R2, 0x2, R6 ;  /* 0x0000000202047825 */ /* 0x001fca00078e0206 */
[----:B------:R0:W4:Y:S02]  /*11a80*/  LDG.E.U16 R18, [R4.64] ;  /* 0x0000000404127981 */ /* 0x000124000c1e1500 */
[----:B0-----:R-:W-:-:S05]  /*11a90*/  IMAD.WIDE R4, R2, 0x2, R8 ;  /* 0x0000000202047825 */ /* 0x001fca00078e0208 */
[----:B------:R0:W4:Y:S04]  /*11aa0*/  LDG.E.U16 R16, [R4.64] ;  /* 0x0000000404107981 */ /* 0x000128000c1e1500 */
[----:B--2---:R-:W-:Y:S04]  /*11ab0*/  STL [R1+0x27d0], R24 ;  /* 0x0027d01801007387 */ /* 0x004fe80000100800 */
[----:B------:R-:W-:Y:S04]  /*11ac0*/  STL [R1+0x18], R23 ;  /* 0x0000181701007387 */ /* 0x000fe80000100800 */
[----:B---3--:R1:W-:Y:S04]  /*11ad0*/  STL [R1+0x27d4], R22 ;  /* 0x0027d41601007387 */ /* 0x0083e80000100800 */
[----:B------:R-:W2:Y:S04]  /*11ae0*/  LDL.64 R6, [R1+0xf00] ;  /* 0x000f000001067983 */ /* 0x000ea80000100a00 */
[----:B------:R-:W-:Y:S04]  /*11af0*/  STL [R1+0xc], R21 ;  /* 0x00000c1501007387 */ /* 0x000fe80000100800 */
[----:B----4-:R-:W-:Y:S04]  /*11b00*/  STL [R1+0x27d8], R18 ;  /* 0x0027d81201007387 */ /* 0x010fe80000100800 */
[----:B------:R3:W-:Y:S04]  /*11b10*/  STL [R1+0x38], R20 ;  /* 0x0000381401007387 */ /* 0x0007e80000100800 */
[----:B-1----:R-:W4:Y:S04]  /*11b20*/  LDL.64 R22, [R1+0xef8] ;  /* 0x000ef80001167983 */ /* 0x002f280000100a00 */
[----:B------:R-:W4:Y:S01]  /*11b30*/  LDL.64 R8, [R1+0xef0] ;  /* 0x000ef00001087983 */ /* 0x000f220000100a00 */
[----:B0-----:R-:W-:-:S03]  /*11b40*/  IMAD.WIDE R4, R2, 0x2, R14 ;  /* 0x0000000202047825 */ /* 0x001fc600078e020e */
[----:B------:R-:W-:Y:S04]  /*11b50*/  STL [R1+0x8], R19 ;  /* 0x0000081301007387 */ /* 0x000fe80000100800 */
[----:B------:R0:W4:Y:S04]  /*11b60*/  LDG.E.U16 R24, [R4.64] ;  /* 0x0000000404187981 */ /* 0x000128000c1e1500 */
[----:B------:R-:W-:Y:S04]  /*11b70*/  STL [R1+0x27dc], R16 ;  /* 0x0027dc1001007387 */ /* 0x000fe80000100800 */
[----:B------:R1:W-:Y:S01]  /*11b80*/  STL [R1+0x4], R3 ;  /* 0x0000040301007387 */ /* 0x0003e20000100800 */
[----:B0-----:R-:W-:-:S03]  /*11b90*/  IMAD.WIDE R4, R2, 0x2, R12 ;  /* 0x0000000202047825 */ /* 0x001fc600078e020c */
[----:B------:R-:W4:Y:S04]  /*11ba0*/  LDL.64 R14, [R1+0xfa8] ;  /* 0x000fa800010e7983 */ /* 0x000f280000100a00 */
[----:B---3--:R-:W3:Y:S04]  /*11bb0*/  LDL.64 R20, [R1+0xee8] ;  /* 0x000ee80001147983 */ /* 0x008ee80000100a00 */
[----:B-1----:R0:W3:Y:S02]  /*11bc0*/  LDG.E.U16 R3, [R4.64] ;  /* 0x0000000404037981 */ /* 0x0020e4000c1e1500 */
[----:B0-----:R-:W-:-:S02]  /*11bd0*/  IMAD.WIDE R4, R2, 0x2, R10 ;  /* 0x0000000202047825 */ /* 0x001fc400078e020a */
[----:B------:R-:W3:Y:S04]  /*11be0*/  LDL.64 R10, [R1+0xee0] ;  /* 0x000ee000010a7983 */ /* 0x000ee80000100a00 */
[----:B------:R0:W3:Y:S01]  /*11bf0*/  LDG.E.U16 R4, [R4.64] ;  /* 0x0000000404047981 */ /* 0x0000e2000c1e1500 */
[----:B--2---:R-:W-:-:S05]  /*11c00*/  IMAD.WIDE R6, R2, 0x2, R6 ;  /* 0x0000000202067825 */ /* 0x004fca00078e0206 */
[----:B0-----:R4:W2:Y:S02]  /*11c10*/  LDG.E.U16 R5, [R6.64] ;  /* 0x0000000406057981 */ /* 0x0018a4000c1e1500 */
[----:B----4-:R-:W-:-:S04]  /*11c20*/  IMAD.WIDE R6, R2, 0x2, R22 ;  /* 0x0000000202067825 */ /* 0x010fc800078e0216 */
[C---:B------:R-:W-:Y:S02]  /*11c30*/  IMAD.WIDE R8, R2.reuse, 0x2, R8 ;  /* 0x0000000202087825 */ /* 0x040fe400078e0208 */
[----:B------:R0:W4:Y:S04]  /*11c40*/  LDG.E.U16 R6, [R6.64] ;  /* 0x0000000406067981 */ /* 0x000128000c1e1500 */
[----:B0-----:R0:W4:Y:S02]  /*11c50*/  LDG.E.U16 R7, [R8.64] ;  /* 0x0000000408077981 */ /* 0x001124000c1e1500 */
[----:B0-----:R-:W-:-:S05]  /*11c60*/  IMAD.WIDE R8, R2, 0x2, R14 ;  /* 0x0000000202087825 */ /* 0x001fca00078e020e */
[----:B------:R3:W4:Y:S02]  /*11c70*/  LDG.E.U16 R0, [R8.64] ;  /* 0x0000000408007981 */ /* 0x000724000c1e1500 */
[----:B---3--:R-:W-:-:S06]  /*11c80*/  IMAD.WIDE R8, R2, 0x2, R20 ;  /* 0x0000000202087825 */ /* 0x008fcc00078e0214 */
[----:B------:R0:W3:Y:S04]  /*11c90*/  LDG.E.U16 R8, [R8.64] ;  /* 0x0000000408087981 */ /* 0x0000e8000c1e1500 */
[----:B------:R-:W-:Y:S04]  /*11ca0*/  STL [R1+0x27b8], R4 ;  /* 0x0027b80401007387 */ /* 0x000fe80000100800 */
[----:B------:R-:W3:Y:S04]  /*11cb0*/  LDL.64 R18, [R1+0xed8] ;  /* 0x000ed80001127983 */ /* 0x000ee80000100a00 */
[----:B------:R-:W3:Y:S01]  /*11cc0*/  LDL.64 R12, [R1+0xed0] ;  /* 0x000ed000010c7983 */ /* 0x000ee20000100a00 */
[----:B------:R-:W-:-:S05]  /*11cd0*/  IMAD.WIDE R10, R2, 0x2, R10 ;  /* 0x00000002020a7825 */ /* 0x000fca00078e020a */
[----:B0-----:R0:W3:Y:S04]  /*11ce0*/  LDG.E.U16 R9, [R10.64] ;  /* 0x000000040a097981 */ /* 0x0010e8000c1e1500 */
[----:B--2---:R1:W-:Y:S04]  /*11cf0*/  STL [R1+0x27bc], R5 ;  /* 0x0027bc0501007387 */ /* 0x0043e80000100800 */
[----:B-1----:R-:W2:Y:S04]  /*11d00*/  LDL.64 R4, [R1+0xfa0] ;  /* 0x000fa00001047983 */ /* 0x002ea80000100a00 */
[----:B----4-:R-:W-:Y:S04]  /*11d10*/  STL [R1+0x27c0], R6 ;  /* 0x0027c00601007387 */ /* 0x010fe80000100800 */
[----:B------:R1:W-:Y:S04]  /*11d20*/  STL [R1+0x27c4], R7 ;  /* 0x0027c40701007387 */ /* 0x0003e80000100800 */
[----:B------:R-:W4:Y:S04]  /*11d30*/  LDL.64 R16, [R1+0xec8] ;  /* 0x000ec80001107983 */ /* 0x000f280000100a00 */
[----:B------:R-:W4:Y:S04]  /*11d40*/  LDL.64 R14, [R1+0xec0] ;  /* 0x000ec000010e7983 */ /* 0x000f280000100a00 */
[----:B---3--:R-:W-:Y:S04]  /*11d50*/  STL [R1+0x27a0], R8 ;  /* 0x0027a00801007387 */ /* 0x008fe80000100800 */
[----:B-1----:R-:W3:Y:S01]  /*11d60*/  LDL.64 R6, [R1+0xeb8] ;  /* 0x000eb80001067983 */ /* 0x002ee20000100a00 */
[----:B0-----:R-:W-:-:S04]  /*11d70*/  IMAD.WIDE R10, R2, 0x2, R18 ;  /* 0x00000002020a7825 */ /* 0x001fc800078e0212 */
[C---:B------:R-:W-:Y:S02]  /*11d80*/  IMAD.WIDE R12, R2.reuse, 0x2, R12 ;  /* 0x00000002020c7825 */ /* 0x040fe400078e020c */
[----:B------:R0:W3:Y:S04]  /*11d90*/  LDG.E.U16 R10, [R10.64] ;  /* 0x000000040a0a7981 */ /* 0x0000e8000c1e1500 */
[----:B0-----:R2:W3:Y:S04]  /*11da0*/  LDG.E.U16 R11, [R12.64] ;  /* 0x000000040c0b7981 */ /* 0x0014e8000c1e1500 */
[----:B------:R-:W-:Y:S04]  /*11db0*/  STL [R1+0x27a4], R9 ;  /* 0x0027a40901007387 */ /* 0x000fe80000100800 */
[----:B------:R-:W-:Y:S04]  /*11dc0*/  STL [R1+0x14], R24 ;  /* 0x0000141801007387 */ /* 0x000fe80000100800 */
[----:B------:R-:W-:Y:S01]  /*11dd0*/  STL [R1+0x10], R3 ;  /* 0x0000100301007387 */ /* 0x000fe20000100800 */
[----:B--2---:R-:W-:-:S05]  /*11de0*/  IMAD.WIDE R12, R2, 0x2, R4 ;  /* 0x00000002020c7825 */ /* 0x004fca00078e0204 */
[----:B------:R4:W2:Y:S02]  /*11df0*/  LDG.E.U16 R20, [R12.64] ;  /* 0x000000040c147981 */ /* 0x0008a4000c1e1500 */
[----:B----4-:R-:W-:-:S06]  /*11e00*/  IMAD.WIDE R12, R2, 0x2, R16 ;  /* 0x00000002020c7825 */ /* 0x010fcc00078e0210 */
[----:B------:R0:W4:Y:S01]  /*11e10*/  LDG.E.U16 R12, [R12.64] ;  /* 0x000000040c0c7981 */ /* 0x000122000c1e1500 */
[----:B------:R-:W-:-:S05]  /*11e20*/  IMAD.WIDE R14, R2, 0x2, R14 ;  /* 0x00000002020e7825 */ /* 0x000fca00078e020e */
[----:B0-----:R3:W4:Y:S02]  /*11e30*/  LDG.E.U16 R13, [R14.64] ;  /* 0x000000040e0d7981 */ /* 0x001724000c1e1500 */
[----:B---3--:R-:W-:-:S05]  /*11e40*/  IMAD.WIDE R14, R2, 0x2, R6 ;  /* 0x00000002020e7825 */ /* 0x008fca00078e0206 */
[----:B------:R-:W3:Y:S04]  /*11e50*/  LDG.E.U16 R17, [R14.64] ;  /* 0x000000040e117981 */ /* 0x000ee8000c1e1500 */
[----:B------:R-:W-:Y:S04]  /*11e60*/  STL [R1+0x27a8], R10 ;  /* 0x0027a80a01007387 */ /* 0x000fe80000100800 */
[----:B------:R-:W-:Y:S04]  /*11e70*/  STL [R1+0x27ac], R11 ;  /* 0x0027ac0b01007387 */ /* 0x000fe80000100800 */
[----:B------:R-:W3:Y:S04]  /*11e80*/  LDL.64 R4, [R1+0xeb0] ;  /* 0x000eb00001047983 */ /* 0x000ee80000100a00 */
[----:B--2---:R0:W-:Y:S04]  /*11e90*/  STL [R1+0x2774], R20 ;  /* 0x0027741401007387 */ /* 0x0041e80000100800 */
[----:B0-----:R-:W2:Y:S04]  /*11ea0*/  LDL.64 R20, [R1+0xf98] ;  /* 0x000f980001147983 */ /* 0x001ea80000100a00 */
[----:B----4-:R-:W-:Y:S04]  /*11eb0*/  STL [R1+0x2788], R12 ;  /* 0x0027880c01007387 */ /* 0x010fe80000100800 */
[----:B------:R-:W4:Y:S04]  /*11ec0*/  LDL.64 R22, [R1+0xf90] ;  /* 0x000f900001167983 */ /* 0x000f280000100a00 */
[----:B------:R-:W4:Y:S04]  /*11ed0*/  LDL.64 R10, [R1+0xea8] ;  /* 0x000ea800010a7983 */ /* 0x000f280000100a00 */
[----:B------:R-:W-:Y:S04]  /*11ee0*/  STL [R1+0x278c], R13 ;  /* 0x00278c0d01007387 */ /* 0x000fe80000100800 */
[----:B------:R-:W4:Y:S04]  /*11ef0*/  LDL.64 R8, [R1+0xea0] ;  /* 0x000ea00001087983 */ /* 0x000f280000100a00 */
[----:B------:R-:W4:Y:S04]  /*11f00*/  LDL.64 R6, [R1+0xe98] ;  /* 0x000e980001067983 */ /* 0x000f280000100a00 */
[----:B------:R-:W4:Y:S04]  /*11f10*/  LDL.LU R26, [R1+0x5c8] ;  /* 0x0005c800011a7983 */ /* 0x000f280000300800 */
[----:B------:R0:W-:Y:S04]  /*11f20*/  STL [R1], R0 ;  /* 0x0000000001007387 */ /* 0x0001e80000100800 */
[----:B---3--:R-:W-:Y:S01]  /*11f30*/  STL [R1+0x2790], R17 ;  /* 0x0027901101007387 */ /* 0x008fe20000100800 */
[----:B------:R-:W-:-:S03]  /*11f40*/  IMAD.WIDE R14, R2, 0x2, R4 ;  /* 0x00000002020e7825 */ /* 0x000fc600078e0204 */
[----:B------:R-:W3:Y:S04]  /*11f50*/  LDL.64 R4, [R1+0xe90] ;  /* 0x000e900001047983 */ /* 0x000ee80000100a00 */
[----:B------:R2:W3:Y:S02]  /*11f60*/  LDG.E.U16 R19, [R14.64] ;  /* 0x000000040e137981 */ /* 0x0004e4000c1e1500 */
[----:B--2---:R-:W-:-:S05]  /*11f70*/  IMAD.WIDE R14, R2, 0x2, R20 ;  /* 0x00000002020e7825 */ /* 0x004fca00078e0214 */
[----:B------:R4:W2:Y:S02]  /*11f80*/  LDG.E.U16 R21, [R14.64] ;  /* 0x000000040e157981 */ /* 0x0008a4000c1e1500 */
[----:B----4-:R-:W-:-:S05]  /*11f90*/  IMAD.WIDE R14, R2, 0x2, R22 ;  /* 0x00000002020e7825 */ /* 0x010fca00078e0216 */
[----:B------:R1:W4:Y:S02]  /*11fa0*/  LDG.E.U16 R23, [R14.64] ;  /* 0x000000040e177981 */ /* 0x000324000c1e1500 */
[----:B-1----:R-:W-:-:S05]  /*11fb0*/  IMAD.WIDE R14, R2, 0x2, R10 ;  /* 0x00000002020e7825 */ /* 0x002fca00078e020a */
[----:B------:R1:W4:Y:S02]  /*11fc0*/  LDG.E.U16 R25, [R14.64] ;  /* 0x000000040e197981 */ /* 0x000324000c1e1500 */
[----:B-1----:R-:W-:-:S05]  /*11fd0*/  IMAD.WIDE R14, R2, 0x2, R8 ;  /* 0x00000002020e7825 */ /* 0x002fca00078e0208 */
[----:B------:R1:W4:Y:S02]  /*11fe0*/  LDG.E.U16 R27, [R14.64] ;  /* 0x000000040e1b7981 */ /* 0x000324000c1e1500 */
[----:B-1----:R-:W-:-:S05]  /*11ff0*/  IMAD.WIDE R14, R2, 0x2, R6 ;  /* 0x00000002020e7825 */ /* 0x002fca00078e0206 */
[----:B------:R3:W4:Y:S02]  /*12000*/  LDG.E.U16 R29, [R14.64] ;  /* 0x000000040e1d7981 */ /* 0x000724000c1e1500 */
[----:B---3--:R-:W-:-:S06]  /*12010*/  IMAD.WIDE R14, R2, 0x2, R4 ;  /* 0x00000002020e7825 */ /* 0x008fcc00078e0204 */
[----:B------:R-:W3:Y:S04]  /*12020*/  LDG.E.U16 R14, [R14.64] ;  /* 0x000000040e0e7981 */ /* 0x000ee8000c1e1500 */
[----:B0-----:R-:W0:Y:S04]  /*12030*/  S2R R0, SR_TID.X ;  /* 0x0000000000007919 */ /* 0x001e280000002100 */
[----:B------:R-:W-:Y:S01]  /*12040*/  STL [R1+0x2794], R19 ;  /* 0x0027941301007387 */ /* 0x000fe20000100800 */
[----:B0-----:R-:W-:-:S03]  /*12050*/  LOP3.LUT R8, R0, 0x7f, RZ, 0xc0, !PT ;  /* 0x0000007f00087812 */ /* 0x001fc600078ec0ff */
[----:B--2---:R-:W-:Y:S04]  /*12060*/  STL [R1+0x2778], R21 ;  /* 0x0027781501007387 */ /* 0x004fe80000100800 */
[----:B----4-:R-:W-:Y:S04]  /*12070*/  STL [R1+0x277c], R23 ;  /* 0x00277c1701007387 */ /* 0x010fe80000100800 */
[----:B------:R-:W-:Y:S04]  /*12080*/  STL [R1+0x2780], R25 ;  /* 0x0027801901007387 */ /* 0x000fe80000100800 */
[----:B------:R-:W-:Y:S04]  /*12090*/  STL [R1+0x2798], R27 ;  /* 0x0027981b01007387 */ /* 0x000fe80000100800 */
[----:B------:R-:W2:Y:S04]  /*120a0*/  LDL.LU R24, [R1+0x5c4] ;  /* 0x0005c40001187983 */ /* 0x000ea80000300800 */
[----:B------:R-:W-:Y:S04]  /*120b0*/  STL [R1+0x27f0], R0 ;  /* 0x0027f00001007387 */ /* 0x000fe80000100800 */
[----:B------:R-:W-:Y:S04]  /*120c0*/  STL [R1+0x279c], R29 ;  /* 0x00279c1d01007387 */ /* 0x000fe80000100800 */
[----:B------:R-:W4:Y:S04]  /*120d0*/  LDL.LU R28, [R1+0x5c0] ;  /* 0x0005c000011c7983 */ /* 0x000f280000300800 */
[----:B------:R-:W-:Y:S04]  /*120e0*/  STL [R1+0x27e0], R8 ;  /* 0x0027e00801007387 */ /* 0x000fe80000100800 */
[----:B------:R-:W-:Y:S04]  /*120f0*/  STL [R1+0x1810], R2 ;  /* 0x0018100201007387 */ /* 0x000fe80000100800 */
[----:B---3--:R0:W-:Y:S04]  /*12100*/  STL [R1+0x27b0], R14 ;  /* 0x0027b00e01007387 */ /* 0x0081e80000100800 */
[----:B0-----:R-:W3:Y:S01]  /*12110*/  LDL.LU R14, [R1+0x548] ;  /* 0x00054800010e7983 */ /* 0x001ee20000300800 */
[----:B------:R-:W-:-:S03]  /*12120*/  IMAD.SHL.U32 R3, R8, 0x2, RZ ;  /* 0x0000000208037824 */ /* 0x000fc600078e00ff */
[----:B------:R-:W-:Y:S06]  /*12130*/  BAR.SYNC.DEFER_BLOCKING 0x0 ;  /* 0x0000000000007b1d */ /* 0x000fec0000010000 */
[----:B---3--:R0:W-:Y:S04]  /*12140*/  STL [R1+0x2808], R14 ;  /* 0x0028080e01007387 */ /* 0x0081e80000100800 */
[----:B0-----:R-:W3:Y:S04]  /*12150*/  LDL.LU R14, [R1+0x5bc] ;  /* 0x0005bc00010e7983 */ /* 0x001ee80000300800 */
        /* <DEDUP_REMOVED lines=15> */
[----:B------:R0:W-:Y:S04]  /*12250*/  STS.U16 [R3], R26 ;  /* 0x0000001a03007388 */ /* 0x0001e80000000400 */
[----:B------:R-:W3:Y:S04]  /*12260*/  LDL.LU R10, [R1+0x118] ;  /* 0x00011800010a7983 */ /* 0x000ee80000300800 */
        /* <DEDUP_REMOVED lines=9> */
[----:B------:R-:W2:Y:S04]  /*12300*/  LDL.LU R18, [R1+0x30] ;  /* 0x0000300001127983 */ /* 0x000ea80000300800 */
[----:B----4-:R1:W-:Y:S04]  /*12310*/  STS.U16 [R3+0x200], R28 ;  /* 0x0002001c03007388 */ /* 0x0103e80000000400 */
[----:B0-----:R-:W4:Y:S04]  /*12320*/  LDL.LU R24, [R1+0x2c] ;  /* 0x00002c0001187983 */ /* 0x001f280000300800 */
[----:B-1----:R-:W2:Y:S04]  /*12330*/  LDL.LU R28, [R1+0x24] ;  /* 0x00002400011c7983 */ /* 0x002ea80000300800 */
[----:B---3--:R0:W-:Y:S04]  /*12340*/  STS.U16 [R3+0x300], R14 ;  /* 0x0003000e03007388 */ /* 0x0081e80000000400 */
[----:B0-----:R-:W3:Y:S04]  /*12350*/  LDL.LU R14, [R1+0x2808] ;  /* 0x00280800010e7983 */ /* 0x001ee80000300800 */
[----:B---3--:R-:W-:Y:S04]  /*12360*/  STS.U16 [R3+0x2000], R14 ;  /* 0x0020000e03007388 */ /* 0x008fe80000000400 */
        /* <DEDUP_REMOVED lines=17> */
[----:B0-----:R-:W0:Y:S04]  /*12480*/  S2R R26, SR_TID.X ;  /* 0x00000000001a7919 */ /* 0x001e280000002100 */
[----:B------:R-:W-:Y:S04]  /*12490*/  STS.U16 [R3+0xa200], R9 ;  /* 0x00a2000903007388 */ /* 0x000fe80000000400 */
[----:B------:R-:W-:Y:S04]  /*124a0*/  STS.U16 [R3+0xa300], R7 ;  /* 0x00a3000703007388 */ /* 0x000fe80000000400 */
[----:B------:R0:W-:Y:S04]  /*124b0*/  STS.U16 [R3+0xc000], R22 ;  /* 0x00c0001603007388 */ /* 0x0001e80000000400 */
[----:B------:R-:W-:Y:S04]  /*124c0*/  STS.U16 [R3+0xc100], R6 ;  /* 0x00c1000603007388 */ /* 0x000fe80000000400 */
[----:B------:R-:W-:Y:S04]  /*124d0*/  STS.U16 [R3+0xc200], R5 ;  /* 0x00c2000503007388 */ /* 0x000fe80000000400 */
[----:B------:R-:W-:Y:S01]  /*124e0*/  STS.U16 [R3+0xc300], R4 ;  /* 0x00c3000403007388 */ /* 0x000fe20000000400 */
[----:B0-----:R-:W-:-:S03]  /*124f0*/  LOP3.LUT R22, R26, 0x7f, RZ, 0xc0, !PT ;  /* 0x0000007f1a167812 */ /* 0x001fc600078ec0ff */
[----:B------:R-:W-:Y:S04]  /*12500*/  STS.U16 [R3+0xe000], R16 ;  /* 0x00e0001003007388 */ /* 0x000fe80000000400 */
[----:B--2---:R-:W-:Y:S04]  /*12510*/  STS.U16 [R3+0xe100], R18 ;  /* 0x00e1001203007388 */ /* 0x004fe80000000400 */
[----:B----4-:R-:W-:Y:S04]  /*12520*/  STS.U16 [R3+0xe200], R24 ;  /* 0x00e2001803007388 */ /* 0x010fe80000000400 */
[----:B------:R-:W2:Y:S04]  /*12530*/  LDL.LU R26, [R1+0x5b8] ;  /* 0x0005b800011a7983 */ /* 0x000ea80000300800 */
[----:B------:R0:W-:Y:S04]  /*12540*/  STS.U16 [R3+0xe300], R28 ;  /* 0x00e3001c03007388 */ /* 0x0001e80000000400 */
[----:B0-----:R-:W3:Y:S01]  /*12550*/  LDL.LU R28, [R1+0x5b0] ;  /* 0x0005b000011c7983 */ /* 0x001ee20000300800 */
[----:B------:R-:W-:-:S04]  /*12560*/  SHF.L.U32 R22, R22, 0x1, RZ ;  /* 0x0000000116167819 */ /* 0x000fc800000006ff */
[----:B------:R-:W-:Y:S01]  /*12570*/  LOP3.LUT R0, R22, 0x10, RZ, 0x3c, !PT ;  /* 0x0000001016007812 */ /* 0x000fe200078e3cff */
[----:B---3--:R0:W-:Y:S04]  /*12580*/  STL [R1+0x2804], R28 ;  /* 0x0028041c01007387 */ /* 0x0081e80000100800 */
[----:B0-----:R-:W3:Y:S04]  /*12590*/  LDL.LU R28, [R1+0x5b4] ;  /* 0x0005b400011c7983 */ /* 0x001ee80000300800 */
        /* <DEDUP_REMOVED lines=17> */
[----:B------:R0:W-:Y:S04]  /*126b0*/  STL [R1+0x27b4], R3 ;  /* 0x0027b40301007387 */ /* 0x0001e80000100800 */
        /* <DEDUP_REMOVED lines=8> */
[----:B--2---:R0:W-:Y:S04]  /*12740*/  STS.U16 [R0+0x400], R26 ;  /* 0x0004001a00007388 */ /* 0x0041e80000000400 */
[----:B------:R-:W2:Y:S04]  /*12750*/  LDL.LU R22, [R1+0x20] ;  /* 0x0000200001167983 */ /* 0x000ea80000300800 */
[----:B0-----:R-:W2:Y:S04]  /*12760*/  LDL.LU R26, [R1+0x1c] ;  /* 0x00001c00011a7983 */ /* 0x001ea80000300800 */
[----:B---3--:R0:W-:Y:S04]  /*12770*/  STS.U16 [R0+0x500], R28 ;  /* 0x0005001c00007388 */ /* 0x0081e80000000400 */
[----:B0-----:R-:W3:Y:S04]  /*12780*/  LDL.LU R28, [R1+0x2804] ;  /* 0x00280400011c7983 */ /* 0x001ee80000300800 */
[----:B---3--:R0:W-:Y:S04]  /*12790*/  STS.U16 [R0+0x600], R28 ;  /* 0x0006001c00007388 */ /* 0x0081e80000000400 */
[----:B0-----:R-:W3:Y:S04]  /*127a0*/  LDL.LU R28, [R1+0x18] ;  /* 0x00001800011c7983 */ /* 0x001ee80000300800 */
        /* <DEDUP_REMOVED lines=21> */
[----:B------:R-:W-:Y:S01]  /*12900*/  STS.U16 [R0+0xa700], R6 ;  /* 0x00a7000600007388 */ /* 0x000fe20000000400 */
[----:B0-----:R-:W-:-:S05]  /*12910*/  LOP3.LUT R24, R24, 0x7f, RZ, 0xc0, !PT ;  /* 0x0000007f18187812 */ /* 0x001fca00078ec0ff */
[----:B------:R-:W-:Y:S01]  /*12920*/  IMAD.SHL.U32 R24, R24, 0x2, RZ ;  /* 0x0000000218187824 */ /* 0x000fe200078e00ff */
[----:B------:R-:W-:Y:S04]  /*12930*/  STS.U16 [R0+0xc400], R5 ;  /* 0x00c4000500007388 */ /* 0x000fe80000000400 */
[C---:B------:R-:W-:Y:S01]  /*12940*/  LOP3.LUT R2, R24.reuse, 0x20, RZ, 0x3c, !PT ;  /* 0x0000002018027812 */ /* 0x040fe200078e3cff */
[----:B------:R-:W-:Y:S04]  /*12950*/  STS.U16 [R0+0xc500], R4 ;  /* 0x00c5000400007388 */ /* 0x000fe80000000400 */
[----:B------:R-:W-:Y:S04]  /*12960*/  STS.U16 [R0+0xc600], R16 ;  /* 0x00c6001000007388 */ /* 0x000fe80000000400 */
[----:B------:R-:W-:Y:S04]  /*12970*/  STS.U16 [R0+0xc700], R18 ;  /* 0x00c7001200007388 */ /* 0x000fe80000000400 */
[----:B--2---:R-:W-:Y:S04]  /*12980*/  STS.U16 [R0+0xe400], R22 ;  /* 0x00e4001600007388 */ /* 0x004fe80000000400 */
[----:B------:R-:W-:Y:S04]  /*12990*/  STS.U16 [R0+0xe500], R26 ;  /* 0x00e5001a00007388 */ /* 0x000fe80000000400 */
[----:B------:R0:W-:Y:S04]  /*129a0*/  STL [R1+0x27fc], R2 ;  /* 0x0027fc0201007387 */ /* 0x0001e80000100800 */
[----:B0-----:R-:W2:Y:S04]  /*129b0*/  LDL.LU R2, [R1+0xc] ;  /* 0x00000c0001027983 */ /* 0x001ea80000300800 */
[----:B---3--:R0:W-:Y:S04]  /*129c0*/  STS.U16 [R0+0xe600], R28 ;  /* 0x00e6001c00007388 */ /* 0x0081e80000000400 */
[----:B0-----:R-:W3:Y:S04]  /*129d0*/  LDL.LU R0, [R1+0x5a0] ;  /* 0x0005a00001007983 */ /* 0x001ee80000300800 */
[----:B---3--:R0:W-:Y:S04]  /*129e0*/  STL [R1+0x27f4], R0 ;  /* 0x0027f40001007387 */ /* 0x0081e80000100800 */
[----:B0-----:R-:W3:Y:S04]  /*129f0*/  LDL.LU R0, [R1+0x5a4] ;  /* 0x0005a40001007983 */ /* 0x001ee80000300800 */
[----:B---3--:R0:W-:Y:S04]  /*12a00*/  STL [R1+0x27f8], R0 ;  /* 0x0027f80001007387 */ /* 0x0081e80000100800 */
[----:B0-----:R-:W3:Y:S04]  /*12a10*/  LDL.LU R0, [R1+0x5a8] ;  /* 0x0005a80001007983 */ /* 0x001ee80000300800 */
[----:B---3--:R0:W-:Y:S04]  /*12a20*/  STL [R1+0x2800], R0 ;  /* 0x0028000001007387 */ /* 0x0081e80000100800 */
[----:B------:R-:W3:Y:S04]  /*12a30*/  LDL.LU R26, [R1+0x59c] ;  /* 0x00059c00011a7983 */ /* 0x000ee80000300800 */
[----:B------:R-:W4:Y:S04]  /*12a40*/  LDL.LU R28, [R1+0x528] ;  /* 0x00052800011c7983 */ /* 0x000f280000300800 */
        /* <DEDUP_REMOVED lines=15> */
[----:B------:R-:W3:Y:S01]  /*12b40*/  LDL.LU R10, [R1+0xf8] ;  /* 0x0000f800010a7983 */ /* 0x000ee20000300800 */
[----:B0-----:R-:W-:-:S03]  /*12b50*/  LOP3.LUT R0, R24, 0x10, RZ, 0x3c, !PT ;  /* 0x0000001018007812 */ /* 0x001fc600078e3cff */
        /* <DEDUP_REMOVED lines=11> */
[----:B------:R-:W2:Y:S04]  /*12c10*/  LDL.LU R2, [R1+0x27fc] ;  /* 0x0027fc0001027983 */ /* 0x000ea80000300800 */
[----:B--2---:R0:W-:Y:S04]  /*12c20*/  STS.U16 [R2+0x800], R0 ;  /* 0x0008000002007388 */ /* 0x0041e80000000400 */
[----:B0-----:R-:W2:Y:S04]  /*12c30*/  LDL.LU R0, [R1+0x27f8] ;  /* 0x0027f80001007983 */ /* 0x001ea80000300800 */
[----:B--2---:R0:W-:Y:S04]  /*12c40*/  STS.U16 [R2+0x900], R0 ;  /* 0x0009000002007388 */ /* 0x0041e80000000400 */
[----:B0-----:R-:W2:Y:S04]  /*12c50*/  LDL.LU R0, [R1+0x27f4] ;  /* 0x0027f40001007983 */ /* 0x001ea80000300800 */
[----:B--2---:R0:W-:Y:S04]  /*12c60*/  STS.U16 [R2+0xa00], R0 ;  /* 0x000a000002007388 */ /* 0x0041e80000000400 */
[----:B---3--:R1:W-:Y:S04]  /*12c70*/  STS.U16 [R2+0xb00], R26 ;  /* 0x000b001a02007388 */ /* 0x0083e80000000400 */
[----:B----4-:R2:W-:Y:S04]  /*12c80*/  STS.U16 [R2+0x2800], R28 ;  /* 0x0028001c02007388 */ /* 0x0105e80000000400 */
[----:B------:R-:W-:Y:S04]  /*12c90*/  STS.U16 [R2+0x2900], R3 ;  /* 0x0029000302007388 */ /* 0x000fe80000000400 */
[----:B0-----:R-:W3:Y:S04]  /*12ca0*/  LDL.LU R0, [R1+0x27f0] ;  /* 0x0027f00001007983 */ /* 0x001ee80000300800 */
[----:B------:R-:W-:Y:S04]  /*12cb0*/  STS.U16 [R2+0x2a00], R14 ;  /* 0x002a000e02007388 */ /* 0x000fe80000000400 */
[----:B-1----:R-:W4:Y:S04]  /*12cc0*/  LDL.LU R26, [R1+0x27ec] ;  /* 0x0027ec00011a7983 */ /* 0x002f280000300800 */
[----:B------:R-:W-:Y:S04]  /*12cd0*/  STS.U16 [R2+0x2b00], R15 ;  /* 0x002b000f02007388 */ /* 0x000fe80000000400 */
[----:B--2---:R-:W2:Y:S04]  /*12ce0*/  LDL.LU R28, [R1+0x27e8] ;  /* 0x0027e800011c7983 */ /* 0x004ea80000300800 */
[----:B------:R0:W-:Y:S04]  /*12cf0*/  STS.U16 [R2+0x4800], R8 ;  /* 0x0048000802007388 */ /* 0x0001e80000000400 */
        /* <DEDUP_REMOVED lines=18> */
[----:B------:R1:W-:Y:S04]  /*12e20*/  STS.U16 [R2+0xca00], R16 ;  /* 0x00ca001002007388 */ /* 0x0003e80000000400 */
[----:B------:R0:W-:Y:S04]  /*12e30*/  STS.U16 [R2+0xcb00], R18 ;  /* 0x00cb001202007388 */ /* 0x0001e80000000400 */
[----:B------:R0:W-:Y:S04]  /*12e40*/  STS.U16 [R2+0xe800], R22 ;  /* 0x00e8001602007388 */ /* 0x0001e80000000400 */
[----:B------:R0:W-:Y:S01]  /*12e50*/  STS.U16 [R2+0xe900], R24 ;  /* 0x00e9001802007388 */ /* 0x0001e20000000400 */
[----:B---3--:R-:W-:-:S04]  /*12e60*/  LOP3.LUT R0, R0, 0x7f, RZ, 0xc0, !PT ;  /* 0x0000007f00007812 */ /* 0x008fc800078ec0ff */
[----:B0-----:R-:W-:Y:S01]  /*12e70*/  SHF.L.U32 R4, R0, 0x1, RZ ;  /* 0x0000000100047819 */ /* 0x001fe200000006ff */
[----:B--2---:R0:W-:Y:S04]  /*12e80*/  STL [R1+0x27e4], R8 ;  /* 0x0027e40801007387 */ /* 0x0041e80000100800 */
[----:B-1----:R-:W2:Y:S04]  /*12e90*/  LDL.LU R16, [R1+0x594] ;  /* 0x0005940001107983 */ /* 0x002ea80000300800 */
[----:B------:R-:W3:Y:S04]  /*12ea0*/  LDL.LU R18, [R1+0x590] ;  /* 0x0005900001127983 */ /* 0x000ee80000300800 */
[----:B------:R-:W2:Y:S04]  /*12eb0*/  LDL.LU R22, [R1+0x58c] ;  /* 0x00058c0001167983 */ /* 0x000ea80000300800 */
        /* <DEDUP_REMOVED lines=12> */
[----:B------:R-:W2:Y:S01]  /*12f80*/  LDL.LU R12, [R1+0x160] ;  /* 0x00016000010c7983 */ /* 0x000ea20000300800 */
[----:B0-----:R-:W-:-:S03]  /*12f90*/  LOP3.LUT R8, R4, 0x20, RZ, 0x3c, !PT ;  /* 0x0000002004087812 */ /* 0x001fc600078e3cff */
[----:B------:R-:W2:Y:S04]  /*12fa0*/  LDL.LU R20, [R1+0x15c] ;  /* 0x00015c0001147983 */ /* 0x000ea80000300800 */
[----:B------:R-:W2:Y:S04]  /*12fb0*/  LDL.LU R11, [R1+0xe8] ;  /* 0x0000e800010b7983 */ /* 0x000ea80000300800 */
[----:B------:R-:W2:Y:S04]  /*12fc0*/  LDL.LU R10, [R1+0xe4] ;  /* 0x0000e400010a7983 */ /* 0x000ea80000300800 */
[----:B------:R-:W2:Y:S01]  /*12fd0*/  LDL.LU R9, [R1+0xe0] ;  /* 0x0000e00001097983 */ /* 0x000ea20000300800 */
[----:B------:R-:W-:-:S03]  /*12fe0*/  LOP3.LUT R2, R4, 0x30, RZ, 0x3c, !PT ;  /* 0x0000003004027812 */ /* 0x000fc600078e3cff */
[----:B------:R-:W2:Y:S04]  /*12ff0*/  LDL.LU R7, [R1+0xdc] ;  /* 0x0000dc0001077983 */ /* 0x000ea80000300800 */
[----:B------:R-:W2:Y:S04]  /*13000*/  LDL.LU R6, [R1+0x68] ;  /* 0x0000680001067983 */ /* 0x000ea80000300800 */
[----:B------:R-:W2:Y:S04]  /*13010*/  LDL.LU R0, [R1+0x64] ;  /* 0x0000640001007983 */ /* 0x000ea80000300800 */
[----:B------:R-:W2:Y:S04]  /*13020*/  LDL.LU R5, [R1+0x60] ;  /* 0x0000600001057983 */ /* 0x000ea80000300800 */
[----:B------:R-:W2:Y:S04]  /*13030*/  LDL.LU R4, [R1+0x5c] ;  /* 0x00005c0001047983 */ /* 0x000ea80000300800 */
[----:B------:R0:W-:Y:S04]  /*13040*/  STS.U16 [R8+0xea00], R28 ;  /* 0x00ea001c08007388 */ /* 0x0001e80000000400 */
[----:B----4-:R1:W-:Y:S04]  /*13050*/  STS.U16 [R8+0xeb00], R26 ;  /* 0x00eb001a08007388 */ /* 0x0103e80000000400 */
[----:B0-----:R-:W4:Y:S04]  /*13060*/  LDL.LU R28, [R1+0x510] ;  /* 0x00051000011c7983 */ /* 0x001f280000300800 */
[----:B-1----:R-:W2:Y:S04]  /*13070*/  LDL.LU R8, [R1+0x27e4] ;  /* 0x0027e40001087983 */ /* 0x002ea80000300800 */
[----:B------:R-:W3:Y:S04]  /*13080*/  LDL.LU R26, [R1+0x514] ;  /* 0x00051400011a7983 */ /* 0x000ee80000300800 */
[----:B--2---:R0:W-:Y:S04]  /*13090*/  STS.U16 [R2+0xc00], R8 ;  /* 0x000c000802007388 */ /* 0x0041e80000000400 */
[----:B------:R1:W-:Y:S04]  /*130a0*/  STS.U16 [R2+0xd00], R16 ;  /* 0x000d001002007388 */ /* 0x0003e80000000400 */
[----:B---3--:R2:W-:Y:S04]  /*130b0*/  STS.U16 [R2+0xe00], R18 ;  /* 0x000e001202007388 */ /* 0x0085e80000000400 */
[----:B------:R3:W-:Y:S04]  /*130c0*/  STS.U16 [R2+0xf00], R22 ;  /* 0x000f001602007388 */ /* 0x0007e80000000400 */
[----:B------:R0:W-:Y:S04]  /*130d0*/  STS.U16 [R2+0x2c00], R24 ;  /* 0x002c001802007388 */ /* 0x0001e80000000400 */
        /* <DEDUP_REMOVED lines=14> */
[----:B0-----:R-:W4:Y:S04]  /*131c0*/  LDL.LU R8, [R1+0x27e0] ;  /* 0x0027e00001087983 */ /* 0x001f280000300800 */
[----:B------:R-:W-:Y:S04]  /*131d0*/  STS.U16 [R2+0x8f00], R20 ;  /* 0x008f001402007388 */ /* 0x000fe80000000400 */
[----:B-1----:R-:W4:Y:S04]  /*131e0*/  LDL.LU R16, [R1+0x27dc] ;  /* 0x0027dc0001107983 */ /* 0x002f280000300800 */
[----:B------:R-:W-:Y:S04]  /*131f0*/  STS.U16 [R2+0xac00], R11 ;  /* 0x00ac000b02007388 */ /* 0x000fe80000000400 */
[----:B--2---:R-:W2:Y:S04]  /*13200*/  LDL.LU R18, [R1+0x27d8] ;  /* 0x0027d80001127983 */ /* 0x004ea80000300800 */
[----:B------:R-:W-:Y:S04]  /*13210*/  STS.U16 [R2+0xad00], R10 ;  /* 0x00ad000a02007388 */ /* 0x000fe80000000400 */
[----:B---3--:R-:W3:Y:S04]  /*13220*/  LDL.LU R22, [R1+0x27d4] ;  /* 0x0027d40001167983 */ /* 0x008ee80000300800 */
[----:B------:R-:W-:Y:S04]  /*13230*/  STS.U16 [R2+0xae00], R9 ;  /* 0x00ae000902007388 */ /* 0x000fe80000000400 */
[----:B------:R-:W2:Y:S04]  /*13240*/  LDL.LU R24, [R1+0x27d0] ;  /* 0x0027d00001187983 */ /* 0x000ea80000300800 */
[----:B------:R0:W-:Y:S04]  /*13250*/  STS.U16 [R2+0xaf00], R7 ;  /* 0x00af000702007388 */ /* 0x0001e80000000400 */
[----:B0-----:R-:W2:Y:S04]  /*13260*/  LDL.LU R7, [R1+0x584] ;  /* 0x0005840001077983 */ /* 0x001ea80000300800 */
[----:B--2---:R0:W-:Y:S04]  /*13270*/  STL [R1+0x27c8], R7 ;  /* 0x0027c80701007387 */ /* 0x0041e80000100800 */
[----:B0-----:R-:W2:Y:S04]  /*13280*/  LDL.LU R7, [R1+0x588] ;  /* 0x0005880001077983 */ /* 0x001ea80000300800 */
[----:B------:R-:W-:Y:S04]  /*13290*/  STS.U16 [R2+0xcc00], R6 ;  /* 0x00cc000602007388 */ /* 0x000fe80000000400 */
[----:B------:R4:W-:Y:S04]  /*132a0*/  STS.U16 [R2+0xcd00], R0 ;  /* 0x00cd000002007388 */ /* 0x0009e80000000400 */
[----:B------:R0:W-:Y:S04]  /*132b0*/  STS.U16 [R2+0xce00], R5 ;  /* 0x00ce000502007388 */ /* 0x0001e80000000400 */
[----:B------:R1:W-:Y:S01]  /*132c0*/  STS.U16 [R2+0xcf00], R4 ;  /* 0x00cf000402007388 */ /* 0x0003e20000000400 */
[C---:B----4-:R-:W-:Y:S01]  /*132d0*/  IMAD.SHL.U32 R0, R8.reuse, 0x2, RZ ;  /* 0x0000000208007824 */ /* 0x050fe200078e00ff */
[----:B------:R-:W-:-:S02]  /*132e0*/  SHF.L.U32 R8, R8, 0x1, RZ ;  /* 0x0000000108087819 */ /* 0x000fc400000006ff */
[----:B--2---:R2:W-:Y:S04]  /*132f0*/  STL [R1+0x27cc], R7 ;  /* 0x0027cc0701007387 */ /* 0x0045e80000100800 */
[----:B------:R-:W4:Y:S04]  /*13300*/  LDL.LU R6, [R1+0x580] ;  /* 0x0005800001067983 */ /* 0x000f280000300800 */
[----:B0-----:R-:W4:Y:S04]  /*13310*/  LDL.LU R5, [R1+0x57c] ;  /* 0x00057c0001057983 */ /* 0x001f280000300800 */
[----:B-1----:R-:W4:Y:S04]  /*13320*/  LDL.LU R4, [R1+0x368] ;  /* 0x0003680001047983 */ /* 0x002f280000300800 */
        /* <DEDUP_REMOVED lines=9> */
[----:B------:R-:W4:Y:S01]  /*133c0*/  LDL.LU R21, [R1+0x150] ;  /* 0x0001500001157983 */ /* 0x000f220000300800 */
[----:B--2---:R-:W-:-:S03]  /*133d0*/  LOP3.LUT R7, R8, 0x30, RZ, 0x3c, !PT ;  /* 0x0000003008077812 */ /* 0x004fc600078e3cff */
        /* <DEDUP_REMOVED lines=9> */
[----:B------:R0:W-:Y:S04]  /*13470*/  STS.U16 [R7+0xec00], R24 ;  /* 0x00ec001807007388 */ /* 0x0001e80000000400 */
[----:B---3--:R1:W-:Y:S04]  /*13480*/  STS.U16 [R7+0xed00], R22 ;  /* 0x00ed001607007388 */ /* 0x0083e80000000400 */
[----:B------:R3:W-:Y:S04]  /*13490*/  STS.U16 [R7+0xee00], R18 ;  /* 0x00ee001207007388 */ /* 0x0007e80000000400 */
[----:B0-----:R-:W2:Y:S04]  /*134a0*/  LDL.LU R24, [R1+0x258] ;  /* 0x0002580001187983 */ /* 0x001ea80000300800 */
[----:B-1----:R-:W2:Y:S04]  /*134b0*/  LDL.LU R22, [R1+0x35c] ;  /* 0x00035c0001167983 */ /* 0x002ea80000300800 */
[----:B---3--:R-:W3:Y:S04]  /*134c0*/  LDL.LU R18, [R1+0x360] ;  /* 0x0003600001127983 */ /* 0x008ee80000300800 */
[----:B------:R0:W-:Y:S04]  /*134d0*/  STS.U16 [R7+0xef00], R16 ;  /* 0x00ef001007007388 */ /* 0x0001e80000000400 */
[----:B0-----:R-:W2:Y:S01]  /*134e0*/  LDL.LU R7, [R1+0x27cc] ;  /* 0x0027cc0001077983 */ /* 0x001ea20000300800 */
[----:B------:R-:W-:-:S03]  /*134f0*/  LOP3.LUT R3, R0, 0x40, RZ, 0x3c, !PT ;  /* 0x0000004000037812 */ /* 0x000fc600078e3cff */
[----:B------:R-:W3:Y:S04]  /*13500*/  LDL.LU R16, [R1+0x364] ;  /* 0x0003640001107983 */ /* 0x000ee80000300800 */
[----:B--2---:R0:W-:Y:S04]  /*13510*/  STS.U16 [R3+0x1000], R7 ;  /* 0x0010000703007388 */ /* 0x0041e80000000400 */
[----:B0-----:R-:W2:Y:S04]  /*13520*/  LDL.LU R7, [R1+0x27c8] ;  /* 0x0027c80001077983 */ /* 0x001ea80000300800 */
[----:B--2---:R0:W-:Y:S04]  /*13530*/  STS.U16 [R3+0x1100], R7 ;  /* 0x0011000703007388 */ /* 0x0041e80000000400 */
[----:B----4-:R1:W-:Y:S04]  /*13540*/  STS.U16 [R3+0x1200], R6 ;  /* 0x0012000603007388 */ /* 0x0103e80000000400 */
[----:B------:R2:W-:Y:S04]  /*13550*/  STS.U16 [R3+0x1300], R5 ;  /* 0x0013000503007388 */ /* 0x0005e80000000400 */
[----:B0-----:R-:W4:Y:S04]  /*13560*/  LDL.LU R7, [R1+0x27c4] ;  /* 0x0027c40001077983 */ /* 0x001f280000300800 */
[----:B-1----:R-:W4:Y:S04]  /*13570*/  LDL.LU R6, [R1+0x27c0] ;  /* 0x0027c00001067983 */ /* 0x002f280000300800 */
[----:B--2---:R-:W2:Y:S04]  /*13580*/  LDL.LU R5, [R1+0x27bc] ;  /* 0x0027bc0001057983 */ /* 0x004ea80000300800 */
[----:B------:R0:W-:Y:S04]  /*13590*/  STS.U16 [R3+0x3000], R4 ;  /* 0x0030000403007388 */ /* 0x0001e80000000400 */
[----:B0-----:R-:W2:Y:S04]  /*135a0*/  LDL.LU R4, [R1+0x27b8] ;  /* 0x0027b80001047983 */ /* 0x001ea80000300800 */
[----:B---3--:R-:W-:Y:S04]  /*135b0*/  STS.U16 [R3+0x3100], R16 ;  /* 0x0031001003007388 */ /* 0x008fe80000000400 */
[----:B------:R-:W-:Y:S04]  /*135c0*/  STS.U16 [R3+0x3200], R18 ;  /* 0x0032001203007388 */ /* 0x000fe80000000400 */
        /* <DEDUP_REMOVED lines=25> */
[----:B0-----:R-:W3:Y:S04]  /*13760*/  LDL.LU R8, [R1+0x358] ;  /* 0x0003580001087983 */ /* 0x001ee80000300800 */
[----:B------:R-:W3:Y:S01]  /*13770*/  LDL.LU R20, [R1+0x354] ;  /* 0x0003540001147983 */ /* 0x000ee20000300800 */
[----:B------:R-:W-:-:S03]  /*13780*/  LOP3.LUT R29, R0, 0x50, RZ, 0x3c, !PT ;  /* 0x00000050001d7812 */ /* 0x000fc600078e3cff */
[----:B--2---:R0:W-:Y:S04]  /*13790*/  STS.U16 [R3+0xf000], R4 ;  /* 0x00f0000403007388 */ /* 0x0041e80000000400 */
[----:B0-----:R-:W2:Y:S04]  /*137a0*/  LDL.LU R4, [R1+0x244] ;  /* 0x0002440001047983 */ /* 0x001ea80000300800 */
        /* <DEDUP_REMOVED lines=18> */
[----:B----4-:R1:W-:Y:S04]  /*138d0*/  STS.U16 [R3+0xf200], R6 ;  /* 0x00f2000603007388 */ /* 0x0103e80000000400 */
[----:B------:R4:W-:Y:S04]  /*138e0*/  STS.U16 [R3+0xf300], R7 ;  /* 0x00f3000703007388 */ /* 0x0009e80000000400 */
[----:B0-----:R-:W2:Y:S04]  /*138f0*/  LDL.LU R5, [R1+0x248] ;  /* 0x0002480001057983 */ /* 0x001ea80000300800 */
[----:B-1----:R-:W2:Y:S04]  /*13900*/  LDL.LU R6, [R1+0x2bc] ;  /* 0x0002bc0001067983 */ /* 0x002ea80000300800 */
[----:B----4-:R-:W4:Y:S04]  /*13910*/  LDL.LU R3, [R1+0x27b4] ;  /* 0x0027b40001037983 */ /* 0x010f280000300800 */
[----:B------:R-:W2:Y:S04]  /*13920*/  LDL.LU R7, [R1+0x348] ;  /* 0x0003480001077983 */ /* 0x000ea80000300800 */
[----:B---3--:R0:W-:Y:S04]  /*13930*/  STS.U16 [R29+0x1400], R14 ;  /* 0x0014000e1d007388 */ /* 0x0081e80000000400 */
        /* <DEDUP_REMOVED lines=27> */
[----:B------:R1:W-:Y:S04]  /*13af0*/  STS.U16 [R29+0xb600], R19 ;  /* 0x00b600131d007388 */ /* 0x0003e80000000400 */
[----:B0-----:R-:W2:Y:S04]  /*13b00*/  LDL.LU R27, [R1+0x568] ;  /* 0x00056800011b7983 */ /* 0x001ea80000300800 */
[----:B------:R0:W-:Y:S04]  /*13b10*/  STS.U16 [R29+0xb700], R17 ;  /* 0x00b700111d007388 */ /* 0x0001e80000000400 */
[----:B-1----:R-:W2:Y:S04]  /*13b20*/  LDL.LU R19, [R1+0x564] ;  /* 0x0005640001137983 */ /* 0x002ea80000300800 */
[----:B------:R1:W-:Y:S04]  /*13b30*/  STS.U16 [R29+0xd400], R13 ;  /* 0x00d4000d1d007388 */ /* 0x0003e80000000400 */
[----:B0-----:R-:W2:Y:S04]  /*13b40*/  LDL.LU R17, [R1+0x560] ;  /* 0x0005600001117983 */ /* 0x001ea80000300800 */
[----:B------:R0:W-:Y:S04]  /*13b50*/  STS.U16 [R29+0xd500], R12 ;  /* 0x00d5000c1d007388 */ /* 0x0001e80000000400 */
[----:B-1----:R-:W2:Y:S04]  /*13b60*/  LDL.LU R13, [R1+0x55c] ;  /* 0x00055c00010d7983 */ /* 0x002ea80000300800 */
[----:B------:R1:W-:Y:S04]  /*13b70*/  STS.U16 [R29+0xd600], R0 ;  /* 0x00d600001d007388 */ /* 0x0003e80000000400 */
[----:B0-----:R-:W2:Y:S04]  /*13b80*/  LDL.LU R12, [R1+0x2b8] ;  /* 0x0002b800010c7983 */ /* 0x001ea80000300800 */
[----:B-1----:R-:W2:Y:S04]  /*13b90*/  LDL.LU R0, [R1+0x2b4] ;  /* 0x0002b40001007983 */ /* 0x002ea80000300800 */
        /* <DEDUP_REMOVED lines=13> */
[----:B---3--:R0:W-:Y:S04]  /*13c70*/  STS.U16 [R29+0xd700], R20 ;  /* 0x00d700141d007388 */ /* 0x0081e80000000400 */
[----:B------:R-:W3:Y:S04]  /*13c80*/  LDL.LU R21, [R1+0xac] ;  /* 0x0000ac0001157983 */ /* 0x000ee80000300800 */
[----:B------:R1:W-:Y:S04]  /*13c90*/  STS.U16 [R29+0xf400], R8 ;  /* 0x00f400081d007388 */ /* 0x0003e80000000400 */
[----:B0-----:R-:W3:Y:S04]  /*13ca0*/  LDL.LU R20, [R1+0x38] ;  /* 0x0000380001147983 */ /* 0x001ee80000300800 */
[----:B------:R0:W-:Y:S04]  /*13cb0*/  STS.U16 [R29+0xf500], R9 ;  /* 0x00f500091d007388 */ /* 0x0001e80000000400 */
[----:B-1----:R-:W3:Y:S04]  /*13cc0*/  LDL.LU R8, [R1+0x234] ;  /* 0x0002340001087983 */ /* 0x002ee80000300800 */
[----:B------:R1:W-:Y:S04]  /*13cd0*/  STS.U16 [R29+0xf600], R10 ;  /* 0x00f6000a1d007388 */ /* 0x0003e80000000400 */
[----:B0-----:R-:W3:Y:S04]  /*13ce0*/  LDL.LU R9, [R1+0x238] ;  /* 0x0002380001097983 */ /* 0x001ee80000300800 */
[----:B----4-:R0:W-:Y:S04]  /*13cf0*/  STS.U16 [R29+0xf700], R11 ;  /* 0x00f7000b1d007388 */ /* 0x0101e80000000400 */
[----:B-1----:R-:W4:Y:S04]  /*13d00*/  LDL.LU R10, [R1+0x2ac] ;  /* 0x0002ac00010a7983 */ /* 0x002f280000300800 */
[----:B0-----:R-:W3:Y:S04]  /*13d10*/  LDL.LU R29, [R1+0x279c] ;  /* 0x00279c00011d7983 */ /* 0x001ee80000300800 */
[----:B------:R-:W3:Y:S01]  /*13d20*/  LDL.LU R11, [R1+0x2b0] ;  /* 0x0002b000010b7983 */ /* 0x000ee20000300800 */
[----:B------:R-:W-:-:S05]  /*13d30*/  LOP3.LUT R25, R3, 0x60, RZ, 0x3c, !PT ;  /* 0x0000006003197812 */ /* 0x000fca00078e3cff */
[----:B--2---:R0:W-:Y:S04]  /*13d40*/  STS.U16 [R25+0x1800], R27 ;  /* 0x0018001b19007388 */ /* 0x0041e80000000400 */
        /* <DEDUP_REMOVED lines=11> */
[----:B---3--:R-:W-:Y:S04]  /*13e00*/  STS.U16 [R25+0x3a00], R11 ;  /* 0x003a000b19007388 */ /* 0x008fe80000000400 */
[----:B----4-:R-:W-:Y:S04]  /*13e10*/  STS.U16 [R25+0x3b00], R10 ;  /* 0x003b000a19007388 */ /* 0x010fe80000000400 */
[----:B------:R-:W-:Y:S04]  /*13e20*/  STS.U16 [R25+0x5800], R9 ;  /* 0x0058000919007388 */ /* 0x000fe80000000400 */
[----:B------:R-:W-:Y:S04]  /*13e30*/  STS.U16 [R25+0x5900], R8 ;  /* 0x0059000819007388 */ /* 0x000fe80000000400 */
[----:B------:R-:W-:Y:S04]  /*13e40*/  STS.U16 [R25+0x5a00], R7 ;  /* 0x005a000719007388 */ /* 0x000fe80000000400 */
[----:B------:R0:W-:Y:S04]  /*13e50*/  STS.U16 [R25+0x5b00], R28 ;  /* 0x005b001c19007388 */ /* 0x0001e80000000400 */
[----:B------:R1:W-:Y:S04]  /*13e60*/  STS.U16 [R25+0x7800], R15 ;  /* 0x0078000f19007388 */ /* 0x0003e80000000400 */
[----:B0-----:R-:W3:Y:S04]  /*13e70*/  LDL.LU R28, [R1+0x14] ;  /* 0x00001400011c7983 */ /* 0x001ee80000300800 */
[----:B-1----:R-:W4:Y:S04]  /*13e80*/  LDL.LU R15, [R1+0x10] ;  /* 0x00001000010f7983 */ /* 0x002f280000300800 */
        /* <DEDUP_REMOVED lines=12> */
[----:B0-----:R-:W4:Y:S04]  /*13f50*/  LDL.LU R23, [R1+0x558] ;  /* 0x0005580001177983 */ /* 0x001f280000300800 */
[----:B-1----:R-:W4:Y:S04]  /*13f60*/  LDL.LU R21, [R1+0x554] ;  /* 0x0005540001157983 */ /* 0x002f280000300800 */
[----:B------:R-:W4:Y:S04]  /*13f70*/  LDL.LU R20, [R1+0x550] ;  /* 0x0005500001147983 */ /* 0x000f280000300800 */
        /* <DEDUP_REMOVED lines=16> */
[----:B------:R-:W-:-:S03]  /*14080*/  LOP3.LUT R3, R3, 0x70, RZ, 0x3c, !PT ;  /* 0x0000007003037812 */ /* 0x000fc600078e3cff */
[----:B---3--:R0:W-:Y:S04]  /*14090*/  STS.U16 [R25+0xda00], R28 ;  /* 0x00da001c19007388 */ /* 0x0081e80000000400 */
[----:B----4-:R1:W-:Y:S04]  /*140a0*/  STS.U16 [R25+0xdb00], R15 ;  /* 0x00db000f19007388 */ /* 0x0103e80000000400 */
[----:B------:R3:W-:Y:S04]  /*140b0*/  STS.U16 [R25+0xf800], R12 ;  /* 0x00f8000c19007388 */ /* 0x0007e80000000400 */
[----:B0-----:R-:W4:Y:S04]  /*140c0*/  LDL.LU R28, [R1+0x9c] ;  /* 0x00009c00011c7983 */ /* 0x001f280000300800 */
[----:B-1----:R-:W4:Y:S04]  /*140d0*/  LDL.LU R15, [R1] ;  /* 0x00000000010f7983 */ /* 0x002f280000300800 */
[----:B---3--:R-:W3:Y:S04]  /*140e0*/  LDL.LU R12, [R1+0x29c] ;  /* 0x00029c00010c7983 */ /* 0x008ee80000300800 */
[----:B------:R0:W-:Y:S04]  /*140f0*/  STS.U16 [R25+0xf900], R13 ;  /* 0x00f9000d19007388 */ /* 0x0001e80000000400 */
[----:B------:R1:W-:Y:S04]  /*14100*/  STS.U16 [R25+0xfa00], R17 ;  /* 0x00fa001119007388 */ /* 0x0003e80000000400 */
[----:B------:R1:W-:Y:S04]  /*14110*/  STS.U16 [R25+0xfb00], R19 ;  /* 0x00fb001319007388 */ /* 0x0003e80000000400 */
[----:B0-----:R-:W3:Y:S04]  /*14120*/  LDL.LU R13, [R1+0x2a0] ;  /* 0x0002a000010d7983 */ /* 0x001ee80000300800 */
[----:B-1----:R-:W3:Y:S04]  /*14130*/  LDL.LU R17, [R1+0x2a4] ;  /* 0x0002a40001117983 */ /* 0x002ee80000300800 */
[----:B------:R-:W3:Y:S04]  /*14140*/  LDL.LU R25, [R1+0x2780] ;  /* 0x0027800001197983 */ /* 0x000ee80000300800 */
[----:B------:R-:W3:Y:S04]  /*14150*/  LDL.LU R19, [R1+0x2a8] ;  /* 0x0002a80001137983 */ /* 0x000ee80000300800 */
        /* <DEDUP_REMOVED lines=24> */
[----:B0-----:R-:W3:Y:S04]  /*142e0*/  LDL R2, [R1+0x350] ;  /* 0x0003500001027983 */ /* 0x001ee80000100800 */
[----:B--2---:R0:W-:Y:S04]  /*142f0*/  STS.U16 [R3+0xbc00], R0 ;  /* 0x00bc000003007388 */ /* 0x0041e80000000400 */
        /* <DEDUP_REMOVED lines=9> */
[----:B------:R1:W-:Y:S04]  /*14390*/  STS.U16 [R3+0xfe00], R29 ;  /* 0x00fe001d03007388 */ /* 0x0003e80000000400 */
[----:B0-----:R-:W2:Y:S04]  /*143a0*/  LDL R0, [R1+0x664] ;  /* 0x0006640001007983 */ /* 0x001ea80000100800 */
[----:B-1----:R-:W4:Y:S04]  /*143b0*/  LDL R29, [R1+0x320] ;  /* 0x00032000011d7983 */ /* 0x002f280000100800 */
[----:B------:R-:W-:Y:S04]  /*143c0*/  STS.U16 [R3+0xff00], R14 ;  /* 0x00ff000e03007388 */ /* 0x000fe80000000400 */
[----:B------:R-:W-:Y:S06]  /*143d0*/  BAR.SYNC.DEFER_BLOCKING 0x0 ;  /* 0x0000000000007b1d */ /* 0x000fec0000010000 */
[----:B---3--:R-:W0:Y:S04]  /*143e0*/  LDSM.16.M88.4 R12, [R2+0x8000] ;  /* 0x00800000020c783b */ /* 0x008e280000000200 */
[----:B------:R-:W-:Y:S04]  /*143f0*/  LDSM.16.M88.4 R8, [R2] ;  /* 0x000000000208783b */ /* 0x000fe80000000200 */
[----:B0-----:R-:W-:Y:S04]  /*14400*/  STL.64 [R1+0x2768], R14 ;  /* 0x0027680e01007387 */ /* 0x001fe80000100a00 */
[----:B------:R-:W-:Y:S04]  /*14410*/  STL.64 [R1+0x2760], R12 ;  /* 0x0027600c01007387 */ /* 0x000fe80000100a00 */
[----:B------:R-:W-:Y:S04]  /*14420*/  STL [R1+0x26f8], R2 ;  /* 0x0026f80201007387 */ /* 0x000fe80000100800 */
[----:B--2---:R-:W-:Y:S04]  /*14430*/  LDSM.16.MT88.4 R24, [R0+0x10400] ;  /* 0x010400000018783b */ /* 0x004fe80000004200 */
[----:B------:R-:W0:Y:S04]  /*14440*/  S2R R28, SR_TID.X ;  /* 0x00000000001c7919 */ /* 0x000e280000002100 */
[----:B----4-:R-:W1:Y:S04]  /*14450*/  LDSM.16.MT88.4 R4, [R29+0x10000] ;  /* 0x010000001d04783b */ /* 0x010e680000004200 */
[----:B------:R-:W2:Y:S04]  /*14460*/  LDSM.16.MT88.4 R20, [R29+0x10400] ;  /* 0x010400001d14783b */ /* 0x000ea80000004200 */
[----:B------:R-:W-:Y:S01]  /*14470*/  LDSM.16.MT88.4 R16, [R0+0x10000] ;  /* 0x010000000010783b */ /* 0x000fe20000004200 */
[----:B-1----:R-:W-:Y:S03]  /*14480*/  HMMA.16816.F32 R12, R4, R8, RZ ;  /* 0x00000008040c723c */ /* 0x002fe600000018ff */
[----:B--2---:R-:W-:Y:S04]  /*14490*/  STL.64 [R1+0x2758], R22 ;  /* 0x0027581601007387 */ /* 0x004fe80000100a00 */
[----:B------:R1:W-:Y:S04]  /*144a0*/  STL.64 [R1+0x2750], R20 ;  /* 0x0027501401007387 */ /* 0x0003e80000100a00 */
[----:B------:R2:W-:Y:S04]  /*144b0*/  STL.64 [R1+0x2738], R26 ;  /* 0x0027381a01007387 */ /* 0x0005e80000100a00 */
[----:B------:R3:W-:Y:S09]  /*144c0*/  STL.64 [R1+0x2730], R24 ;  /* 0x0027301801007387 */ /* 0x0007f20000100a00 */
[----:B-1----:R-:W-:Y:S01]  /*144d0*/  MOV R20, R14 ;  /* 0x0000000e00147202 */ /* 0x002fe20000000f00 */
[----:B------:R-:W-:Y:S01]  /*144e0*/  IMAD.MOV.U32 R2, RZ, RZ, R15 ;  /* 0x000000ffff027224 */ /* 0x000fe200078e000f */
[----:B------:R-:W-:Y:S01]  /*144f0*/  MOV R22, R12 ;  /* 0x0000000c00167202 */ /* 0x000fe20000000f00 */
[----:B------:R-:W-:Y:S01]  /*14500*/  IMAD.MOV.U32 R21, RZ, RZ, R13 ;  /* 0x000000ffff157224 */ /* 0x000fe200078e000d */
[----:B------:R-:W4:Y:S04]  /*14510*/  LDL.LU.64 R14, [R1+0x2768] ;  /* 0x00276800010e7983 */ /* 0x000f280000300a00 */
[----:B------:R-:W3:Y:S01]  /*14520*/  LDL.LU.64 R12, [R1+0x2760] ;  /* 0x00276000010c7983 */ /* 0x000ee20000300a00 */
[C---:B0-----:R-:W-:Y:S01]  /*14530*/  LOP3.LUT R3, R28.reuse, 0x7, RZ, 0xc0, !PT ;  /* 0x000000071c037812 */ /* 0x041fe200078ec0ff */
[C---:B--2---:R-:W-:Y:S01]  /*14540*/  IMAD.SHL.U32 R27, R28.reuse, 0x2, RZ ;  /* 0x000000021c1b7824 */ /* 0x044fe200078e00ff */
[----:B------:R-:W-:-:S02]  /*14550*/  LOP3.LUT R23, R28, 0x60, RZ, 0xc0, !PT ;  /* 0x000000601c177812 */ /* 0x000fc400078ec0ff */
[----:B------:R-:W-:-:S04]  /*14560*/  SHF.L.U32 R28, R3, 0x4, RZ ;  /* 0x00000004031c7819 */ /* 0x000fc800000006ff */
[----:B------:R-:W-:Y:S01]  /*14570*/  LOP3.LUT R28, R28, 0x30, R27, 0x78, !PT ;  /* 0x000000301c1c7812 */ /* 0x000fe200078e781b */
[----:B------:R-:W-:-:S05]  /*14580*/  IMAD R3, R3, 0x4, R23 ;  /* 0x0000000403037824 */ /* 0x000fca00078e0217 */
[----:B------:R-:W-:-:S04]  /*14590*/  LEA R3, R3, R28, 0x8 ;  /* 0x0000001c03037211 */ /* 0x000fc800078e40ff */
[----:B------:R-:W-:Y:S01]  /*145a0*/  LOP3.LUT R3, R3, 0x40, RZ, 0x3c, !PT ;  /* 0x0000004003037812 */ /* 0x000fe200078e3cff */
[----:B---3--:R-:W-:Y:S11]  /*145b0*/  HMMA.16816.F32 R24, R4, R12, RZ ;  /* 0x0000000c0418723c */ /* 0x008ff600000018ff */
[----:B------:R-:W-:Y:S11]  /*145c0*/  @!UPT UIADD3 URZ, URZ, URZ, URZ ;  /* 0x0000003f3f3ff290 */ /* 0x000ff6000fffe03f */
[----:B------:R-:W-:Y:S01]  /*145d0*/  @!UPT UIADD3 URZ, URZ, URZ, URZ ;  /* 0x0000003f3f3ff290 */ /* 0x000fe2000fffe03f */
[----:B------:R0:W-:Y:S04]  /*145e0*/  STL.64 [R1+0x2748], R26 ;  /* 0x0027481a01007387 */ /* 0x0001e80000100a00 */
[----:B------:R1:W-:Y:S01]  /*145f0*/  STL.64 [R1+0x2740], R24 ;  /* 0x0027401801007387 */ /* 0x0003e20000100a00 */
[----:B0-----:R-:W-:Y:S02]  /*14600*/  IMAD.MOV.U32 R26, RZ, RZ, R20 ;  /* 0x000000ffff1a7224 */ /* 0x001fe400078e0014 */
[----:B-1----:R-:W-:Y:S01]  /*14610*/  IMAD.MOV.U32 R24, RZ, RZ, R22 ;  /* 0x000000ffff187224 */ /* 0x002fe200078e0016 */
[----:B------:R-:W-:Y:S02]  /*14620*/  MOV R25, R21 ;  /* 0x0000001500197202 */ /* 0x000fe40000000f00 */
[----:B------:R-:W0:Y:S04]  /*14630*/  LDSM.16.MT88.4 R20, [R29+0x10800] ;  /* 0x010800001d14783b */ /* 0x000e280000004200 */
[----:B------:R-:W-:Y:S04]  /*14640*/  STL [R1+0x2728], R29 ;  /* 0x0027281d01007387 */ /* 0x000fe80000100800 */
[----:B0-----:R-:W-:Y:S04]  /*14650*/  STL.64 [R1], R20 ;  /* 0x0000001401007387 */ /* 0x001fe80000100a00 */
[----:B------:R-:W-:Y:S04]  /*14660*/  STL.64 [R1+0x8], R22 ;  /* 0x0000081601007387 */ /* 0x000fe80000100a00 */
[----:B------:R-:W0:Y:S01]  /*14670*/  LDSM.16.M88.4 R20, [R3] ;  /* 0x000000000314783b */ /* 0x000e220000000200 */
[C---:B------:R-:W-:Y:S03]  /*14680*/  HMMA.16816.F32 R4, R16.reuse, R8, RZ ;  /* 0x000000081004723c */ /* 0x040fe600000018ff */
[----:B0-----:R-:W-:Y:S04]  /*14690*/  STL.64 [R1+0x50], R20 ;  /* 0x0000501401007387 */ /* 0x001fe80000100a00 */
[----:B------:R0:W-:Y:S02]  /*146a0*/  STL.64 [R1+0x58], R22 ;  /* 0x0000581601007387 */ /* 0x0001e40000100a00 */
[----:B0-----:R-:W-:Y:S11]  /*146b0*/  HMMA.16816.F32 R20, R16, R12, RZ ;  /* 0x0000000c1014723c */ /* 0x001ff600000018ff */
[----:B------:R-:W-:Y:S11]  /*146c0*/  @!UPT UIADD3 URZ, URZ, URZ, URZ ;  /* 0x0000003f3f3ff290 */ /* 0x000ff6000fffe03f */
[----:B------:R-:W-:Y:S02]  /*146d0*/  @!UPT UIADD3 URZ, URZ, URZ, URZ ;  /* 0x0000003f3f3ff290 */ /* 0x000fe4000fffe03f */
[----:B------:R-:W-:Y:S01]  /*146e0*/  IMAD.MOV.U32 R17, RZ, RZ, R20 ;  /* 0x000000ffff117224 */ /* 0x000fe200078e0014 */
[----:B------:R-:W-:Y:S01]  /*146f0*/  MOV R16, R21 ;  /* 0x0000001500107202 */ /* 0x000fe20000000f00 */
[----:B------:R-:W-:Y:S01]  /*14700*/  IMAD.MOV.U32 R13, RZ, RZ, R22 ;  /* 0x000000ffff0d7224 */ /* 0x000fe200078e0016 */
[----:B------:R-:W-:Y:S02]  /*14710*/  MOV R12, R23 ;  /* 0x00000017000c7202 */ /* 0x000fe40000000f00 */
[----:B------:R-:W0:Y:S04]  /*14720*/  LDSM.16.M88.4 R20, [R3+0x8000] ;  /* 0x008000000314783b */ /* 0x000e280000000200 */
[----:B0-----:R-:W-:Y:S01]  /*14730*/  STL.64 [R1+0x60], R20 ;  /* 0x0000601401007387 */ /* 0x001fe20000100a00 */
[----:B------:R-:W-:-:S03]  /*14740*/  IMAD.MOV.U32 R28, RZ, RZ, R23 ;  /* 0x000000ffff1c7224 */ /* 0x000fc600078e0017 */
[----:B------:R-:W-:Y:S04]  /*14750*/  STL [R1+0x68], R22 ;  /* 0x0000681601007387 */ /* 0x000fe80000100800 */
[----:B------:R-:W0:Y:S01]  /*14760*/  LDSM.16.MT88.4 R20, [R0+0x10800] ;  /* 0x010800000014783b */ /* 0x000e220000004200 */
[----:B------:R-:W-:-:S03]  /*14770*/  MOV R27, R2 ;  /* 0x00000002001b7202 */ /* 0x000fc60000000f00 */
[----:B------:R-:W-:Y:S01]  /*14780*/  STL [R1+0x26a8], R3 ;  /* 0x0026a80301007387 */ /* 0x000fe20000100800 */
[----:B0-----:R-:W-:-:S03]  /*14790*/  IMAD.MOV.U32 R9, RZ, RZ, R22 ;  /* 0x000000ffff097224 */ /* 0x001fc600078e0016 */
[----:B------:R0:W-:Y:S01]  /*147a0*/  STL [R1+0x20], R20 ;  /* 0x0000201401007387 */ /* 0x0001e20000100800 */
[----:B------:R-:W-:Y:S02]  /*147b0*/  MOV R8, R23 ;  /* 0x0000001700087202 */ /* 0x000fe40000000f00 */
[----:B------:R-:W-:Y:S01]  /*147c0*/  MOV R2, R21 ;  /* 0x0000001500027202 */ /* 0x000fe20000000f00 */
[----:B------:R-:W2:Y:S04]  /*147d0*/  LDL.LU.64 R22, [R1+0x2758] ;  /* 0x0027580001167983 */ /* 0x000ea80000300a00 */
[----:B0-----:R-:W2:Y:S02]  /*147e0*/  LDL.LU.64 R20, [R1+0x2750] ;  /* 0x0027500001147983 */ /* 0x001ea40000300a00 */
[C---:B--2---:R-:W-:Y:S11]  /*147f0*/  HMMA.16816.F32 R24, R20.reuse, R10, R24 ;  /* 0x0000000a1418723c */ /* 0x044ff60000001818 */
[----:B------:R-:W-:Y:S11]  /*14800*/  @!UPT UIADD3 URZ, URZ, URZ, URZ ;  /* 0x0000003f3f3ff290 */ /* 0x000ff6000fffe03f */
[----:B------:R-:W-:Y:S02]  /*14810*/  @!UPT UIADD3 URZ, URZ, URZ, URZ ;  /* 0x0000003f3f3ff290 */ /* 0x000fe4000fffe03f */
[----:B------:R-:W-:Y:S01]  /*14820*/  IMAD.MOV.U32 R18, RZ, RZ, R26 ;  /* 0x000000ffff127224 */ /* 0x000fe200078e001a */
[----:B------:R-:W-:Y:S01]  /*14830*/  MOV R3, R27 ;  /* 0x0000001b00037202 */ /* 0x000fe20000000f00 */
[----:B------:R-:W-:Y:S01]  /*14840*/  IMAD.MOV.U32 R29, RZ, RZ, R24 ;  /* 0x000000ffff1d7224 */ /* 0x000fe200078e0018 */
[----:B------:R-:W-:Y:S01]  /*14850*/  MOV R19, R25 ;  /* 0x0000001900137202 */ /* 0x000fe20000000f00 */
[----:B------:R-:W4:Y:S04]  /*14860*/  LDL.LU.64 R26, [R1+0x2748] ;  /* 0x00274800011a7983 */ /* 0x000f280000300a00 */
[----:B------:R-:W4:Y:S02]  /*14870*/  LDL.LU.64 R24, [R1+0x2740] ;  /* 0x0027400001187983 */ /* 0x000f240000300a00 */
[----:B----4-:R-:W-:Y:S02]  /*14880*/  HMMA.16816.F32 R20, R20, R14, R24 ;  /* 0x0000000e1414723c */ /* 0x010fe40000001818 */
[----:B------:R-:W2:Y:S04]  /*14890*/  LDL.LU.64 R26, [R1+0x2738] ;  /* 0x00273800011a7983 */ /* 0x000ea80000300a00 */
[----:B------:R-:W2:Y:S11]  /*148a0*/  LDL.LU.64 R24, [R1+0x2730] ;  /* 0x0027300001187983 */ /* 0x000eb60000300a00 */
[----:B------:R-:W-:Y:S06]  /*148b0*/  @!UPT UIADD3 URZ, URZ, URZ, URZ ;  /* 0x0000003f3f3ff290 */ /* 0x000fec000fffe03f */
[----:B------:R-:W-:Y:S04]  /*148c0*/  STL.64 [R1+0x2710], R22 ;  /* 0x0027101601007387 */ /* 0x000fe80000100a00 */
[----:B------:R0:W-:Y:S02]  /*148d0*/  STL.64 [R1+0x2708], R20 ;  /* 0x0027081401007387 */ /* 0x0001e40000100a00 */
[----:B0-----:R-:W-:Y:S02]  /*148e0*/  IMAD.MOV.U32 R20, RZ, RZ, R29 ;  /* 0x000000ffff147224 */ /* 0x001fe400078e001d */
[----:B------:R-:W3:Y:S01]  /*148f0*/  LDL.LU R29, [R1+0x2728] ;  /* 0x00272800011d7983 */ /* 0x000ee20000300800 */
[----:B------:R-:W-:Y:S01]  /*14900*/  IMAD.MOV.U32 R22, RZ, RZ, R18 ;  /* 0x000000ffff167224 */ /* 0x000fe200078e0012 */
[----:B------:R-:W-:-:S02]  /*14910*/  MOV R23, R3 ;  /* 0x0000000300177202 */ /* 0x000fc40000000f00 */
[----:B------:R-:W-:-:S03]  /*14920*/  MOV R21, R19 ;  /* 0x0000001300157202 */ /* 0x000fc60000000f00 */
[----:B------:R0:W-:Y:S04]  /*14930*/  STL.64 [R1+0x2720], R22 ;  /* 0x0027201601007387 */ /* 0x0001e80000100a00 */
[----:B------:R1:W-:Y:S01]  /*14940*/  STL.64 [R1+0x2718], R20 ;  /* 0x0027181401007387 */ /* 0x0003e20000100a00 */
[----:B0-----:R-:W-:Y:S01]  /*14950*/  IMAD.MOV.U32 R22, RZ, RZ, R13 ;  /* 0x000000ffff167224 */ /* 0x001fe200078e000d */
[----:B------:R-:W-:Y:S01]  /*14960*/  MOV R23, R12 ;  /* 0x0000000c00177202 */ /* 0x000fe20000000f00 */
[----:B-1----:R-:W-:Y:S01]  /*14970*/  IMAD.MOV.U32 R20, RZ, RZ, R17 ;  /* 0x000000ffff147224 */ /* 0x002fe200078e0011 */
[----:B------:R-:W-:Y:S01]  /*14980*/  MOV R21, R16 ;  /* 0x0000001000157202 */ /* 0x000fe20000000f00 */
[----:B------:R0:W-:Y:S04]  /*14990*/  STL.64 [R1+0x2700], R8 ;  /* 0x0027000801007387 */ /* 0x0001e80000100a00 */
[----:B0-----:R-:W4:Y:S01]  /*149a0*/  LDL.LU.64 R8, [R1+0x60] ;  /* 0x0000600001087983 */ /* 0x001f220000300a00 */
[C---:B--2---:R-:W-:Y:S08]  /*149b0*/  HMMA.16816.F32 R16, R24.reuse, R10, R4 ;  /* 0x0000000a1810723c */ /* 0x044ff00000001804 */
[----:B------:R-:W-:Y:S01]  /*149c0*/  HMMA.16816.F32 R24, R24, R14, R20 ;  /* 0x0000000e1818723c */ /* 0x000fe20000001814 */
[----:B------:R-:W-:Y:S04]  /*149d0*/  LDSM.16.MT88.4 R12, [R0+0x10c00] ;  /* 0x010c0000000c783b */ /* 0x000fe80000004200 */
[----:B---3--:R-:W0:Y:S04]  /*149e0*/  LDSM.16.MT88.4 R4, [R29+0x10c00] ;  /* 0x010c00001d04783b */ /* 0x008e280000004200 */
[----:B0-----:R-:W-:Y:S04]  /*149f0*/  STL.64 [R1+0x26f0], R6 ;  /* 0x0026f00601007387 */ /* 0x001fe80000100a00 */
[----:B------:R0:W-:Y:S04]  /*14a00*/  STL.64 [R1+0x26e8], R4 ;  /* 0x0026e80401007387 */ /* 0x0001e80000100a00 */
[----:B0-----:R-:W2:Y:S04]  /*14a10*/  LDL.LU R4, [R1] ;  /* 0x0000000001047983 */ /* 0x001ea80000300800 */
[----:B------:R-:W2:Y:S04]  /*14a20*/  LDL.LU R5, [R1+0x4] ;  /* 0x0000040001057983 */ /* 0x000ea80000300800 */
[----:B------:R-:W2:Y:S04]  /*14a30*/  LDL.LU R6, [R1+0x8] ;  /* 0x0000080001067983 */ /* 0x000ea80000300800 */
[----:B------:R-:W2:Y:S04]  /*14a40*/  LDL.LU R7, [R1+0xc] ;  /* 0x00000c0001077983 */ /* 0x000ea80000300800 */
[----:B------:R-:W2:Y:S04]  /*14a50*/  LDL.LU.64 R22, [R1+0x2720] ;  /* 0x0027200001167983 */ /* 0x000ea80000300a00 */
[----:B------:R-:W2:Y:S04]  /*14a60*/  LDL.LU.64 R20, [R1+0x2718] ;  /* 0x0027180001147983 */ /* 0x000ea80000300a00 */
[----:B------:R-:W-:Y:S04]  /*14a70*/  STL.64 [R1+0x26d0], R14 ;  /* 0x0026d00e01007387 */ /* 0x000fe80000100a00 */
[----:B------:R0:W-:Y:S04]  /*14a80*/  STL.64 [R1+0x26c8], R12 ;  /* 0x0026c80c01007387 */ /* 0x0001e80000100a00 */
[----:B0-----:R-:W2:Y:S04]  /*14a90*/  LDL R12, [R1+0x50] ;  /* 0x00005000010c7983 */ /* 0x001ea80000100800 */
[----:B------:R-:W2:Y:S02]  /*14aa0*/  LDL R13, [R1+0x54] ;  /* 0x00005400010d7983 */ /* 0x000ea40000100800 */
[C---:B--2---:R-:W-:Y:S02]  /*14ab0*/  HMMA.16816.F32 R12, R4.reuse, R12, R20 ;  /* 0x0000000c040c723c */ /* 0x044fe40000001814 */
[----:B------:R-:W2:Y:S04]  /*14ac0*/  LDL.LU.64 R22, [R1+0x2710] ;  /* 0x0027100001167983 */ /* 0x000ea80000300a00 */
[----:B------:R-:W2:Y:S01]  /*14ad0*/  LDL.LU.64 R20, [R1+0x2708] ;  /* 0x0027080001147983 */ /* 0x000ea20000300a00 */
[----:B----4-:R-:W-:Y:S11]  /*14ae0*/  MOV R3, R9 ;  /* 0x0000000900037202 */ /* 0x010ff60000000f00 */
[----:B------:R-:W-:Y:S05]  /*14af0*/  @!UPT UIADD3 URZ, URZ, URZ, URZ ;  /* 0x0000003f3f3ff290 */ /* 0x000fea000fffe03f */
[----:B------:R-:W-:Y:S04]  /*14b00*/  STL.64 [R1+0x10], R12 ;  /* 0x0000100c01007387 */ /* 0x000fe80000100a00 */
[----:B------:R2:W-:Y:S02]  /*14b10*/  STL.64 [R1+0x18], R14 ;  /* 0x0000180e01007387 */ /* 0x0005e40000100a00 */
[----:B--2---:R-:W-:Y:S07]  /*14b20*/  HMMA.16816.F32 R12, R4, R8, R20 ;  /* 0x00000008040c723c */ /* 0x004fee0000001814 */
[----:B------:R-:W-:-:S02]  /*14b30*/  IMAD.MOV.U32 R4, RZ, RZ, R8 ;  /* 0x000000ffff047224 */ /* 0x000fc400078e0008 */
[----:B------:R-:W2:Y:S01]  /*14b40*/  LDL.LU.64 R8, [R1+0x2700] ;  /* 0x0027000001087983 */ /* 0x000ea20000300a00 */
[----:B------:R-:W-:-:S03]  /*14b50*/  IMAD.MOV.U32 R21, RZ, RZ, R2 ;  /* 0x000000ffff157224 */ /* 0x000fc600078e0002 */
[----:B------:R-:W3:Y:S04]  /*14b60*/  LDL.LU R20, [R1+0x20] ;  /* 0x0000200001147983 */ /* 0x000ee80000300800 */
[----:B------:R-:W4:Y:S06]  /*14b70*/  LDL.LU R2, [R1+0x26f8] ;  /* 0x0026f80001027983 */ /* 0x000f2c0000300800 */
[----:B------:R-:W-:Y:S04]  /*14b80*/  STL.64 [R1+0x26e0], R14 ;  /* 0x0026e00e01007387 */ /* 0x000fe80000100a00 */
[----:B------:R0:W-:Y:S04]  /*14b90*/  STL.64 [R1+0x26d8], R12 ;  /* 0x0026d80c01007387 */ /* 0x0001e80000100a00 */
[----:B0-----:R-:W3:Y:S04]  /*14ba0*/  LDL.LU.64 R12, [R1+0x50] ;  /* 0x00005000010c7983 */ /* 0x001ee80000300a00 */
[----:B------:R-:W4:Y:S01]  /*14bb0*/  LDL.64 R14, [R1+0x58] ;  /* 0x00005800010e7983 */ /* 0x000f220000100a00 */
[----:B--2---:R-:W-:Y:S01]  /*14bc0*/  MOV R22, R9 ;  /* 0x0000000900167202 */ /* 0x004fe20000000f00 */
[----:B------:R-:W-:-:S02]  /*14bd0*/  IMAD.MOV.U32 R23, RZ, RZ, R8 ;  /* 0x000000ffff177224 */ /* 0x000fc400078e0008 */
[----:B------:R-:W0:Y:S05]  /*14be0*/  LDSM.16.MT88.4 R8, [R29+0x11000] ;  /* 0x011000001d08783b */ /* 0x000e2a0000004200 */
[----:B---3--:R-:W-:Y:S01]  /*14bf0*/  HMMA.16816.F32 R16, R20, R12, R16 ;  /* 0x0000000c1410723c */ /* 0x008fe20000001810 */
[----:B0-----:R0:W-:Y:S04]  /*14c00*/  STL.64 [R1+0x26b8], R10 ;  /* 0x0026b80a01007387 */ /* 0x0011e80000100a00 */
[----:B------:R1:W-:Y:S04]  /*14c10*/  STL.64 [R1+0x26b0], R8 ;  /* 0x0026b00801007387 */ /* 0x0003e80000100a00 */
[----:B0-----:R-:W2:Y:S01]  /*14c20*/  LDL.LU R10, [R1+0x68] ;  /* 0x00006800010a7983 */ /* 0x001ea20000300800 */
[----:B-1----:R-:W-:Y:S01]  /*14c30*/  MOV R8, R4 ;  /* 0x0000000400087202 */ /* 0x002fe20000000f00 */
[----:B------:R-:W-:-:S02]  /*14c40*/  IMAD.MOV.U32 R9, RZ, RZ, R3 ;  /* 0x000000ffff097224 */ /* 0x000fc400078e0003 */
[----:B----4-:R-:W0:Y:S05]  /*14c50*/  LDSM.16.M88.4 R4, [R2+0x80] ;  /* 0x000080000204783b */ /* 0x010e2a0000000200 */
[----:B------:R-:W-:Y:S01]  /*14c60*/  HMMA.16816.F32 R24, R20, R8, R24 ;  /* 0x000000081418723c */ /* 0x000fe20000001818 */
[----:B------:R-:W1:Y:S01]  /*14c70*/  LDSM.16.M88.4 R20, [R2+0x8080] ;  /* 0x008080000214783b */ /* 0x000e620000000200 */
[----:B------:R-:W-:Y:S01]  /*14c80*/  MOV R11, R28 ;  /* 0x0000001c000b7202 */ /* 0x000fe20000000f00 */
[----:B0-----:R-:W-:Y:S02]  /*14c90*/  IMAD.MOV.U32 R3, RZ, RZ, R5 ;  /* 0x000000ffff037224 */ /* 0x001fe400078e0005 */
[----:B------:R-:W-:Y:S04]  /*14ca0*/  STL.64 [R1+0x70], R4 ;  /* 0x0000700401007387 */ /* 0x000fe80000100a00 */
[----:B------:R0:W-:Y:S01]  /*14cb0*/  STL.64 [R1+0x78], R6 ;  /* 0x0000780601007387 */ /* 0x0001e20000100a00 */
[----:B-1----:R-:W-:-:S03]  /*14cc0*/  MOV R28, R23 ;  /* 0x00000017001c7202 */ /* 0x002fc60000000f00 */
[----:B0-----:R-:W3:Y:S04]  /*14cd0*/  LDL.LU.64 R6, [R1+0x26f0] ;  /* 0x0026f00001067983 */ /* 0x001ee80000300a00 */
[----:B------:R-:W3:Y:S04]  /*14ce0*/  LDL.LU.64 R4, [R1+0x26e8] ;  /* 0x0026e80001047983 */ /* 0x000ee80000300a00 */
[----:B------:R-:W-:Y:S04]  /*14cf0*/  STL [R1+0x26c0], R3 ;  /* 0x0026c00301007387 */ /* 0x000fe80000100800 */
[----:B------:R-:W-:Y:S04]  /*14d00*/  STL [R1+0x26c4], R27 ;  /* 0x0026c41b01007387 */ /* 0x000fe80000100800 */
[----:B------:R-:W-:Y:S04]  /*14d10*/  STL.64 [R1+0x40], R20 ;  /* 0x0000401401007387 */ /* 0x000fe80000100a00 */
[----:B------:R-:W-:Y:S04]  /*14d20*/  STL [R1+0x48], R22 ;  /* 0x0000481601007387 */ /* 0x000fe80000100800 */
[----:B------:R-:W0:Y:S04]  /*14d30*/  LDSM.16.MT88.4 R20, [R0+0x11000] ;  /* 0x011000000014783b */ /* 0x000e280000004200 */
[----:B------:R-:W-:Y:S04]  /*14d40*/  STL [R1+0x2640], R2 ;  /* 0x0026400201007387 */ /* 0x000fe80000100800 */
[----:B0-----:R-:W-:Y:S04]  /*14d50*/  STL.64 [R1+0x2698], R22 ;  /* 0x0026981601007387 */ /* 0x001fe80000100a00 */
[----:B------:R0:W-:Y:S04]  /*14d60*/  STL.64 [R1+0x2690], R20 ;  /* 0x0026901401007387 */ /* 0x0001e80000100a00 */
[----:B0-----:R-:W4:Y:S04]  /*14d70*/  LDL.LU.64 R20, [R1+0x40] ;  /* 0x0000400001147983 */ /* 0x001f280000300a00 */
[----:B----4-:R0:W-:Y:S04]  /*14d80*/  STL.64 [R1+0x26a0], R20 ;  /* 0x0026a01401007387 */ /* 0x0101e80000100a00 */
[----:B0-----:R-:W3:Y:S04]  /*14d90*/  LDL.LU R20, [R1+0x10] ;  /* 0x0000100001147983 */ /* 0x001ee80000300800 */
[----:B------:R-:W3:Y:S04]  /*14da0*/  LDL.LU R21, [R1+0x14] ;  /* 0x0000140001157983 */ /* 0x000ee80000300800 */
[----:B------:R-:W3:Y:S04]  /*14db0*/  LDL.LU R22, [R1+0x18] ;  /* 0x0000180001167983 */ /* 0x000ee80000300800 */
[----:B------:R-:W3:Y:S01]  /*14dc0*/  LDL.LU R23, [R1+0x1c] ;  /* 0x00001c0001177983 */ /* 0x000ee20000300800 */
[----:B------:R-:W-:Y:S01]  /*14dd0*/  IMAD.MOV.U32 R27, RZ, RZ, R14 ;  /* 0x000000ffff1b7224 */ /* 0x000fe200078e000e */
[C---:B---3--:R-:W-:Y:S02]  /*14de0*/  HMMA.16816.F32 R20, R4.reuse, R14, R20 ;  /* 0x0000000e0414723c */ /* 0x048fe40000001814 */
[----:B------:R-:W2:Y:S04]  /*14df0*/  LDL.LU.64 R14, [R1+0x26e0] ;  /* 0x0026e000010e7983 */ /* 0x000ea80000300a00 */
[----:B------:R-:W2:Y:S02]  /*14e00*/  LDL.LU.64 R12, [R1+0x26d8] ;  /* 0x0026d800010c7983 */ /* 0x000ea40000300a00 */
[----:B--2---:R-:W-:Y:S02]  /*14e10*/  HMMA.16816.F32 R4, R4, R10, R12 ;  /* 0x0000000a0404723c */ /* 0x004fe4000000180c */
[----:B------:R-:W2:Y:S04]  /*14e20*/  LDL.LU.64 R14, [R1+0x26d0] ;  /* 0x0026d000010e7983 */ /* 0x000ea80000300a00 */
[----:B------:R-:W2:Y:S11]  /*14e30*/  LDL.LU.64 R12, [R1+0x26c8] ;  /* 0x0026c800010c7983 */ /* 0x000eb60000300a00 */
[----:B------:R-:W-:Y:S07]  /*14e40*/  @!UPT UIADD3 URZ, URZ, URZ, URZ ;  /* 0x0000003f3f3ff290 */ /* 0x000fee000fffe03f */
[----:B------:R-:W-:Y:S01]  /*14e50*/  MOV R8, R6 ;  /* 0x0000000600087202 */ /* 0x000fe20000000f00 */
[----:B------:R-:W-:Y:S01]  /*14e60*/  IMAD.MOV.U32 R2, RZ, RZ, R7 ;  /* 0x000000ffff027224 */ /* 0x000fe200078e0007 */
[----:B------:R-:W-:Y:S02]  /*14e70*/  MOV R6, R27 ;  /* 0x0000001b00067202 */ /* 0x000fe40000000f00 */
[----:B------:R-:W3:Y:S04]  /*14e80*/  LDL.LU R27, [R1+0x26c4] ;  /* 0x0026c400011b7983 */ /* 0x000ee80000300800 */
[----:B------:R-:W2:Y:S01]  /*14e90*/  LDL.LU R7, [R1+0x5c] ;  /* 0x00005c0001077983 */ /* 0x000ea20000300800 */
[----:B------:R-:W-:Y:S01]  /*14ea0*/  MOV R3, R4 ;  /* 0x0000000400037202 */ /* 0x000fe20000000f00 */
[----:B------:R-:W-:-:S02]  /*14eb0*/  IMAD.MOV.U32 R9, RZ, RZ, R5 ;  /* 0x000000ffff097224 */ /* 0x000fc400078e0005 */
[C---:B--2---:R-:W-:Y:S01]  /*14ec0*/  HMMA.16816.F32 R4, R12.reuse, R6, R16 ;  /* 0x000000060c04723c */ /* 0x044fe20000001810 */
[----:B------:R-:W0:Y:S07]  /*14ed0*/  LDSM.16.MT88.4 R16, [R29+0x11400] ;  /* 0x011400001d10783b */ /* 0x000e2e0000004200 */
[----:B---3--:R-:W-:Y:S01]  /*14ee0*/  HMMA.16816.F32 R24, R12, R10, R24 ;  /* 0x0000000a0c18723c */ /* 0x008fe20000001818 */
[----:B------:R-:W1:Y:S04]  /*14ef0*/  LDSM.16.MT88.4 R12, [R0+0x11400] ;  /* 0x01140000000c783b */ /* 0x000e680000004200 */
[----:B0-----:R0:W-:Y:S04]  /*14f00*/  STL.64 [R1+0x2688], R18 ;  /* 0x0026881201007387 */ /* 0x0011e80000100a00 */
[----:B------:R2:W-:Y:S01]  /*14f10*/  STL.64 [R1+0x2680], R16 ;  /* 0x0026801001007387 */ /* 0x0005e20000100a00 */
[----:B0-----:R-:W-:-:S02]  /*14f20*/  IMAD.MOV.U32 R18, RZ, RZ, R8 ;  /* 0x000000ffff127224 */ /* 0x001fc400078e0008 */
[----:B--2---:R-:W-:Y:S02]  /*14f30*/  IMAD.MOV.U32 R16, RZ, RZ, R3 ;  /* 0x000000ffff107224 */ /* 0x004fe400078e0003 */
[----:B------:R-:W2:Y:S01]  /*14f40*/  LDL.LU R3, [R1+0x26c0] ;  /* 0x0026c00001037983 */ /* 0x000ea20000300800 */
[----:B------:R-:W-:-:S03]  /*14f50*/  MOV R17, R9 ;  /* 0x0000000900117202 */ /* 0x000fc60000000f00 */
[----:B------:R-:W3:Y:S04]  /*14f60*/  LDL.LU.64 R10, [R1+0x26b8] ;  /* 0x0026b800010a7983 */ /* 0x000ee80000300a00 */
[----:B------:R-:W3:Y:S04]  /*14f70*/  LDL.LU.64 R8, [R1+0x26b0] ;  /* 0x0026b00001087983 */ /* 0x000ee80000300a00 */
[----:B-1----:R-:W-:Y:S04]  /*14f80*/  STL.64 [R1+0x2668], R14 ;  /* 0x0026680e01007387 */ /* 0x002fe80000100a00 */
[----:B------:R0:W-:Y:S04]  /*14f90*/  STL.64 [R1+0x2660], R12 ;  /* 0x0026600c01007387 */ /* 0x0001e80000100a00 */
[----:B0-----:R-:W3:Y:S01]  /*14fa0*/  LDL R12, [R1+0x70] ;  /* 0x00007000010c7983 */ /* 0x001ee20000100800 */
[----:B--2---:R-:W-:-:S03]  /*14fb0*/  IMAD.MOV.U32 R13, RZ, RZ, R3 ;  /* 0x000000ffff0d7224 */ /* 0x004fc600078e0003 */
[----:B------:R-:W2:Y:S04]  /*14fc0*/  LDL.LU R3, [R1+0x26a8] ;  /* 0x0026a80001037983 */ /* 0x000ea80000300800 */
[C---:B---3--:R-:W-:Y:S01]  /*14fd0*/  HMMA.16816.F32 R12, R8.reuse, R12, R20 ;  /* 0x0000000c080c723c */ /* 0x048fe20000001814 */
[----:B------:R-:W3:Y:S01]  /*14fe0*/  LDL.LU.64 R20, [R1+0x26a0] ;  /* 0x0026a00001147983 */ /* 0x000ee20000300a00 */
[----:B------:R-:W-:Y:S11]  /*14ff0*/  MOV R19, R2 ;  /* 0x0000000200137202 */ /* 0x000ff60000000f00 */
[----:B------:R-:W-:Y:S10]  /*15000*/  @!UPT UIADD3 URZ, URZ, URZ, URZ ;  /* 0x0000003f3f3ff290 */ /* 0x000ff4000fffe03f */
[----:B------:R-:W-:Y:S04]  /*15010*/  STL.64 [R1+0x10], R12 ;  /* 0x0000100c01007387 */ /* 0x000fe80000100a00 */
[----:B------:R3:W-:Y:S04]  /*15020*/  STL.64 [R1+0x18], R14 ;  /* 0x0000180e01007387 */ /* 0x0007e80000100a00 */
[----:B------:R-:W4:Y:S01]  /*15030*/  LDL.LU.64 R22, [R1+0x2698] ;  /* 0x0026980001167983 */ /* 0x000f220000300a00 */
[----:B---3--:R-:W-:Y:S01]  /*15040*/  HMMA.16816.F32 R12, R8, R20, R16 ;  /* 0x00000014080c723c */ /* 0x008fe20000001810 */
[----:B------:R-:W-:-:S06]  /*15050*/  IMAD.MOV.U32 R2, RZ, RZ, R21 ;  /* 0x000000ffff027224 */ /* 0x000fcc00078e0015 */
[----:B------:R-:W-:Y:S02]  /*15060*/  MOV R16, R20 ;  /* 0x0000001400107202 */ /* 0x000fe40000000f00 */
[----:B------:R-:W4:Y:S11]  /*15070*/  LDL.LU.64 R20, [R1+0x2690] ;  /* 0x0026900001147983 */ /* 0x000f360000300a00 */
[----:B------:R-:W-:Y:S03]  /*15080*/  @!UPT UIADD3 URZ, URZ, URZ, URZ ;  /* 0x0000003f3f3ff290 */ /* 0x000fe6000fffe03f */
[----:B------:R-:W-:Y:S04]  /*15090*/  STL.64 [R1+0x2678], R14 ;  /* 0x0026780e01007387 */ /* 0x000fe80000100a00 */
[----:B------:R0:W-:Y:S04]  /*150a0*/  STL.64 [R1+0x2670], R12 ;  /* 0x0026700c01007387 */ /* 0x0001e80000100a00 */
[----:B0-----:R-:W4:Y:S04]  /*150b0*/  LDL.LU.64 R12, [R1+0x70] ;  /* 0x00007000010c7983 */ /* 0x001f280000300a00 */
[----:B------:R-:W3:Y:S01]  /*150c0*/  LDL.64 R14, [R1+0x78] ;  /* 0x00007800010e7983 */ /* 0x000ee20000100a00 */
[----:B----4-:R-:W-:Y:S03]  /*150d0*/  HMMA.16816.F32 R8, R20, R12, R4 ;  /* 0x0000000c1408723c */ /* 0x010fe60000001804 */
[----:B------:R-:W0:Y:S04]  /*150e0*/  LDSM.16.MT88.4 R4, [R29+0x11800] ;  /* 0x011800001d04783b */ /* 0x000e280000004200 */
[----:B0-----:R0:W-:Y:S04]  /*150f0*/  STL.64 [R1+0x2650], R6 ;  /* 0x0026500601007387 */ /* 0x0011e80000100a00 */
[----:B------:R1:W-:Y:S04]  /*15100*/  STL.64 [R1+0x2648], R4 ;  /* 0x0026480401007387 */ /* 0x0003e80000100a00 */
[----:B0-----:R-:W4:Y:S01]  /*15110*/  LDL.LU R6, [R1+0x48] ;  /* 0x0000480001067983 */ /* 0x001f220000300800 */
[----:B-1----:R-:W-:Y:S01]  /*15120*/  MOV R4, R16 ;  /* 0x0000001000047202 */ /* 0x002fe20000000f00 */
[----:B------:R-:W-:-:S02]  /*15130*/  IMAD.MOV.U32 R5, RZ, RZ, R2 ;  /* 0x000000ffff057224 */ /* 0x000fc400078e0002 */
[----:B--2---:R-:W0:Y:S05]  /*15140*/  LDSM.16.M88.4 R16, [R3+0x80] ;  /* 0x000080000310783b */ /* 0x004e2a0000000200 */
[----:B------:R-:W-:Y:S01]  /*15150*/  HMMA.16816.F32 R24, R20, R4, R24 ;  /* 0x000000041418723c */ /* 0x000fe20000001818 */
[----:B------:R-:W1:Y:S01]  /*15160*/  LDSM.16.M88.4 R20, [R3+0x8080] ;  /* 0x008080000314783b */ /* 0x000e620000000200 */
[----:B------:R-:W-:Y:S01]  /*15170*/  MOV R7, R28 ;  /* 0x0000001c00077202 */ /* 0x000fe20000000f00 */
[----:B0-----:R-:W-:Y:S02]  /*15180*/  IMAD.MOV.U32 R2, RZ, RZ, R17 ;  /* 0x000000ffff027224 */ /* 0x001fe400078e0011 */
[----:B------:R-:W-:Y:S04]  /*15190*/  STL.64 [R1+0x30], R16 ;  /* 0x0000301001007387 */ /* 0x000fe80000100a00 */
[----:B------:R0:W-:Y:S01]  /*151a0*/  STL.64 [R1+0x38], R18 ;  /* 0x0000381201007387 */ /* 0x0001e20000100a00 */
[----:B-1----:R-:W-:-:S03]  /*151b0*/  MOV R28, R23 ;  /* 0x00000017001c7202 */ /* 0x002fc60000000f00 */
[----:B0-----:R-:W2:Y:S04]  /*151c0*/  LDL.LU.64 R18, [R1+0x2688] ;  /* 0x0026880001127983 */ /* 0x001ea80000300a00 */
[----:B------:R-:W2:Y:S04]  /*151d0*/  LDL.LU.64 R16, [R1+0x2680] ;  /* 0x0026800001107983 */ /* 0x000ea80000300a00 */
        /* <DEDUP_REMOVED lines=8> */
[----:B0-----:R-:W2:Y:S04]  /*15260*/  LDL.LU.64 R20, [R1+0x20] ;  /* 0x0000200001147983 */ /* 0x001ea80000300a00 */
[----:B--2---:R0:W-:Y:S04]  /*15270*/  STL.64 [R1+0x2638], R20 ;  /* 0x0026381401007387 */ /* 0x0041e80000100a00 */
[----:B0-----:R-:W2:Y:S04]  /*15280*/  LDL.LU R20, [R1+0x10] ;  /* 0x0000100001147983 */ /* 0x001ea80000300800 */
[----:B------:R-:W2:Y:S04]  /*15290*/  LDL.LU R21, [R1+0x14] ;  /* 0x0000140001157983 */ /* 0x000ea80000300800 */
[----:B------:R-:W2:Y:S04]  /*152a0*/  LDL.LU R22, [R1+0x18] ;  /* 0x0000180001167983 */ /* 0x000ea80000300800 */
[----:B------:R-:W2:Y:S01]  /*152b0*/  LDL.LU R23, [R1+0x1c] ;  /* 0x00001c0001177983 */ /* 0x000ea20000300800 */
[----:B---3--:R-:W-:Y:S01]  /*152c0*/  IMAD.MOV.U32 R27, RZ, RZ, R14 ;  /* 0x000000ffff1b7224 */ /* 0x008fe200078e000e */
[C---:B--2---:R-:W-:Y:S02]  /*152d0*/  HMMA.16816.F32 R20, R16.reuse, R14, R20 ;  /* 0x0000000e1014723c */ /* 0x044fe40000001814 */
[----:B------:R-:W4:Y:S04]  /*152e0*/  LDL.LU.64 R14, [R1+0x2678] ;  /* 0x00267800010e7983 */ /* 0x000f280000300a00 */
[----:B------:R-:W4:Y:S02]  /*152f0*/  LDL.LU.64 R12, [R1+0x2670] ;  /* 0x00267000010c7983 */ /* 0x000f240000300a00 */
[----:B----4-:R-:W-:Y:S02]  /*15300*/  HMMA.16816.F32 R16, R16, R6, R12 ;  /* 0x000000061010723c */ /* 0x010fe4000000180c */
        /* <DEDUP_REMOVED lines=9> */
[----:B------:R-:W-:Y:S01]  /*153a0*/  IMAD.MOV.U32 R5, RZ, RZ, R17 ;  /* 0x000000ffff057224 */ /* 0x000fe200078e0011 */
        /* <DEDUP_REMOVED lines=25> */
[----:B------:R-:W-:-:S02]  /*15540*/  IMAD.MOV.U32 R3, RZ, RZ, R21 ;  /* 0x000000ffff037224 */ /* 0x000fc400078e0015 */
[----:B------:R-:W0:Y:S04]  /*15550*/  LDSM.16.MT88.4 R4, [R29+0x12000] ;  /* 0x012000001d04783b */ /* 0x000e280000004200 */
[----:B------:R-:W-:Y:S02]  /*15560*/  MOV R16, R20 ;  /* 0x0000001400107202 */ /* 0x000fe40000000f00 */
[----:B------:R-:W4:Y:S11]  /*15570*/  LDL.LU.64 R20, [R1+0x2628] ;  /* 0x0026280001147983 */ /* 0x000f360000300a00 */
[----:B------:R-:W-:Y:S03]  /*15580*/  @!UPT UIADD3 URZ, URZ, URZ, URZ ;  /* 0x0000003f3f3ff290 */ /* 0x000fe6000fffe03f */
[----:B------:R-:W-:Y:S04]  /*15590*/  STL.64 [R1+0x2610], R14 ;  /* 0x0026100e01007387 */ /* 0x000fe80000100a00 */
[----:B------:R1:W-:Y:S04]  /*155a0*/  STL.64 [R1+0x2608], R12 ;  /* 0x0026080c01007387 */ /* 0x0003e80000100a00 */
[----:B-1----:R-:W3:Y:S04]  /*155b0*/  LDL.LU.64 R12, [R1+0x30] ;  /* 0x00003000010c7983 */ /* 0x002ee80000300a00 */
[----:B------:R-:W3:Y:S04]  /*155c0*/  LDL.64 R14, [R1+0x38] ;  /* 0x00003800010e7983 */ /* 0x000ee80000100a00 */
[----:B0-----:R0:W-:Y:S04]  /*155d0*/  STL.64 [R1+0x25e8], R6 ;  /* 0x0025e80601007387 */ /* 0x0011e80000100a00 */
[----:B------:R1:W-:Y:S04]  /*155e0*/  STL.64 [R1+0x25e0], R4 ;  /* 0x0025e00401007387 */ /* 0x0003e80000100a00 */
[----:B0-----:R-:W3:Y:S01]  /*155f0*/  LDL.LU R6, [R1+0x28] ;  /* 0x0000280001067983 */ /* 0x001ee20000300800 */
[----:B-1----:R-:W-:Y:S01]  /*15600*/  MOV R4, R16 ;  /* 0x0000001000047202 */ /* 0x002fe20000000f00 */
[----:B------:R-:W-:-:S02]  /*15610*/  IMAD.MOV.U32 R5, RZ, RZ, R3 ;  /* 0x000000ffff057224 */ /* 0x000fc400078e0003 */
[----:B--2---:R-:W0:Y:S01]  /*15620*/  LDSM.16.M88.4 R16, [R2+0x100] ;  /* 0x000100000210783b */ /* 0x004e220000000200 */
[----:B------:R-:W-:Y:S01]  /*15630*/  MOV R7, R28 ;  /* 0x0000001c00077202 */ /* 0x000fe20000000f00 */
[----:B0-----:R-:W-:Y:S02]  /*15640*/  IMAD.MOV.U32 R3, RZ, RZ, R17 ;  /* 0x000000ffff037224 */ /* 0x001fe400078e0011 */
[----:B------:R-:W-:Y:S04]  /*15650*/  STL.64 [R1+0x50], R16 ;  /* 0x0000501001007387 */ /* 0x000fe80000100a00 */
[----:B------:R0:W-:Y:S04]  /*15660*/  STL.64 [R1+0x58], R18 ;  /* 0x0000581201007387 */ /* 0x0001e80000100a00 */
[----:B0-----:R-:W2:Y:S04]  /*15670*/  LDL.LU.64 R18, [R1+0x2620] ;  /* 0x0026200001127983 */ /* 0x001ea80000300a00 */
[----:B------:R-:W2:Y:S04]  /*15680*/  LDL.LU.64 R16, [R1+0x2618] ;  /* 0x0026180001107983 */ /* 0x000ea80000300a00 */
[----:B------:R-:W-:Y:S01]  /*15690*/  STL [R1+0x25f0], R3 ;  /* 0x0025f00301007387 */ /* 0x000fe20000100800 */
[C---:B----4-:R-:W-:Y:S08]  /*156a0*/  HMMA.16816.F32 R24, R20.reuse, R4, R24 ;  /* 0x000000041418723c */ /* 0x050ff00000001818 */
[----:B---3--:R-:W-:Y:S01]  /*156b0*/  HMMA.16816.F32 R8, R20, R12, R8 ;  /* 0x0000000c1408723c */ /* 0x008fe20000001808 */
[----:B------:R-:W0:Y:S11]  /*156c0*/  LDSM.16.M88.4 R20, [R2+0x8100] ;  /* 0x008100000214783b */ /* 0x000e360000000200 */
[----:B------:R-:W-:Y:S03]  /*156d0*/  @!UPT UIADD3 URZ, URZ, URZ, URZ ;  /* 0x0000003f3f3ff290 */ /* 0x000fe6000fffe03f */
[----:B------:R-:W-:Y:S04]  /*156e0*/  STL [R1+0x25f4], R27 ;  /* 0x0025f41b01007387 */ /* 0x000fe80000100800 */
[----:B0-----:R-:W-:Y:S01]  /*156f0*/  STL.64 [R1+0x40], R20 ;  /* 0x0000401401007387 */ /* 0x001fe20000100a00 */
[----:B------:R-:W-:-:S03]  /*15700*/  MOV R28, R23 ;  /* 0x00000017001c7202 */ /* 0x000fc60000000f00 */
[----:B------:R-:W-:Y:S04]  /*15710*/  STL [R1+0x48], R22 ;  /* 0x0000481601007387 */ /* 0x000fe80000100800 */
[----:B------:R-:W0:Y:S04]  /*15720*/  LDSM.16.MT88.4 R20, [R0+0x12000] ;  /* 0x012000000014783b */ /* 0x000e280000004200 */
[----:B------:R-:W-:Y:S04]  /*15730*/  STL [R1+0x2570], R2 ;  /* 0x0025700201007387 */ /* 0x000fe80000100800 */
[----:B0-----:R-:W-:Y:S04]  /*15740*/  STL.64 [R1+0x25c8], R22 ;  /* 0x0025c81601007387 */ /* 0x001fe80000100a00 */
[----:B------:R0:W-:Y:S04]  /*15750*/  STL.64 [R1+0x25c0], R20 ;  /* 0x0025c01401007387 */ /* 0x0001e80000100a00 */
[----:B0-----:R-:W3:Y:S04]  /*15760*/  LDL.LU.64 R20, [R1+0x40] ;  /* 0x0000400001147983 */ /* 0x001ee80000300a00 */
[----:B---3--:R0:W-:Y:S04]  /*15770*/  STL.64 [R1+0x25d0], R20 ;  /* 0x0025d01401007387 */ /* 0x0081e80000100a00 */
[----:B0-----:R-:W2:Y:S04]  /*15780*/  LDL.LU R20, [R1+0x10] ;  /* 0x0000100001147983 */ /* 0x001ea80000300800 */
[----:B------:R-:W2:Y:S04]  /*15790*/  LDL.LU R21, [R1+0x14] ;  /* 0x0000140001157983 */ /* 0x000ea80000300800 */
[----:B------:R-:W2:Y:S04]  /*157a0*/  LDL.LU R22, [R1+0x18] ;  /* 0x0000180001167983 */ /* 0x000ea80000300800 */
[----:B------:R-:W2:Y:S01]  /*157b0*/  LDL.LU R23, [R1+0x1c] ;  /* 0x00001c0001177983 */ /* 0x000ea20000300800 */
[----:B------:R-:W-:Y:S01]  /*157c0*/  IMAD.MOV.U32 R27, RZ, RZ, R14 ;  /* 0x000000ffff1b7224 */ /* 0x000fe200078e000e */
[C---:B--2---:R-:W-:Y:S02]  /*157d0*/  HMMA.16816.F32 R20, R16.reuse, R14, R20 ;  /* 0x0000000e1014723c */ /* 0x044fe40000001814 */
        /* <DEDUP_REMOVED lines=510> */
[----:B---3--:R-:W-:Y:S01]  /*177c0*/  HMMA.16816.F32 R12, R4, R12, R20 ;  /* 0x0000000c040c723c */ /* 0x008fe20000001814 */
[----:B------:R-:W3:Y:S01]  /*177d0*/  LDL.LU.64 R20, [R1+0x2360] ;  /* 0x0023600001147983 */ /* 0x000ee20000300a00 */
[----:B------:R-:W-:Y:S11]  /*177e0*/  MOV R11, R2 ;  /* 0x00000002000b7202 */ /* 0x000ff60000000f00 */
[----:B------:R-:W-:Y:S10]  /*177f0*/  @!UPT UIADD3 URZ, URZ, URZ, URZ ;  /* 0x0000003f3f3ff290 */ /* 0x000ff4000fffe03f */
[----:B------:R-:W-:Y:S01]  /*17800*/  STL.64 [R1+0x10], R12 ;  /* 0x0000100c01007387 */ /* 0x000fe20000100a00 */
[----:B------:R-:W-:-:S03]  /*17810*/  MOV R2, R15 ;  /* 0x0000000f00027202 */ /* 0x000fc60000000f00 */
[----:B------:R3:W-:Y:S04]  /*17820*/  STL [R1+0x18], R14 ;  /* 0x0000180e01007387 */ /* 0x0007e80000100800 */
[----:B------:R-:W4:Y:S01]  /*17830*/  LDL.LU.64 R22, [R1+0x2358] ;  /* 0x0023580001167983 */ /* 0x000f220000300a00 */
[----:B---3--:R-:W-:Y:S03]  /*17840*/  HMMA.16816.F32 R12, R4, R20, R8 ;  /* 0x00000014040c723c */ /* 0x008fe60000001808 */
[----:B------:R-:W0:Y:S04]  /*17850*/  LDSM.16.MT88.4 R4, [R29+0x15800] ;  /* 0x015800001d04783b */ /* 0x000e280000004200 */
[----:B------:R-:W-:Y:S01]  /*17860*/  IMAD.MOV.U32 R9, RZ, RZ, R20 ;  /* 0x000000ffff097224 */ /* 0x000fe200078e0014 */
[----:B------:R-:W-:-:S02]  /*17870*/  MOV R8, R21 ;  /* 0x0000001500087202 */ /* 0x000fc40000000f00 */
[----:B------:R-:W4:Y:S11]  /*17880*/  LDL.LU.64 R20, [R1+0x2350] ;  /* 0x0023500001147983 */ /* 0x000f360000300a00 */
[----:B------:R-:W-:Y:S02]  /*17890*/  @!UPT UIADD3 URZ, URZ, URZ, URZ ;  /* 0x0000003f3f3ff290 */ /* 0x000fe4000fffe03f */
[----:B------:R-:W-:Y:S04]  /*178a0*/  STL.64 [R1+0x2338], R14 ;  /* 0x0023380e01007387 */ /* 0x000fe80000100a00 */
[----:B------:R1:W-:Y:S04]  /*178b0*/  STL.64 [R1+0x2330], R12 ;  /* 0x0023300c01007387 */ /* 0x0003e80000100a00 */
[----:B-1----:R-:W3:Y:S04]  /*178c0*/  LDL.LU.64 R12, [R1+0x50] ;  /* 0x00005000010c7983 */ /* 0x002ee80000300a00 */
[----:B------:R-:W3:Y:S04]  /*178d0*/  LDL.LU.64 R14, [R1+0x58] ;  /* 0x00005800010e7983 */ /* 0x000ee80000300a00 */
[----:B0-----:R0:W-:Y:S04]  /*178e0*/  STL.64 [R1+0x2318], R6 ;  /* 0x0023180601007387 */ /* 0x0011e80000100a00 */
[----:B------:R1:W-:Y:S04]  /*178f0*/  STL.64 [R1+0x2310], R4 ;  /* 0x0023100401007387 */ /* 0x0003e80000100a00 */
[----:B0-----:R-:W3:Y:S01]  /*17900*/  LDL.LU R6, [R1+0x48] ;  /* 0x0000480001067983 */ /* 0x001ee20000300800 */
[----:B-1----:R-:W-:Y:S01]  /*17910*/  IMAD.MOV.U32 R4, RZ, RZ, R9 ;  /* 0x000000ffff047224 */ /* 0x002fe200078e0009 */
[----:B------:R-:W-:-:S02]  /*17920*/  MOV R5, R8 ;  /* 0x0000000800057202 */ /* 0x000fc40000000f00 */
[----:B--2---:R-:W0:Y:S01]  /*17930*/  LDSM.16.M88.4 R8, [R3+0x280] ;  /* 0x000280000308783b */ /* 0x004e220000000200 */
[----:B------:R-:W-:-:S03]  /*17940*/  IMAD.MOV.U32 R7, RZ, RZ, R28 ;  /* 0x000000ffff077224 */ /* 0x000fc600078e001c */
[----:B0-----:R-:W-:Y:S04]  /*17950*/  STL.64 [R1+0x30], R8 ;  /* 0x0000300801007387 */ /* 0x001fe80000100a00 */
[----:B------:R0:W-:Y:S04]  /*17960*/  STL.64 [R1+0x38], R10 ;  /* 0x0000380a01007387 */ /* 0x0001e80000100a00 */
[----:B0-----:R-:W2:Y:S04]  /*17970*/  LDL.LU.64 R10, [R1+0x2348] ;  /* 0x00234800010a7983 */ /* 0x001ea80000300a00 */
[----:B------:R-:W2:Y:S01]  /*17980*/  LDL.LU.64 R8, [R1+0x2340] ;  /* 0x0023400001087983 */ /* 0x000ea20000300a00 */
[C---:B----4-:R-:W-:Y:S08]  /*17990*/  HMMA.16816.F32 R24, R20.reuse, R4, R24 ;  /* 0x000000041418723c */ /* 0x050ff00000001818 */
[----:B---3--:R-:W-:Y:S01]  /*179a0*/  HMMA.16816.F32 R16, R20, R12, R16 ;  /* 0x0000000c1410723c */ /* 0x008fe20000001810 */
[----:B------:R-:W0:Y:S04]  /*179b0*/  LDSM.16.M88.4 R20, [R3+0x8280] ;  /* 0x008280000314783b */ /* 0x000e280000000200 */
[----:B0-----:R-:W-:Y:S01]  /*179c0*/  STL.64 [R1+0x20], R20 ;  /* 0x0000201401007387 */ /* 0x001fe20000100a00 */
[----:B------:R-:W-:-:S03]  /*179d0*/  MOV R28, R23 ;  /* 0x00000017001c7202 */ /* 0x000fc60000000f00 */
[----:B------:R-:W-:Y:S04]  /*179e0*/  STL [R1+0x28], R22 ;  /* 0x0000281601007387 */ /* 0x000fe80000100800 */
[----:B------:R-:W0:Y:S04]  /*179f0*/  LDSM.16.MT88.4 R20, [R0+0x15800] ;  /* 0x015800000014783b */ /* 0x000e280000004200 */
[----:B------:R-:W-:Y:S04]  /*17a00*/  STL [R1+0x22f4], R28 ;  /* 0x0022f41c01007387 */ /* 0x000fe80000100800 */
[----:B------:R-:W-:Y:S04]  /*17a10*/  STL [R1+0x2250], R3 ;  /* 0x0022500301007387 */ /* 0x000fe80000100800 */
[----:B0-----:R-:W-:Y:S04]  /*17a20*/  STL.64 [R1+0x2300], R22 ;  /* 0x0023001601007387 */ /* 0x001fe80000100a00 */
[----:B------:R0:W-:Y:S04]  /*17a30*/  STL.64 [R1+0x22f8], R20 ;  /* 0x0022f81401007387 */ /* 0x0001e80000100a00 */
[----:B0-----:R-:W3:Y:S01]  /*17a40*/  LDL.LU.64 R20, [R1+0x20] ;  /* 0x0000200001147983 */ /* 0x001ee20000300a00 */
[----:B------:R-:W-:-:S03]  /*17a50*/  IMAD.MOV.U32 R23, RZ, RZ, R2 ;  /* 0x000000ffff177224 */ /* 0x000fc600078e0002 */
[----:B---3--:R0:W-:Y:S04]  /*17a60*/  STL.64 [R1+0x2308], R20 ;  /* 0x0023081401007387 */ /* 0x0081e80000100a00 */
[----:B0-----:R-:W2:Y:S04]  /*17a70*/  LDL.LU R20, [R1+0x10] ;  /* 0x0000100001147983 */ /* 0x001ea80000300800 */
[----:B------:R-:W2:Y:S04]  /*17a80*/  LDL.LU R21, [R1+0x14] ;  /* 0x0000140001157983 */ /* 0x000ea80000300800 */
[----:B------:R-:W2:Y:S01]  /*17a90*/  LDL.LU R22, [R1+0x18] ;  /* 0x0000180001167983 */ /* 0x000ea20000300800 */
[----:B------:R-:W-:Y:S01]  /*17aa0*/  MOV R5, R14 ;  /* 0x0000000e00057202 */ /* 0x000fe20000000f00 */
[----:B------:R-:W-:Y:S01]  /*17ab0*/  IMAD.MOV.U32 R4, RZ, RZ, R15 ;  /* 0x000000ffff047224 */ /* 0x000fe200078e000f */
[C---:B--2---:R-:W-:Y:S01]  /*17ac0*/  HMMA.16816.F32 R20, R8.reuse, R14, R20 ;  /* 0x0000000e0814723c */ /* 0x044fe20000001814 */
[----:B------:R-:W2:Y:S04]  /*17ad0*/  LDL.LU.64 R14, [R1+0x2338] ;  /* 0x00233800010e7983 */ /* 0x000ea80000300a00 */
[----:B------:R-:W2:Y:S03]  /*17ae0*/  LDL.LU.64 R12, [R1+0x2330] ;  /* 0x00233000010c7983 */ /* 0x000ea60000300a00 */
[----:B--2---:R-:W-:Y:S01]  /*17af0*/  HMMA.16816.F32 R8, R8, R6, R12 ;  /* 0x000000060808723c */ /* 0x004fe2000000180c */
[----:B------:R-:W2:Y:S04]  /*17b00*/  LDL.LU.64 R14, [R1+0x2328] ;  /* 0x00232800010e7983 */ /* 0x000ea80000300a00 */
[----:B------:R-:W2:Y:S11]  /*17b10*/  LDL.LU.64 R12, [R1+0x2320] ;  /* 0x00232000010c7983 */ /* 0x000eb60000300a00 */
[----:B------:R-:W-:Y:S08]  /*17b20*/  @!UPT UIADD3 URZ, URZ, URZ, URZ ;  /* 0x0000003f3f3ff290 */ /* 0x000ff0000fffe03f */
[----:B------:R-:W-:Y:S01]  /*17b30*/  IMAD.MOV.U32 R3, RZ, RZ, R10 ;  /* 0x000000ffff037224 */ /* 0x000fe200078e000a */
[----:B------:R-:W-:Y:S01]  /*17b40*/  MOV R2, R11 ;  /* 0x0000000b00027202 */ /* 0x000fe20000000f00 */
[----:B------:R-:W-:Y:S01]  /*17b50*/  IMAD.MOV.U32 R10, RZ, RZ, R5 ;  /* 0x000000ffff0a7224 */ /* 0x000fe200078e0005 */
[----:B------:R-:W-:Y:S01]  /*17b60*/  MOV R11, R4 ;  /* 0x00000004000b7202 */ /* 0x000fe20000000f00 */
[----:B------:R-:W-:Y:S01]  /*17b70*/  STL [R1], R8 ;  /* 0x0000000801007387 */ /* 0x000fe20000100800 */
[----:B------:R-:W-:-:S05]  /*17b80*/  MOV R28, R9 ;  /* 0x00000009001c7202 */ /* 0x000fca0000000f00 */
[C---:B--2---:R-:W-:Y:S01]  /*17b90*/  HMMA.16816.F32 R16, R12.reuse, R10, R16 ;  /* 0x0000000a0c10723c */ /* 0x044fe20000001810 */
[----:B------:R-:W0:Y:S07]  /*17ba0*/  LDSM.16.MT88.4 R8, [R29+0x15c00] ;  /* 0x015c00001d08783b */ /* 0x000e2e0000004200 */
[----:B------:R-:W-:Y:S01]  /*17bb0*/  HMMA.16816.F32 R24, R12, R6, R24 ;  /* 0x000000060c18723c */ /* 0x000fe20000001818 */
[----:B------:R-:W1:Y:S04]  /*17bc0*/  LDSM.16.MT88.4 R12, [R0+0x15c00] ;  /* 0x015c0000000c783b */ /* 0x000e680000004200 */
[----:B0-----:R-:W-:Y:S04]  /*17bd0*/  STL.64 [R1+0x22e8], R10 ;  /* 0x0022e80a01007387 */ /* 0x001fe80000100a00 */
[----:B------:R0:W-:Y:S04]  /*17be0*/  STL.64 [R1+0x22e0], R8 ;  /* 0x0022e00801007387 */ /* 0x0001e80000100a00 */
[----:B0-----:R-:W2:Y:S04]  /*17bf0*/  LDL.64 R8, [R1+0x30] ;  /* 0x0000300001087983 */ /* 0x001ea80000100a00 */
[----:B------:R-:W2:Y:S04]  /*17c00*/  LDL.LU.64 R6, [R1+0x2318] ;  /* 0x0023180001067983 */ /* 0x000ea80000300a00 */
[----:B------:R-:W2:Y:S04]  /*17c10*/  LDL.LU.64 R4, [R1+0x2310] ;  /* 0x0023100001047983 */ /* 0x000ea80000300a00 */
[----:B-1----:R0:W-:Y:S04]  /*17c20*/  STL.64 [R1+0x22b8], R14 ;  /* 0x0022b80e01007387 */ /* 0x0021e80000100a00 */
[----:B------:R1:W-:Y:S01]  /*17c30*/  STL.64 [R1+0x22b0], R12 ;  /* 0x0022b00c01007387 */ /* 0x0003e20000100a00 */
[----:B0-----:R-:W-:-:S03]  /*17c40*/  IMAD.MOV.U32 R15, RZ, RZ, R2 ;  /* 0x000000ffff0f7224 */ /* 0x001fc600078e0002 */
[----:B-1----:R-:W3:Y:S01]  /*17c50*/  LDL.LU R12, [R1] ;  /* 0x00000000010c7983 */ /* 0x002ee20000300800 */
[C---:B--2---:R-:W-:Y:S11]  /*17c60*/  HMMA.16816.F32 R20, R4.reuse, R8, R20 ;  /* 0x000000080414723c */ /* 0x044ff60000001814 */
[----:B------:R-:W-:Y:S11]  /*17c70*/  @!UPT UIADD3 URZ, URZ, URZ, URZ ;  /* 0x0000003f3f3ff290 */ /* 0x000ff6000fffe03f */
[----:B------:R-:W-:Y:S02]  /*17c80*/  @!UPT UIADD3 URZ, URZ, URZ, URZ ;  /* 0x0000003f3f3ff290 */ /* 0x000fe4000fffe03f */
[----:B------:R-:W-:Y:S01]  /*17c90*/  IMAD.MOV.U32 R2, RZ, RZ, R20 ;  /* 0x000000ffff027224 */ /* 0x000fe200078e0014 */
[----:B------:R-:W-:Y:S02]  /*17ca0*/  MOV R11, R21 ;  /* 0x00000015000b7202 */ /* 0x000fe40000000f00 */
[----:B------:R-:W3:Y:S01]  /*17cb0*/  LDL.LU.64 R20, [R1+0x2308] ;  /* 0x0023080001147983 */ /* 0x000ee20000300a00 */
[----:B------:R-:W-:Y:S01]  /*17cc0*/  IMAD.MOV.U32 R13, RZ, RZ, R28 ;  /* 0x000000ffff0d7224 */ /* 0x000fe200078e001c */
[----:B------:R-:W-:Y:S01]  /*17cd0*/  MOV R14, R3 ;  /* 0x00000003000e7202 */ /* 0x000fe20000000f00 */
[----:B------:R-:W-:Y:S01]  /*17ce0*/  IMAD.MOV.U32 R10, RZ, RZ, R22 ;  /* 0x000000ffff0a7224 */ /* 0x000fe200078e0016 */
[----:B------:R-:W-:Y:S02]  /*17cf0*/  MOV R28, R9 ;  /* 0x00000009001c7202 */ /* 0x000fe40000000f00 */
[----:B------:R-:W-:Y:S02]  /*17d00*/  MOV R9, R23 ;  /* 0x0000001700097202 */ /* 0x000fe40000000f00 */
[----:B------:R-:W2:Y:S01]  /*17d10*/  LDL.LU.64 R22, [R1+0x2300] ;  /* 0x0023000001167983 */ /* 0x000ea20000300a00 */
[----:B---3--:R-:W-:Y:S01]  /*17d20*/  HMMA.16816.F32 R12, R4, R20, R12 ;  /* 0x00000014040c723c */ /* 0x008fe2000000180c */
[----:B------:R-:W-:Y:S01]  /*17d30*/  IMAD.MOV.U32 R8, RZ, RZ, R20 ;  /* 0x000000ffff087224 */ /* 0x000fe200078e0014 */
[----:B------:R-:W-:-:S02]  /*17d40*/  MOV R3, R21 ;  /* 0x0000001500037202 */ /* 0x000fc40000000f00 */
[----:B------:R-:W2:Y:S04]  /*17d50*/  LDL.LU.64 R20, [R1+0x22f8] ;  /* 0x0022f80001147983 */ /* 0x000ea80000300a00 */
[----:B------:R-:W2:Y:S01]  /*17d60*/  LDL.LU R4, [R1+0x30] ;  /* 0x0000300001047983 */ /* 0x000ea20000300800 */
[----:B------:R-:W-:-:S03]  /*17d70*/  IMAD.MOV.U32 R5, RZ, RZ, R28 ;  /* 0x000000ffff057224 */ /* 0x000fc600078e001c */
[----:B------:R-:W3:Y:S11]  /*17d80*/  LDL.LU R28, [R1+0x22f4] ;  /* 0x0022f400011c7983 */ /* 0x000ef60000300800 */
[----:B------:R-:W-:Y:S04]  /*17d90*/  STL.64 [R1+0x22c8], R14 ;  /* 0x0022c80e01007387 */ /* 0x000fe80000100a00 */
[----:B------:R0:W-:Y:S02]  /*17da0*/  STL.64 [R1+0x22c0], R12 ;  /* 0x0022c00c01007387 */ /* 0x0001e40000100a00 */
[----:B0-----:R-:W-:-:S02]  /*17db0*/  MOV R12, R2 ;  /* 0x00000002000c7202 */ /* 0x001fc40000000f00 */
[----:B------:R-:W4:Y:S01]  /*17dc0*/  LDL.LU R2, [R1+0x22f0] ;  /* 0x0022f00001027983 */ /* 0x000f220000300800 */
[----:B------:R-:W-:Y:S01]  /*17dd0*/  IMAD.MOV.U32 R13, RZ, RZ, R11 ;  /* 0x000000ffff0d7224 */ /* 0x000fe200078e000b */
[----:B------:R-:W-:Y:S01]  /*17de0*/  MOV R14, R10 ;  /* 0x0000000a000e7202 */ /* 0x000fe20000000f00 */
[----:B------:R-:W-:Y:S01]  /*17df0*/  IMAD.MOV.U32 R15, RZ, RZ, R9 ;  /* 0x000000ffff0f7224 */ /* 0x000fe200078e0009 */
[----:B--2---:R-:W-:Y:S01]  /*17e00*/  HMMA.16816.F32 R16, R20, R4, R16 ;  /* 0x000000041410723c */ /* 0x004fe20000001810 */
[----:B------:R-:W0:Y:S11]  /*17e10*/  LDSM.16.MT88.4 R4, [R29+0x16000] ;  /* 0x016000001d04783b */ /* 0x000e360000004200 */
[----:B------:R-:W-:Y:S11]  /*17e20*/  @!UPT UIADD3 URZ, URZ, URZ, URZ ;  /* 0x0000003f3f3ff290 */ /* 0x000ff6000fffe03f */
[----:B------:R1:W-:Y:S04]  /*17e30*/  STL.64 [R1+0x22d8], R18 ;  /* 0x0022d81201007387 */ /* 0x0003e80000100a00 */
[----:B------:R-:W-:Y:S04]  /*17e40*/  STL.64 [R1+0x22d0], R16 ;  /* 0x0022d01001007387 */ /* 0x000fe80000100a00 */
[----:B-1----:R-:W2:Y:S04]  /*17e50*/  LDL.LU.64 R18, [R1+0x38] ;  /* 0x0000380001127983 */ /* 0x002ea80000300a00 */
[----:B------:R-:W-:Y:S04]  /*17e60*/  STL [R1+0x22a0], R29 ;  /* 0x0022a01d01007387 */ /* 0x000fe80000100800 */
[----:B0-----:R0:W-:Y:S04]  /*17e70*/  STL.64 [R1+0x2290], R6 ;  /* 0x0022900601007387 */ /* 0x0011e80000100a00 */
[----:B------:R1:W-:Y:S04]  /*17e80*/  STL.64 [R1+0x2288], R4 ;  /* 0x0022880401007387 */ /* 0x0003e80000100a00 */
[----:B0-----:R-:W2:Y:S01]  /*17e90*/  LDL.LU R6, [R1+0x28] ;  /* 0x0000280001067983 */ /* 0x001ea20000300800 */
[----:B-1----:R-:W-:-:S03]  /*17ea0*/  MOV R4, R8 ;  /* 0x0000000800047202 */ /* 0x002fc60000000f00 */
[----:B----4-:R-:W0:Y:S04]  /*17eb0*/  LDSM.16.M88.4 R8, [R2+0x300] ;  /* 0x000300000208783b */ /* 0x010e280000000200 */
[----:B0-----:R-:W-:Y:S04]  /*17ec0*/  STL.64 [R1+0x60], R8 ;  /* 0x0000600801007387 */ /* 0x001fe80000100a00 */
[----:B------:R0:W-:Y:S04]  /*17ed0*/  STL.64 [R1+0x68], R10 ;  /* 0x0000680a01007387 */ /* 0x0001e80000100a00 */
[----:B0-----:R-:W4:Y:S04]  /*17ee0*/  LDL.LU.64 R10, [R1+0x22e8] ;  /* 0x0022e800010a7983 */ /* 0x001f280000300a00 */
[----:B------:R-:W4:Y:S01]  /*17ef0*/  LDL.LU.64 R8, [R1+0x22e0] ;  /* 0x0022e00001087983 */ /* 0x000f220000300a00 */
[----:B------:R-:W-:-:S07]  /*17f00*/  IMAD.MOV.U32 R5, RZ, RZ, R3 ;  /* 0x000000ffff057224 */ /* 0x000fce00078e0003 */
[----:B------:R-:W-:Y:S01]  /*17f10*/  HMMA.16816.F32 R24, R20, R4, R24 ;  /* 0x000000041418723c */ /* 0x000fe20000001818 */
[----:B------:R-:W0:Y:S01]  /*17f20*/  LDSM.16.M88.4 R20, [R2+0x8300] ;  /* 0x008300000214783b */ /* 0x000e220000000200 */
[----:B---3--:R-:W-:Y:S11]  /*17f30*/  MOV R7, R28 ;  /* 0x0000001c00077202 */ /* 0x008ff60000000f00 */
[----:B------:R-:W-:Y:S10]  /*17f40*/  @!UPT UIADD3 URZ, URZ, URZ, URZ ;  /* 0x0000003f3f3ff290 */ /* 0x000ff4000fffe03f */
[----:B------:R-:W-:Y:S04]  /*17f50*/  STL [R1+0x22a8], R25 ;  /* 0x0022a81901007387 */ /* 0x000fe80000100800 */
[----:B------:R-:W-:Y:S04]  /*17f60*/  STL [R1+0x22a4], R26 ;  /* 0x0022a41a01007387 */ /* 0x000fe80000100800 */
[----:B------:R-:W-:Y:S04]  /*17f70*/  STL [R1+0x229c], R27 ;  /* 0x00229c1b01007387 */ /* 0x000fe80000100800 */
[----:B0-----:R-:W-:Y:S01]  /*17f80*/  STL.64 [R1+0x50], R20 ;  /* 0x0000501401007387 */ /* 0x001fe20000100a00 */
[----:B------:R-:W-:Y:S01]  /*17f90*/  IMAD.MOV.U32 R28, RZ, RZ, R20 ;  /* 0x000000ffff1c7224 */ /* 0x000fe200078e0014 */
[----:B------:R-:W-:-:S02]  /*17fa0*/  MOV R3, R21 ;  /* 0x0000001500037202 */ /* 0x000fc40000000f00 */
[----:B------:R-:W-:Y:S04]  /*17fb0*/  STL.64 [R1+0x58], R22 ;  /* 0x0000581601007387 */ /* 0x000fe80000100a00 */
[----:B------:R-:W0:Y:S04]  /*17fc0*/  LDSM.16.MT88.4 R20, [R0+0x16000] ;  /* 0x016000000014783b */ /* 0x000e280000004200 */
[----:B------:R-:W-:Y:S04]  /*17fd0*/  STL [R1+0x2298], R28 ;  /* 0x0022981c01007387 */ /* 0x000fe80000100800 */
[----:B------:R-:W-:Y:S04]  /*17fe0*/  STL [R1+0x21b8], R2 ;  /* 0x0021b80201007387 */ /* 0x000fe80000100800 */
[----:B0-----:R-:W-:Y:S04]  /*17ff0*/  STL [R1+0x2254], R23 ;  /* 0x0022541701007387 */ /* 0x001fe80000100800 */
[----:B------:R-:W-:Y:S04]  /*18000*/  STL [R1+0x2280], R22 ;  /* 0x0022801601007387 */ /* 0x000fe80000100800 */
[----:B------:R0:W-:Y:S04]  /*18010*/  STL.64 [R1+0x2278], R20 ;  /* 0x0022781401007387 */ /* 0x0001e80000100a00 */
[----:B0-----:R-:W3:Y:S01]  /*18020*/  LDL.64 R20, [R1+0x60] ;  /* 0x0000600001147983 */ /* 0x001ee20000100a00 */
[----:B--2---:R-:W-:Y:S01]  /*18030*/  IMAD.MOV.U32 R25, RZ, RZ, R18 ;  /* 0x000000ffff197224 */ /* 0x004fe200078e0012 */
[----:B------:R-:W-:Y:S01]  /*18040*/  MOV R26, R19 ;  /* 0x00000013001a7202 */ /* 0x000fe20000000f00 */
[C---:B----4-:R-:W-:Y:S01]  /*18050*/  HMMA.16816.F32 R12, R8.reuse, R18, R12 ;  /* 0x00000012080c723c */ /* 0x050fe2000000180c */
[----:B------:R-:W2:Y:S04]  /*18060*/  LDL.LU.64 R18, [R1+0x22d8] ;  /* 0x0022d80001127983 */ /* 0x000ea80000300a00 */
[----:B------:R-:W2:Y:S11]  /*18070*/  LDL.LU.64 R16, [R1+0x22d0] ;  /* 0x0022d00001107983 */ /* 0x000eb60000300a00 */
[----:B------:R-:W-:Y:S08]  /*18080*/  @!UPT UIADD3 URZ, URZ, URZ, URZ ;  /* 0x0000003f3f3ff290 */ /* 0x000ff0000fffe03f */
        /* <DEDUP_REMOVED lines=9> */
[----:B------:R-:W-:Y:S07]  /*18120*/  @!UPT UIADD3 URZ, URZ, URZ, URZ ;  /* 0x0000003f3f3ff290 */ /* 0x000fee000fffe03f */
[----:B------:R-:W-:Y:S01]  /*18130*/  IMAD.MOV.U32 R28, RZ, RZ, R10 ;  /* 0x000000ffff1c7224 */ /* 0x000fe200078e000a */
[----:B------:R-:W-:Y:S01]  /*18140*/  MOV R23, R11 ;  /* 0x0000000b00177202 */ /* 0x000fe20000000f00 */
[----:B------:R-:W-:Y:S01]  /*18150*/  IMAD.MOV.U32 R10, RZ, RZ, R25 ;  /* 0x000000ffff0a7224 */ /* 0x000fe200078e0019 */
[----:B------:R-:W-:Y:S01]  /*18160*/  MOV R11, R26 ;  /* 0x0000001a000b7202 */ /* 0x000fe20000000f00 */
[----:B------:R-:W-:Y:S01]  /*18170*/  IMAD.MOV.U32 R29, RZ, RZ, R8 ;  /* 0x000000ffff1d7224 */ /* 0x000fe200078e0008 */
[----:B------:R-:W-:Y:S01]  /*18180*/  MOV R27, R9 ;  /* 0x00000009001b7202 */ /* 0x000fe20000000f00 */
[----:B------:R-:W4:Y:S04]  /*18190*/  LDL.LU R25, [R1+0x22a8] ;  /* 0x0022a80001197983 */ /* 0x000f280000300800 */
[----:B------:R-:W4:Y:S01]  /*181a0*/  LDL.LU R26, [R1+0x22a4] ;  /* 0x0022a400011a7983 */ /* 0x000f220000300800 */
[----:B--2---:R-:W-:Y:S11]  /*181b0*/  HMMA.16816.F32 R8, R12, R10, R16 ;  /* 0x0000000a0c08723c */ /* 0x004ff60000001810 */
[----:B------:R-:W-:Y:S11]  /*181c0*/  @!UPT UIADD3 URZ, URZ, URZ, URZ ;  /* 0x0000003f3f3ff290 */ /* 0x000ff6000fffe03f */
[----:B------:R-:W-:Y:S01]  /*181d0*/  @!UPT UIADD3 URZ, URZ, URZ, URZ ;  /* 0x0000003f3f3ff290 */ /* 0x000fe2000fffe03f */
[----:B------:R-:W-:Y:S04]  /*181e0*/  STL.64 [R1+0x2260], R10 ;  /* 0x0022600a01007387 */ /* 0x000fe80000100a00 */
[----:B------:R0:W-:Y:S02]  /*181f0*/  STL.64 [R1+0x2258], R8 ;  /* 0x0022580801007387 */ /* 0x0001e40000100a00 */
[----:B0-----:R-:W-:Y:S01]  /*18200*/  IMAD.MOV.U32 R8, RZ, RZ, R29 ;  /* 0x000000ffff087224 */ /* 0x001fe200078e001d */
[----:B------:R-:W-:Y:S01]  /*18210*/  MOV R9, R27 ;  /* 0x0000001b00097202 */ /* 0x000fe20000000f00 */
[----:B------:R-:W2:Y:S04]  /*18220*/  LDL.LU R29, [R1+0x22a0] ;  /* 0x0022a000011d7983 */ /* 0x000ea80000300800 */
[----:B------:R-:W4:Y:S01]  /*18230*/  LDL.LU R27, [R1+0x229c] ;  /* 0x00229c00011b7983 */ /* 0x000f220000300800 */
[----:B------:R-:W-:Y:S01]  /*18240*/  IMAD.MOV.U32 R10, RZ, RZ, R28 ;  /* 0x000000ffff0a7224 */ /* 0x000fe200078e001c */
[----:B------:R-:W-:-:S02]  /*18250*/  MOV R11, R23 ;  /* 0x00000017000b7202 */ /* 0x000fc40000000f00 */
[----:B------:R-:W3:Y:S04]  /*18260*/  LDL.LU R28, [R1+0x2298] ;  /* 0x00229800011c7983 */ /* 0x000ee80000300800 */
[----:B------:R0:W-:Y:S04]  /*18270*/  STL.64 [R1+0x2270], R10 ;  /* 0x0022700a01007387 */ /* 0x0001e80000100a00 */
[----:B------:R1:W-:Y:S01]  /*18280*/  STL.64 [R1+0x2268], R8 ;  /* 0x0022680801007387 */ /* 0x0003e20000100a00 */
[----:B0-----:R-:W-:Y:S01]  /*18290*/  IMAD.MOV.U32 R10, RZ, RZ, R4 ;  /* 0x000000ffff0a7224 */ /* 0x001fe200078e0004 */
[----:B-1----:R-:W-:-:S02]  /*182a0*/  MOV R9, R5 ;  /* 0x0000000500097202 */ /* 0x002fc40000000f00 */
[----:B--2---:R-:W-:Y:S01]  /*182b0*/  LDSM.16.MT88.4 R16, [R29+0x16400] ;  /* 0x016400001d10783b */ /* 0x004fe20000004200 */
[----:B----4-:R-:W-:Y:S03]  /*182c0*/  HMMA.16816.F32 R24, R12, R6, R24 ;  /* 0x000000060c18723c */ /* 0x010fe60000001818 */
[----:B------:R-:W2:Y:S04]  /*182d0*/  LDL.LU.64 R6, [R1+0x2290] ;  /* 0x0022900001067983 */ /* 0x000ea80000300a00 */
[----:B------:R-:W2:Y:S04]  /*182e0*/  LDL.LU.64 R4, [R1+0x2288] ;  /* 0x0022880001047983 */ /* 0x000ea80000300a00 */
[----:B------:R-:W0:Y:S01]  /*182f0*/  LDSM.16.MT88.4 R12, [R0+0x16400] ;  /* 0x01640000000c783b */ /* 0x000e220000004200 */
[----:B------:R-:W-:Y:S01]  /*18300*/  IMAD.MOV.U32 R8, RZ, RZ, R22 ;  /* 0x000000ffff087224 */ /* 0x000fe200078e0016 */
[----:B------:R-:W-:Y:S01]  /*18310*/  MOV R11, R2 ;  /* 0x00000002000b7202 */ /* 0x000fe20000000f00 */
[----:B---3--:R-:W-:Y:S01]  /*18320*/  IMAD.MOV.U32 R23, RZ, RZ, R20 ;  /* 0x000000ffff177224 */ /* 0x008fe200078e0014 */
[----:B0-----:R-:W-:Y:S04]  /*18330*/  STL.64 [R1+0x2228], R14 ;  /* 0x0022280e01007387 */ /* 0x001fe80000100a00 */
[----:B------:R0:W-:Y:S04]  /*18340*/  STL.64 [R1+0x2220], R12 ;  /* 0x0022200c01007387 */ /* 0x0001e80000100a00 */
[----:B------:R-:W3:Y:S01]  /*18350*/  LDL.LU R22, [R1+0x2280] ;  /* 0x0022800001167983 */ /* 0x000ee20000300800 */
[----:B0-----:R-:W-:Y:S01]  /*18360*/  IMAD.MOV.U32 R12, RZ, RZ, R28 ;  /* 0x000000ffff0c7224 */ /* 0x001fe200078e001c */
[----:B------:R-:W-:Y:S01]  /*18370*/  MOV R13, R3 ;  /* 0x00000003000d7202 */ /* 0x000fe20000000f00 */
[C---:B--2---:R-:W-:Y:S01]  /*18380*/  HMMA.16816.F32 R8, R4.reuse, R20, R8 ;  /* 0x000000140408723c */ /* 0x044fe20000001808 */
[----:B------:R-:W3:Y:S11]  /*18390*/  LDL.LU.64 R20, [R1+0x2278] ;  /* 0x0022780001147983 */ /* 0x000ef60000300a00 */
[----:B------:R-:W-:Y:S11]  /*183a0*/  @!UPT UIADD3 URZ, URZ, URZ, URZ ;  /* 0x0000003f3f3ff290 */ /* 0x000ff6000fffe03f */
[----:B------:R0:W-:Y:S01]  /*183b0*/  STL [R1+0x20], R8 ;  /* 0x0000200801007387 */ /* 0x0001e20000100800 */
[----:B------:R-:W-:Y:S01]  /*183c0*/  IMAD.MOV.U32 R28, RZ, RZ, R10 ;  /* 0x000000ffff1c7224 */ /* 0x000fe200078e000a */
[----:B------:R-:W-:Y:S02]  /*183d0*/  MOV R2, R11 ;  /* 0x0000000b00027202 */ /* 0x000fe40000000f00 */
[----:B------:R-:W-:Y:S01]  /*183e0*/  MOV R3, R9 ;  /* 0x0000000900037202 */ /* 0x000fe20000000f00 */
[----:B------:R-:W2:Y:S04]  /*183f0*/  LDL.LU.64 R10, [R1+0x2270] ;  /* 0x00227000010a7983 */ /* 0x000ea80000300a00 */
[----:B0-----:R-:W2:Y:S02]  /*18400*/  LDL.LU.64 R8, [R1+0x2268] ;  /* 0x0022680001087983 */ /* 0x001ea40000300a00 */
[----:B--2---:R-:W-:Y:S02]  /*18410*/  HMMA.16816.F32 R12, R4, R12, R8 ;  /* 0x0000000c040c723c */ /* 0x004fe40000001808 */
[----:B------:R-:W3:Y:S04]  /*18420*/  LDL.LU.64 R10, [R1+0x2260] ;  /* 0x00226000010a7983 */ /* 0x000ee80000300a00 */
[----:B------:R-:W3:Y:S01]  /*18430*/  LDL.LU.64 R8, [R1+0x2258] ;  /* 0x0022580001087983 */ /* 0x000ee20000300a00 */
[----:B------:R-:W-:-:S03]  /*18440*/  IMAD.MOV.U32 R4, RZ, RZ, R23 ;  /* 0x000000ffff047224 */ /* 0x000fc600078e0017 */
[----:B------:R-:W3:Y:S04]  /*18450*/  LDL.LU R23, [R1+0x2254] ;  /* 0x0022540001177983 */ /* 0x000ee80000300800 */
[----:B------:R-:W3:Y:S09]  /*18460*/  LDL.LU R5, [R1+0x64] ;  /* 0x0000640001057983 */ /* 0x000ef20000300800 */
[----:B------:R-:W-:Y:S04]  /*18470*/  STL.64 [R1+0x2248], R14 ;  /* 0x0022480e01007387 */ /* 0x000fe80000100a00 */
[----:B------:R0:W-:Y:S04]  /*18480*/  STL.64 [R1+0x2240], R12 ;  /* 0x0022400c01007387 */ /* 0x0001e80000100a00 */
[----:B0-----:R-:W2:Y:S01]  /*18490*/  LDL.LU R12, [R1+0x20] ;  /* 0x00002000010c7983 */ /* 0x001ea20000300800 */
[----:B------:R-:W-:-:S03]  /*184a0*/  MOV R13, R3 ;  /* 0x00000003000d7202 */ /* 0x000fc60000000f00 */
[----:B------:R-:W4:Y:S01]  /*184b0*/  LDL.LU R3, [R1+0x2250] ;  /* 0x0022500001037983 */ /* 0x000f220000300800 */
[----:B---3--:R-:W-:Y:S03]  /*184c0*/  HMMA.16816.F32 R8, R20, R4, R8 ;  /* 0x000000041408723c */ /* 0x008fe60000001808 */
[----:B------:R-:W0:Y:S11]  /*184d0*/  LDSM.16.MT88.4 R4, [R29+0x16800] ;  /* 0x016800001d04783b */ /* 0x000e360000004200 */
[----:B------:R-:W-:Y:S09]  /*184e0*/  @!UPT UIADD3 URZ, URZ, URZ, URZ ;  /* 0x0000003f3f3ff290 */ /* 0x000ff2000fffe03f */
[----:B------:R-:W-:Y:S04]  /*184f0*/  STL.64 [R1+0x2238], R10 ;  /* 0x0022380a01007387 */ /* 0x000fe80000100a00 */
[----:B------:R1:W-:Y:S04]  /*18500*/  STL.64 [R1+0x2230], R8 ;  /* 0x0022300801007387 */ /* 0x0003e80000100a00 */
[----:B-1----:R-:W3:Y:S04]  /*18510*/  LDL.LU.64 R8, [R1+0x50] ;  /* 0x0000500001087983 */ /* 0x002ee80000300a00 */
[----:B------:R-:W2:Y:S04]  /*18520*/  LDL.LU.64 R10, [R1+0x58] ;  /* 0x00005800010a7983 */ /* 0x000ea80000300a00 */
[----:B0-----:R-:W-:Y:S04]  /*18530*/  STL.64 [R1+0x2208], R6 ;  /* 0x0022080601007387 */ /* 0x001fe80000100a00 */
[----:B------:R-:W-:Y:S04]  /*18540*/  STL.64 [R1+0x2200], R4 ;  /* 0x0022000401007387 */ /* 0x000fe80000100a00 */
[----:B----4-:R-:W0:Y:S01]  /*18550*/  LDSM.16.M88.4 R4, [R3+0x300] ;  /* 0x000300000304783b */ /* 0x010e220000000200 */
[----:B------:R-:W-:-:S03]  /*18560*/  IMAD.MOV.U32 R14, RZ, RZ, R28 ;  /* 0x000000ffff0e7224 */ /* 0x000fc600078e001c */
[----:B0-----:R-:W-:Y:S01]  /*18570*/  STL.64 [R1+0x40], R4 ;  /* 0x0000400401007387 */ /* 0x001fe20000100a00 */
[----:B------:R-:W-:-:S03]  /*18580*/  IMAD.MOV.U32 R28, RZ, RZ, R7 ;  /* 0x000000ffff1c7224 */ /* 0x000fc600078e0007 */
[----:B------:R3:W-:Y:S04]  /*18590*/  STL [R1+0x48], R6 ;  /* 0x0000480601007387 */ /* 0x0007e80000100800 */
[----:B------:R-:W-:Y:S01]  /*185a0*/  STL [R1+0x21bc], R28 ;  /* 0x0021bc1c01007387 */ /* 0x000fe20000100800 */
[----:B---3--:R-:W-:Y:S03]  /*185b0*/  HMMA.16816.F32 R4, R20, R8, R24 ;  /* 0x000000081404723c */ /* 0x008fe60000001818 */
[----:B------:R-:W0:Y:S04]  /*185c0*/  LDSM.16.M88.4 R20, [R3+0x8300] ;  /* 0x008300000314783b */ /* 0x000e280000000200 */
[----:B------:R-:W1:Y:S11]  /*185d0*/  LDSM.16.MT88.4 R24, [R0+0x16800] ;  /* 0x016800000018783b */ /* 0x000e760000004200 */
[----:B------:R-:W-:Y:S05]  /*185e0*/  @!UPT UIADD3 URZ, URZ, URZ, URZ ;  /* 0x0000003f3f3ff290 */ /* 0x000fea000fffe03f */
[----:B------:R3:W-:Y:S04]  /*185f0*/  STL.64 [R1+0x2218], R6 ;  /* 0x0022180601007387 */ /* 0x0007e80000100a00 */
[----:B------:R-:W-:Y:S04]  /*18600*/  STL.64 [R1+0x2210], R4 ;  /* 0x0022100401007387 */ /* 0x000fe80000100a00 */
[----:B---3--:R-:W2:Y:S04]  /*18610*/  LDL.LU R6, [R1+0x68] ;  /* 0x0000680001067983 */ /* 0x008ea80000300800 */
[----:B------:R-:W2:Y:S01]  /*18620*/  LDL.LU R7, [R1+0x6c] ;  /* 0x00006c0001077983 */ /* 0x000ea20000300800 */
[----:B------:R-:W-:-:S03]  /*18630*/  MOV R15, R2 ;  /* 0x00000002000f7202 */ /* 0x000fc60000000f00 */
[----:B0-----:R0:W-:Y:S01]  /*18640*/  STL.64 [R1+0x30], R20 ;  /* 0x0000301401007387 */ /* 0x0011e20000100a00 */
[----:B------:R-:W-:Y:S01]  /*18650*/  MOV R28, R20 ;  /* 0x00000014001c7202 */ /* 0x000fe20000000f00 */
[----:B------:R-:W-:Y:S02]  /*18660*/  IMAD.MOV.U32 R2, RZ, RZ, R21 ;  /* 0x000000ffff027224 */ /* 0x000fe400078e0015 */
[----:B------:R-:W-:Y:S04]  /*18670*/  STL.64 [R1+0x38], R22 ;  /* 0x0000381601007387 */ /* 0x000fe80000100a00 */
[----:B------:R3:W-:Y:S04]  /*18680*/  STL [R1+0x2140], R3 ;  /* 0x0021400301007387 */ /* 0x0007e80000100800 */
[----:B-1----:R1:W-:Y:S01]  /*18690*/  STL [R1+0x21c8], R27 ;  /* 0x0021c81b01007387 */ /* 0x0023e20000100800 */
[C---:B--2---:R-:W-:Y:S11]  /*186a0*/  HMMA.16816.F32 R12, R16.reuse, R6, R12 ;  /* 0x00000006100c723c */ /* 0x044ff6000000180c */
[----:B------:R-:W-:Y:S11]  /*186b0*/  @!UPT UIADD3 URZ, URZ, URZ, URZ ;  /* 0x0000003f3f3ff290 */ /* 0x000ff6000fffe03f */
[----:B------:R-:W-:Y:S02]  /*186c0*/  @!UPT UIADD3 URZ, URZ, URZ, URZ ;  /* 0x0000003f3f3ff290 */ /* 0x000fe4000fffe03f */
[----:B0-----:R-:W-:Y:S01]  /*186d0*/  MOV R20, R14 ;  /* 0x0000000e00147202 */ /* 0x001fe20000000f00 */
[----:B---3--:R-:W-:Y:S01]  /*186e0*/  IMAD.MOV.U32 R3, RZ, RZ, R15 ;  /* 0x000000ffff037224 */ /* 0x008fe200078e000f */
[----:B------:R-:W-:Y:S01]  /*186f0*/  MOV R22, R12 ;  /* 0x0000000c00167202 */ /* 0x000fe20000000f00 */
[----:B------:R-:W-:Y:S01]  /*18700*/  IMAD.MOV.U32 R21, RZ, RZ, R13 ;  /* 0x000000ffff157224 */ /* 0x000fe200078e000d */
[----:B------:R-:W2:Y:S04]  /*18710*/  LDL.LU.64 R14, [R1+0x2248] ;  /* 0x00224800010e7983 */ /* 0x000ea80000300a00 */
[----:B------:R-:W2:Y:S01]  /*18720*/  LDL.LU.64 R12, [R1+0x2240] ;  /* 0x00224000010c7983 */ /* 0x000ea20000300a00 */
[----:B------:R-:W-:Y:S01]  /*18730*/  MOV R5, R10 ;  /* 0x0000000a00057202 */ /* 0x000fe20000000f00 */
[----:B------:R-:W-:Y:S01]  /*18740*/  IMAD.MOV.U32 R4, RZ, RZ, R11 ;  /* 0x000000ffff047224 */ /* 0x000fe200078e000b */
[----:B--2---:R-:W-:Y:S01]  /*18750*/  HMMA.16816.F32 R12, R16, R10, R12 ;  /* 0x0000000a100c723c */ /* 0x004fe2000000180c */
[----:B------:R-:W2:Y:S04]  /*18760*/  LDL.LU.64 R10, [R1+0x2238] ;  /* 0x00223800010a7983 */ /* 0x000ea80000300a00 */
[----:B------:R-:W2:Y:S11]  /*18770*/  LDL.LU.64 R8, [R1+0x2230] ;  /* 0x0022300001087983 */ /* 0x000eb60000300a00 */
[----:B------:R-:W-:Y:S08]  /*18780*/  @!UPT UIADD3 URZ, URZ, URZ, URZ ;  /* 0x0000003f3f3ff290 */ /* 0x000ff0000fffe03f */
[----:B------:R-:W-:Y:S01]  /*18790*/  MOV R17, R14 ;  /* 0x0000000e00117202 */ /* 0x000fe20000000f00 */
[----:B------:R-:W-:Y:S01]  /*187a0*/  IMAD.MOV.U32 R16, RZ, RZ, R15 ;  /* 0x000000ffff107224 */ /* 0x000fe200078e000f */
[----:B-1----:R-:W-:Y:S01]  /*187b0*/  MOV R27, R12 ;  /* 0x0000000c001b7202 */ /* 0x002fe20000000f00 */
        /* <DEDUP_REMOVED lines=8> */
[----:B------:R-:W-:Y:S07]  /*18840*/  @!UPT UIADD3 URZ, URZ, URZ, URZ ;  /* 0x0000003f3f3ff290 */ /* 0x000fee000fffe03f */
[----:B------:R0:W-:Y:S04]  /*18850*/  STL.64 [R1+0x21d8], R10 ;  /* 0x0021d80a01007387 */ /* 0x0001e80000100a00 */
[----:B------:R1:W-:Y:S01]  /*18860*/  STL.64 [R1+0x21d0], R8 ;  /* 0x0021d00801007387 */ /* 0x0003e20000100a00 */
[----:B0-----:R-:W-:Y:S01]  /*18870*/  MOV R10, R17 ;  /* 0x00000011000a7202 */ /* 0x001fe20000000f00 */
[----:B------:R-:W-:Y:S01]  /*18880*/  IMAD.MOV.U32 R11, RZ, RZ, R16 ;  /* 0x000000ffff0b7224 */ /* 0x000fe200078e0010 */
[----:B-1----:R-:W-:Y:S01]  /*18890*/  MOV R8, R27 ;  /* 0x0000001b00087202 */ /* 0x002fe20000000f00 */
[----:B------:R-:W-:-:S03]  /*188a0*/  IMAD.MOV.U32 R9, RZ, RZ, R23 ;  /* 0x000000ffff097224 */ /* 0x000fc600078e0017 */
[----:B------:R0:W-:Y:S04]  /*188b0*/  STL.64 [R1+0x21e8], R10 ;  /* 0x0021e80a01007387 */ /* 0x0001e80000100a00 */
[----:B------:R1:W-:Y:S01]  /*188c0*/  STL.64 [R1+0x21e0], R8 ;  /* 0x0021e00801007387 */ /* 0x0003e20000100a00 */
[----:B0-----:R-:W-:Y:S02]  /*188d0*/  MOV R10, R20 ;  /* 0x00000014000a7202 */ /* 0x001fe40000000f00 */
[----:B-1----:R-:W-:Y:S01]  /*188e0*/  MOV R8, R22 ;  /* 0x0000001600087202 */ /* 0x002fe20000000f00 */
[----:B------:R-:W-:Y:S02]  /*188f0*/  IMAD.MOV.U32 R9, RZ, RZ, R21 ;  /* 0x000000ffff097224 */ /* 0x000fe400078e0015 */
[----:B------:R-:W0:Y:S04]  /*18900*/  LDSM.16.MT88.4 R20, [R29+0x16c00] ;  /* 0x016c00001d14783b */ /* 0x000e280000004200 */
[----:B0-----:R-:W-:Y:S04]  /*18910*/  STL [R1+0x21c4], R23 ;  /* 0x0021c41701007387 */ /* 0x001fe80000100800 */
[----:B------:R-:W-:Y:S04]  /*18920*/  STL [R1+0x21f8], R22 ;  /* 0x0021f81601007387 */ /* 0x000fe80000100800 */
[----:B------:R0:W-:Y:S04]  /*18930*/  STL.64 [R1+0x21f0], R20 ;  /* 0x0021f01401007387 */ /* 0x0001e80000100a00 */
[----:B0-----:R-:W3:Y:S04]  /*18940*/  LDL.LU.64 R20, [R1+0x40] ;  /* 0x0000400001147983 */ /* 0x001ee80000300a00 */
[----:B------:R-:W-:Y:S01]  /*18950*/  STL [R1+0x21c0], R29 ;  /* 0x0021c01d01007387 */ /* 0x000fe20000100800 */
[----:B--2---:R-:W-:Y:S03]  /*18960*/  HMMA.16816.F32 R16, R12, R18, R4 ;  /* 0x000000120c10723c */ /* 0x004fe60000001804 */
[----:B------:R-:W2:Y:S04]  /*18970*/  LDL.LU.64 R6, [R1+0x2208] ;  /* 0x0022080001067983 */ /* 0x000ea80000300a00 */
[----:B------:R-:W2:Y:S01]  /*18980*/  LDL.LU.64 R4, [R1+0x2200] ;  /* 0x0022000001047983 */ /* 0x000ea20000300a00 */
[----:B------:R-:W-:Y:S11]  /*18990*/  IMAD.MOV.U32 R11, RZ, RZ, R3 ;  /* 0x000000ffff0b7224 */ /* 0x000ff600078e0003 */
[----:B------:R-:W-:Y:S05]  /*189a0*/  @!UPT UIADD3 URZ, URZ, URZ, URZ ;  /* 0x0000003f3f3ff290 */ /* 0x000fea000fffe03f */
[----:B------:R-:W-:Y:S01]  /*189b0*/  MOV R14, R16 ;  /* 0x00000010000e7202 */ /* 0x000fe20000000f00 */
[----:B------:R-:W-:Y:S01]  /*189c0*/  IMAD.MOV.U32 R13, RZ, RZ, R17 ;  /* 0x000000ffff0d7224 */ /* 0x000fe200078e0011 */
[----:B------:R-:W-:Y:S01]  /*189d0*/  MOV R12, R18 ;  /* 0x00000012000c7202 */ /* 0x000fe20000000f00 */
[----:B------:R-:W-:Y:S02]  /*189e0*/  IMAD.MOV.U32 R3, RZ, RZ, R19 ;  /* 0x000000ffff037224 */ /* 0x000fe400078e0013 */
[----:B------:R-:W0:Y:S04]  /*189f0*/  LDSM.16.MT88.4 R16, [R0+0x16c00] ;  /* 0x016c00000010783b */ /* 0x000e280000004200 */
[----:B0-----:R-:W-:Y:S04]  /*18a00*/  STL.64 [R1+0x2190], R18 ;  /* 0x0021901201007387 */ /* 0x001fe80000100a00 */
[----:B------:R0:W-:Y:S04]  /*18a10*/  STL.64 [R1+0x2188], R16 ;  /* 0x0021881001007387 */ /* 0x0001e80000100a00 */
[----:B------:R-:W4:Y:S01]  /*18a20*/  LDL.LU R22, [R1+0x21f8] ;  /* 0x0021f80001167983 */ /* 0x000f220000300800 */
[----:B0-----:R-:W-:Y:S01]  /*18a30*/  IMAD.MOV.U32 R17, RZ, RZ, R2 ;  /* 0x000000ffff117224 */ /* 0x001fe200078e0002 */
[----:B------:R-:W-:-:S02]  /*18a40*/  MOV R16, R28 ;  /* 0x0000001c00107202 */ /* 0x000fc40000000f00 */
[----:B---3--:R-:W-:Y:S01]  /*18a50*/  MOV R27, R20 ;  /* 0x00000014001b7202 */ /* 0x008fe20000000f00 */
[----:B------:R-:W-:Y:S01]  /*18a60*/  IMAD.MOV.U32 R23, RZ, RZ, R21 ;  /* 0x000000ffff177224 */ /* 0x000fe200078e0015 */
[C---:B--2---:R-:W-:Y:S01]  /*18a70*/  HMMA.16816.F32 R8, R4.reuse, R20, R8 ;  /* 0x000000140408723c */ /* 0x044fe20000001808 */
[----:B------:R-:W4:Y:S11]  /*18a80*/  LDL.LU.64 R20, [R1+0x21f0] ;  /* 0x0021f00001147983 */ /* 0x000f360000300a00 */
[----:B------:R-:W-:Y:S11]  /*18a90*/  @!UPT UIADD3 URZ, URZ, URZ, URZ ;  /* 0x0000003f3f3ff290 */ /* 0x000ff6000fffe03f */
[----:B------:R-:W-:Y:S01]  /*18aa0*/  @!UPT UIADD3 URZ, URZ, URZ, URZ ;  /* 0x0000003f3f3ff290 */ /* 0x000fe2000fffe03f */
[----:B------:R-:W-:Y:S01]  /*18ab0*/  MOV R2, R10 ;  /* 0x0000000a00027202 */ /* 0x000fe20000000f00 */
[----:B------:R-:W-:Y:S01]  /*18ac0*/  IMAD.MOV.U32 R15, RZ, RZ, R11 ;  /* 0x000000ffff0f7224 */ /* 0x000fe200078e000b */
[----:B------:R-:W-:Y:S01]  /*18ad0*/  MOV R29, R8 ;  /* 0x00000008001d7202 */ /* 0x000fe20000000f00 */
[----:B------:R-:W-:Y:S01]  /*18ae0*/  IMAD.MOV.U32 R28, RZ, RZ, R9 ;  /* 0x000000ffff1c7224 */ /* 0x000fe200078e0009 */
[----:B------:R-:W2:Y:S04]  /*18af0*/  LDL.LU.64 R10, [R1+0x21e8] ;  /* 0x0021e800010a7983 */ /* 0x000ea80000300a00 */
[----:B------:R-:W2:Y:S02]  /*18b00*/  LDL.LU.64 R8, [R1+0x21e0] ;  /* 0x0021e00001087983 */ /* 0x000ea40000300a00 */
[----:B--2---:R-:W-:Y:S02]  /*18b10*/  HMMA.16816.F32 R16, R4, R16, R8 ;  /* 0x000000100410723c */ /* 0x004fe40000001808 */
[----:B------:R-:W2:Y:S04]  /*18b20*/  LDL.LU.64 R10, [R1+0x21d8] ;  /* 0x0021d800010a7983 */ /* 0x000ea80000300a00 */
[----:B------:R-:W2:Y:S01]  /*18b30*/  LDL.LU.64 R8, [R1+0x21d0] ;  /* 0x0021d00001087983 */ /* 0x000ea20000300a00 */
[----:B------:R-:W-:-:S03]  /*18b40*/  MOV R4, R27 ;  /* 0x0000001b00047202 */ /* 0x000fc60000000f00 */
[----:B------:R-:W2:Y:S01]  /*18b50*/  LDL.LU R27, [R1+0x21c8] ;  /* 0x0021c800011b7983 */ /* 0x000ea20000300800 */
[----:B------:R-:W-:-:S03]  /*18b60*/  IMAD.MOV.U32 R5, RZ, RZ, R23 ;  /* 0x000000ffff057224 */ /* 0x000fc600078e0017 */
[----:B------:R-:W4:Y:S09]  /*18b70*/  LDL.LU R23, [R1+0x21c4] ;  /* 0x0021c40001177983 */ /* 0x000f320000300800 */
[----:B------:R-:W-:Y:S04]  /*18b80*/  STL.64 [R1+0x21b0], R18 ;  /* 0x0021b01201007387 */ /* 0x000fe80000100a00 */
[----:B------:R0:W-:Y:S02]  /*18b90*/  STL.64 [R1+0x21a8], R16 ;  /* 0x0021a81001007387 */ /* 0x0001e40000100a00 */
[----:B0-----:R-:W-:-:S02]  /*18ba0*/  MOV R16, R29 ;  /* 0x0000001d00107202 */ /* 0x001fc40000000f00 */
[----:B------:R-:W3:Y:S01]  /*18bb0*/  LDL.LU R29, [R1+0x21c0] ;  /* 0x0021c000011d7983 */ /* 0x000ee20000300800 */
[----:B------:R-:W-:Y:S01]  /*18bc0*/  IMAD.MOV.U32 R17, RZ, RZ, R28 ;  /* 0x000000ffff117224 */ /* 0x000fe200078e001c */
[----:B------:R-:W-:Y:S02]  /*18bd0*/  MOV R18, R2 ;  /* 0x0000000200127202 */ /* 0x000fe40000000f00 */
[----:B------:R-:W3:Y:S04]  /*18be0*/  LDL.LU R28, [R1+0x21bc] ;  /* 0x0021bc00011c7983 */ /* 0x000ee80000300800 */
[----:B------:R-:W3:Y:S01]  /*18bf0*/  LDL.LU R2, [R1+0x21b8] ;  /* 0x0021b80001027983 */ /* 0x000ee20000300800 */
[----:B------:R-:W-:Y:S01]  /*18c00*/  IMAD.MOV.U32 R19, RZ, RZ, R15 ;  /* 0x000000ffff137224 */ /* 0x000fe200078e000f */
[----:B--2---:R-:W-:Y:S11]  /*18c10*/  HMMA.16816.F32 R4, R24, R4, R8 ;  /* 0x000000041804723c */ /* 0x004ff60000001808 */
[----:B------:R-:W-:Y:S11]  /*18c20*/  @!UPT UIADD3 URZ, URZ, URZ, URZ ;  /* 0x0000003f3f3ff290 */ /* 0x000ff6000fffe03f */
[----:B------:R-:W-:Y:S01]  /*18c30*/  @!UPT UIADD3 URZ, URZ, URZ, URZ ;  /* 0x0000003f3f3ff290 */ /* 0x000fe2000fffe03f */
[----:B------:R-:W-:Y:S04]  /*18c40*/  STL.64 [R1+0x21a0], R6 ;  /* 0x0021a00601007387 */ /* 0x000fe80000100a00 */
[----:B------:R0:W-:Y:S04]  /*18c50*/  STL.64 [R1+0x2198], R4 ;  /* 0x0021980401007387 */ /* 0x0001e80000100a00 */
[----:B0-----:R-:W2:Y:S01]  /*18c60*/  LDL.LU.64 R4, [R1+0x30] ;  /* 0x0000300001047983 */ /* 0x001ea20000300a00 */
[----:B------:R-:W-:Y:S01]  /*18c70*/  MOV R8, R14 ;  /* 0x0000000e00087202 */ /* 0x000fe20000000f00 */
[----:B------:R-:W-:Y:S01]  /*18c80*/  IMAD.MOV.U32 R9, RZ, RZ, R13 ;  /* 0x000000ffff097224 */ /* 0x000fe200078e000d */
[----:B------:R-:W-:Y:S01]  /*18c90*/  MOV R10, R12 ;  /* 0x0000000c000a7202 */ /* 0x000fe20000000f00 */
[----:B------:R-:W4:Y:S04]  /*18ca0*/  LDL.LU.64 R6, [R1+0x38] ;  /* 0x0000380001067983 */ /* 0x000f280000300a00 */
[----:B---3--:R-:W0:Y:S01]  /*18cb0*/  LDSM.16.MT88.4 R12, [R29+0x17000] ;  /* 0x017000001d0c783b */ /* 0x008e220000004200 */
[----:B------:R-:W-:-:S03]  /*18cc0*/  IMAD.MOV.U32 R11, RZ, RZ, R3 ;  /* 0x000000ffff0b7224 */ /* 0x000fc600078e0003 */
[----:B0-----:R-:W-:Y:S04]  /*18cd0*/  STL.64 [R1+0x2178], R14 ;  /* 0x0021780e01007387 */ /* 0x001fe80000100a00 */
[----:B------:R-:W-:Y:S04]  /*18ce0*/  STL.64 [R1+0x2170], R12 ;  /* 0x0021700c01007387 */ /* 0x000fe80000100a00 */
[----:B------:R-:W0:Y:S04]  /*18cf0*/  LDSM.16.M88.4 R12, [R2+0x380] ;  /* 0x00038000020c783b */ /* 0x000e280000000200 */
[----:B0-----:R-:W-:Y:S04]  /*18d00*/  STL.64 [R1+0x60], R12 ;  /* 0x0000600c01007387 */ /* 0x001fe80000100a00 */
[----:B------:R2:W-:Y:S02]  /*18d10*/  STL.64 [R1+0x68], R14 ;  /* 0x0000680e01007387 */ /* 0x0005e40000100a00 */
[----:B--2---:R-:W-:Y:S02]  /*18d20*/  HMMA.16816.F32 R12, R24, R4, R8 ;  /* 0x00000004180c723c */ /* 0x004fe40000001808 */
[----:B------:R-:W0:Y:S04]  /*18d30*/  LDSM.16.M88.4 R8, [R2+0x8380] ;  /* 0x008380000208783b */ /* 0x000e280000000200 */
[----:B------:R-:W4:Y:S01]  /*18d40*/  LDL.LU R26, [R1+0x48] ;  /* 0x00004800011a7983 */ /* 0x000f220000300800 */
[----:B------:R-:W-:-:S03]  /*18d50*/  MOV R27, R28 ;  /* 0x0000001c001b7202 */ /* 0x000fc60000000f00 */
[----:B0-----:R-:W-:Y:S01]  /*18d60*/  STL.64 [R1+0x50], R8 ;  /* 0x0000500801007387 */ /* 0x001fe20000100a00 */
[----:B------:R-:W-:-:S03]  /*18d70*/  IMAD.MOV.U32 R28, RZ, RZ, R11 ;  /* 0x000000ffff1c7224 */ /* 0x000fc600078e000b */
[----:B------:R-:W-:Y:S04]  /*18d80*/  STL [R1+0x58], R10 ;  /* 0x0000580a01007387 */ /* 0x000fe80000100800 */
[----:B------:R-:W0:Y:S04]  /*18d90*/  LDSM.16.MT88.4 R8, [R0+0x17000] ;  /* 0x017000000008783b */ /* 0x000e280000004200 */
[----:B------:R-:W-:Y:S04]  /*18da0*/  STL [R1+0x2180], R28 ;  /* 0x0021801c01007387 */ /* 0x000fe80000100800 */
[----:B------:R-:W-:Y:S04]  /*18db0*/  STL [R1+0x2184], R0 ;  /* 0x0021840001007387 */ /* 0x000fe80000100800 */
[----:B0-----:R-:W-:Y:S04]  /*18dc0*/  STL.64 [R1+0x2150], R10 ;  /* 0x0021500a01007387 */ /* 0x001fe80000100a00 */
[----:B------:R0:W-:Y:S04]  /*18dd0*/  STL.64 [R1+0x2148], R8 ;  /* 0x0021480801007387 */ /* 0x0001e80000100a00 */
[----:B0-----:R-:W2:Y:S01]  /*18de0*/  LDL.LU.64 R8, [R1+0x50] ;  /* 0x0000500001087983 */ /* 0x001ea20000300a00 */
[C---:B----4-:R-:W-:Y:S11]  /*18df0*/  HMMA.16816.F32 R16, R20.reuse, R26, R16 ;  /* 0x0000001a1410723c */ /* 0x050ff60000001810 */
[----:B------:R-:W-:Y:S11]  /*18e00*/  @!UPT UIADD3 URZ, URZ, URZ, URZ ;  /* 0x0000003f3f3ff290 */ /* 0x000ff6000fffe03f */
[----:B------:R-:W-:Y:S02]  /*18e10*/  @!UPT UIADD3 URZ, URZ, URZ, URZ ;  /* 0x0000003f3f3ff290 */ /* 0x000fe4000fffe03f */
[----:B------:R-:W-:Y:S01]  /*18e20*/  MOV R3, R18 ;  /* 0x0000001200037202 */ /* 0x000fe20000000f00 */
[----:B------:R-:W-:Y:S01]  /*18e30*/  IMAD.MOV.U32 R2, RZ, RZ, R19 ;  /* 0x000000ffff027224 */ /* 0x000fe200078e0013 */
[----:B------:R-:W-:Y:S01]  /*18e40*/  MOV R11, R16 ;  /* 0x00000010000b7202 */ /* 0x000fe20000000f00 */
[----:B------:R-:W-:Y:S01]  /*18e50*/  IMAD.MOV.U32 R10, RZ, RZ, R17 ;  /* 0x000000ffff0a7224 */ /* 0x000fe200078e0011 */
[----:B--2---:R0:W-:Y:S04]  /*18e60*/  STL.64 [R1+0x2168], R8 ;  /* 0x0021680801007387 */ /* 0x0041e80000100a00 */
[----:B0-----:R-:W2:Y:S04]  /*18e70*/  LDL.LU.64 R8, [R1+0x60] ;  /* 0x0000600001087983 */ /* 0x001ea80000300a00 */
[----:B------:R-:W3:Y:S04]  /*18e80*/  LDL.LU.64 R18, [R1+0x21b0] ;  /* 0x0021b00001127983 */ /* 0x000ee80000300a00 */
[----:B------:R-:W3:Y:S01]  /*18e90*/  LDL.LU.64 R16, [R1+0x21a8] ;  /* 0x0021a80001107983 */ /* 0x000ee20000300a00 */
[----:B------:R-:W-:Y:S01]  /*18ea0*/  MOV R25, R6 ;  /* 0x0000000600197202 */ /* 0x000fe20000000f00 */
[----:B------:R-:W-:Y:S01]  /*18eb0*/  IMAD.MOV.U32 R24, RZ, RZ, R7 ;  /* 0x000000ffff187224 */ /* 0x000fe200078e0007 */
[----:B---3--:R-:W-:Y:S01]  /*18ec0*/  HMMA.16816.F32 R16, R20, R6, R16 ;  /* 0x000000061410723c */ /* 0x008fe20000001810 */
[----:B------:R-:W3:Y:S04]  /*18ed0*/  LDL.LU.64 R6, [R1+0x21a0] ;  /* 0x0021a00001067983 */ /* 0x000ee80000300a00 */
[----:B------:R-:W3:Y:S11]  /*18ee0*/  LDL.LU.64 R4, [R1+0x2198] ;  /* 0x0021980001047983 */ /* 0x000ef60000300a00 */
[----:B------:R-:W-:Y:S08]  /*18ef0*/  @!UPT UIADD3 URZ, URZ, URZ, URZ ;  /* 0x0000003f3f3ff290 */ /* 0x000ff0000fffe03f */
[----:B------:R-:W-:Y:S01]  /*18f00*/  MOV R21, R18 ;  /* 0x0000001200157202 */ /* 0x000fe20000000f00 */
[----:B------:R-:W-:Y:S01]  /*18f10*/  IMAD.MOV.U32 R20, RZ, RZ, R19 ;  /* 0x000000ffff147224 */ /* 0x000fe200078e0013 */
[----:B------:R-:W-:Y:S01]  /*18f20*/  MOV R0, R16 ;  /* 0x0000001000007202 */ /* 0x000fe20000000f00 */
[----:B------:R-:W-:Y:S01]  /*18f30*/  IMAD.MOV.U32 R28, RZ, RZ, R17 ;  /* 0x000000ffff1c7224 */ /* 0x000fe200078e0011 */
[----:B------:R-:W3:Y:S04]  /*18f40*/  LDL.LU.64 R18, [R1+0x2190] ;  /* 0x0021900001127983 */ /* 0x000ee80000300a00 */
[----:B------:R-:W3:Y:S01]  /*18f50*/  LDL.LU.64 R16, [R1+0x2188] ;  /* 0x0021880001107983 */ /* 0x000ee20000300a00 */
[----:B------:R-:W-:Y:S01]  /*18f60*/  MOV R22, R25 ;  /* 0x0000001900167202 */ /* 0x000fe20000000f00 */
[----:B------:R-:W-:-:S02]  /*18f70*/  IMAD.MOV.U32 R23, RZ, RZ, R24 ;  /* 0x000000ffff177224 */ /* 0x000fc400078e0018 */
[----:B---3--:R-:W-:Y:S01]  /*18f80*/  HMMA.16816.F32 R24, R16, R26, R4 ;  /* 0x0000001a1018723c */ /* 0x008fe20000001804 */
[----:B------:R-:W0:Y:S11]  /*18f90*/  LDSM.16.MT88.4 R4, [R29+0x17400] ;  /* 0x017400001d04783b */ /* 0x000e360000004200 */
[----:B------:R-:W-:Y:S11]  /*18fa0*/  @!UPT UIADD3 URZ, URZ, URZ, URZ ;  /* 0x0000003f3f3ff290 */ /* 0x000ff6000fffe03f */
[----:B------:R-:W-:Y:S04]  /*18fb0*/  STL.64 [R1+0x2160], R26 ;  /* 0x0021601a01007387 */ /* 0x000fe80000100a00 */
[----:B------:R1:W-:Y:S02]  /*18fc0*/  STL.64 [R1+0x2158], R24 ;  /* 0x0021581801007387 */ /* 0x0003e40000100a00 */
[----:B-1----:R-:W-:Y:S02]  /*18fd0*/  MOV R24, R0 ;  /* 0x0000000000187202 */ /* 0x002fe40000000f00 */
[----:B------:R-:W3:Y:S01]  /*18fe0*/  LDL.LU R0, [R1+0x2184] ;  /* 0x0021840001007983 */ /* 0x000ee20000300800 */
[----:B------:R-:W-:-:S03]  /*18ff0*/  IMAD.MOV.U32 R25, RZ, RZ, R28 ;  /* 0x000000ffff197224 */ /* 0x000fc600078e001c */
[----:B------:R-:W4:Y:S01]  /*19000*/  LDL.LU R28, [R1+0x2180] ;  /* 0x00218000011c7983 */ /* 0x000f220000300800 */
[----:B------:R-:W-:Y:S03]  /*19010*/  HMMA.16816.F32 R16, R16, R22, R12 ;  /* 0x000000161010723c */ /* 0x000fe6000000180c */
[----:B0-----:R0:W-:Y:S04]  /*19020*/  STL.64 [R1+0x2138], R6 ;  /* 0x0021380601007387 */ /* 0x0011e80000100a00 */
[----:B0-----:R-:W4:Y:S04]  /*19030*/  LDL R7, [R1+0x320] ;  /* 0x0003200001077983 */ /* 0x001f280000100800 */
[----:B------:R-:W-:Y:S04]  /*19040*/  STL.64 [R1+0x2130], R4 ;  /* 0x0021300401007387 */ /* 0x000fe80000100a00 */
[----:B------:R-:W4:Y:S04]  /*19050*/  LDL.LU.64 R14, [R1+0x2178] ;  /* 0x00217800010e7983 */ /* 0x000f280000300a00 */
[----:B------:R-:W4:Y:S01]  /*19060*/  LDL.LU.64 R12, [R1+0x2170] ;  /* 0x00217000010c7983 */ /* 0x000f220000300a00 */
[----:B------:R-:W-:Y:S01]  /*19070*/  MOV R26, R21 ;  /* 0x00000015001a7202 */ /* 0x000fe20000000f00 */
[----:B------:R-:W-:-:S02]  /*19080*/  IMAD.MOV.U32 R27, RZ, RZ, R20 ;  /* 0x000000ffff1b7224 */ /* 0x000fc400078e0014 */
[----:B--2---:R-:W-:Y:S01]  /*19090*/  IMAD.MOV.U32 R6, RZ, RZ, R9 ;  /* 0x000000ffff067224 */ /* 0x004fe200078e0009 */
[----:B---3--:R-:W0:Y:S04]  /*190a0*/  LDSM.16.MT88.4 R20, [R0+0x17400] ;  /* 0x017400000014783b */ /* 0x008e280000004200 */
[----:B0-----:R0:W-:Y:S04]  /*190b0*/  STL.64 [R1+0x2118], R22 ;  /* 0x0021181601007387 */ /* 0x0011e80000100a00 */
[----:B------:R1:W-:Y:S01]  /*190c0*/  STL.64 [R1+0x2110], R20 ;  /* 0x0021101401007387 */ /* 0x0003e20000100a00 */
[----:B0-----:R-:W-:Y:S01]  /*190d0*/  MOV R22, R3 ;  /* 0x0000000300167202 */ /* 0x001fe20000000f00 */
[----:B------:R-:W-:Y:S01]  /*190e0*/  IMAD.MOV.U32 R23, RZ, RZ, R2 ;  /* 0x000000ffff177224 */ /* 0x000fe200078e0002 */
[----:B-1----:R-:W-:Y:S01]  /*190f0*/  MOV R20, R11 ;  /* 0x0000000b00147202 */ /* 0x002fe20000000f00 */
[----:B------:R-:W-:Y:S01]  /*19100*/  IMAD.MOV.U32 R21, RZ, RZ, R10 ;  /* 0x000000ffff157224 */ /* 0x000fe200078e000a */
[----:B------:R-:W-:-:S06]  /*19110*/  MOV R3, R8 ;  /* 0x0000000800037202 */ /* 0x000fcc0000000f00 */
[C---:B----4-:R-:W-:Y:S01]  /*19120*/  HMMA.16816.F32 R20, R12.reuse, R8, R20 ;  /* 0x000000080c14723c */ /* 0x050fe20000001814 */
[----:B------:R-:W2:Y:S07]  /*19130*/  LDL.LU.64 R8, [R1+0x2168] ;  /* 0x0021680001087983 */ /* 0x000eae0000300a00 */
[----:B--2---:R-:W-:Y:S01]  /*19140*/  HMMA.16816.F32 R12, R12, R8, R24 ;  /* 0x000000080c0c723c */ /* 0x004fe20000001818 */
[----:B------:R-:W2:Y:S01]  /*19150*/  LDL.LU.64 R26, [R1+0x2160] ;  /* 0x00216000011a7983 */ /* 0x000ea20000300a00 */
[----:B------:R-:W-:Y:S01]  /*19160*/  MOV R5, R8 ;  /* 0x0000000800057202 */ /* 0x000fe20000000f00 */
[----:B------:R-:W-:-:S02]  /*19170*/  IMAD.MOV.U32 R4, RZ, RZ, R9 ;  /* 0x000000ffff047224 */ /* 0x000fc400078e0009 */
[----:B------:R-:W2:Y:S04]  /*19180*/  LDL.LU.64 R24, [R1+0x2158] ;  /* 0x0021580001187983 */ /* 0x000ea80000300a00 */
[----:B------:R-:W2:Y:S04]  /*19190*/  LDL.LU.64 R10, [R1+0x2150] ;  /* 0x00215000010a7983 */ /* 0x000ea80000300a00 */
[----:B------:R-:W2:Y:S10]  /*191a0*/  LDL.LU.64 R8, [R1+0x2148] ;  /* 0x0021480001087983 */ /* 0x000eb40000300a00 */
[----:B------:R0:W-:Y:S02]  /*191b0*/  STL.64 [R1], R12 ;  /* 0x0000000c01007387 */ /* 0x0001e40000100a00 */
[----:B0-----:R-:W-:-:S02]  /*191c0*/  MOV R12, R3 ;  /* 0x00000003000c7202 */ /* 0x001fc40000000f00 */
[----:B------:R-:W3:Y:S01]  /*191d0*/  LDL.LU R3, [R1+0x2140] ;  /* 0x0021400001037983 */ /* 0x000ee20000300800 */
[----:B------:R-:W-:Y:S01]  /*191e0*/  IMAD.MOV.U32 R13, RZ, RZ, R6 ;  /* 0x000000ffff0d7224 */ /* 0x000fe200078e0006 */
[----:B------:R-:W-:Y:S01]  /*191f0*/  MOV R29, R14 ;  /* 0x0000000e001d7202 */ /* 0x000fe20000000f00 */
[----:B------:R-:W-:-:S05]  /*19200*/  IMAD.MOV.U32 R2, RZ, RZ, R15 ;  /* 0x000000ffff027224 */ /* 0x000fca00078e000f */
[----:B--2---:R-:W-:Y:S01]  /*19210*/  HMMA.16816.F32 R24, R8, R12, R24 ;  /* 0x0000000c0818723c */ /* 0x004fe20000001818 */
[----:B------:R-:W0:Y:S11]  /*19220*/  LDSM.16.MT88.4 R12, [R7+0x17800] ;  /* 0x01780000070c783b */ /* 0x000e360000004200 */
[----:B------:R-:W-:Y:S11]  /*19230*/  @!UPT UIADD3 URZ, URZ, URZ, URZ ;  /* 0x0000003f3f3ff290 */ /* 0x000ff6000fffe03f */
[----:B------:R1:W-:Y:S04]  /*19240*/  STL.64 [R1+0x2128], R26 ;  /* 0x0021281a01007387 */ /* 0x0003e80000100a00 */
[----:B------:R-:W-:Y:S04]  /*19250*/  STL.64 [R1+0x2120], R24 ;  /* 0x0021201801007387 */ /* 0x000fe80000100a00 */
[----:B-1----:R-:W2:Y:S04]  /*19260*/  LDL.LU.64 R26, [R1+0x68] ;  /* 0x00006800011a7983 */ /* 0x002ea80000300a00 */
[----:B0-----:R0:W-:Y:S04]  /*19270*/  STL.64 [R1+0x20f0], R14 ;  /* 0x0020f00e01007387 */ /* 0x0011e80000100a00 */
[----:B------:R1:W-:Y:S04]  /*19280*/  STL.64 [R1+0x20e8], R12 ;  /* 0x0020e80c01007387 */ /* 0x0003e80000100a00 */
[----:B0-----:R-:W4:Y:S01]  /*19290*/  LDL.LU R14, [R1+0x58] ;  /* 0x00005800010e7983 */ /* 0x001f220000300800 */
[----:B-1----:R-:W-:Y:S01]  /*192a0*/  MOV R12, R5 ;  /* 0x00000005000c7202 */ /* 0x002fe20000000f00 */
[----:B------:R-:W-:-:S02]  /*192b0*/  IMAD.MOV.U32 R13, RZ, RZ, R4 ;  /* 0x000000ffff0d7224 */ /* 0x000fc400078e0004 */
[----:B---3--:R-:W0:Y:S04]  /*192c0*/  LDSM.16.M88.4 R4, [R3+0x380] ;  /* 0x000380000304783b */ /* 0x008e280000000200 */
[----:B0-----:R-:W-:Y:S04]  /*192d0*/  STL.64 [R1+0x40], R4 ;  /* 0x0000400401007387 */ /* 0x001fe80000100a00 */
[----:B------:R0:W-:Y:S04]  /*192e0*/  STL.64 [R1+0x48], R6 ;  /* 0x0000480601007387 */ /* 0x0001e80000100a00 */
[----:B0-----:R-:W3:Y:S04]  /*192f0*/  LDL.LU.64 R6, [R1+0x2138] ;  /* 0x0021380001067983 */ /* 0x001ee80000300a00 */
[----:B------:R-:W3:Y:S01]  /*19300*/  LDL.LU.64 R4, [R1+0x2130] ;  /* 0x0021300001047983 */ /* 0x000ee20000300a00 */
[----:B------:R-:W-:Y:S03]  /*19310*/  HMMA.16816.F32 R16, R8, R12, R16 ;  /* 0x0000000c0810723c */ /* 0x000fe60000001810 */
[----:B------:R-:W0:Y:S01]  /*19320*/  LDSM.16.M88.4 R8, [R3+0x8380] ;  /* 0x008380000308783b */ /* 0x000e220000000200 */
[----:B------:R-:W-:-:S03]  /*19330*/  MOV R15, R28 ;  /* 0x0000001c000f7202 */ /* 0x000fc60000000f00 */
[----:B0-----:R-:W-:Y:S01]  /*19340*/  IMAD.MOV.U32 R13, RZ, RZ, R8 ;  /* 0x000000ffff0d7224 */ /* 0x001fe200078e0008 */
[----:B------:R-:W-:Y:S01]  /*19350*/  MOV R12, R9 ;  /* 0x00000009000c7202 */ /* 0x000fe20000000f00 */
[----:B------:R-:W-:Y:S01]  /*19360*/  IMAD.MOV.U32 R28, RZ, RZ, R10 ;  /* 0x000000ffff1c7224 */ /* 0x000fe200078e000a */
[----:B------:R-:W-:Y:S02]  /*19370*/  MOV R3, R11 ;  /* 0x0000000b00037202 */ /* 0x000fe40000000f00 */
[----:B------:R-:W0:Y:S11]  /*19380*/  LDSM.16.MT88.4 R8, [R0+0x17800] ;  /* 0x017800000008783b */ /* 0x000e360000004200 */
[----:B------:R-:W-:Y:S04]  /*19390*/  STL [R1+0x20f8], R19 ;  /* 0x0020f81301007387 */ /* 0x000fe80000100800 */
[----:B------:R-:W-:Y:S04]  /*193a0*/  STL [R1+0x20e4], R3 ;  /* 0x0020e40301007387 */ /* 0x000fe80000100800 */
[----:B------:R-:W-:Y:S04]  /*193b0*/  STL [R1+0x20e0], R28 ;  /* 0x0020e01c01007387 */ /* 0x000fe80000100800 */
[----:B0-----:R0:W-:Y:S04]  /*193c0*/  STL.64 [R1+0x20d8], R10 ;  /* 0x0020d80a01007387 */ /* 0x0011e80000100a00 */
[----:B------:R1:W-:Y:S01]  /*193d0*/  STL.64 [R1+0x20d0], R8 ;  /* 0x0020d00801007387 */ /* 0x0003e20000100a00 */
[----:B0-----:R-:W-:-:S03]  /*193e0*/  MOV R11, R2 ;  /* 0x00000002000b7202 */ /* 0x001fc60000000f00 */
[----:B-1----:R-:W4:Y:S04]  /*193f0*/  LDL.LU R8, [R1] ;  /* 0x0000000001087983 */ /* 0x002f280000300800 */
[----:B------:R-:W4:Y:S01]  /*19400*/  LDL.LU R9, [R1+0x4] ;  /* 0x0000040001097983 */ /* 0x000f220000300800 */
[----:B--2---:R-:W-:Y:S01]  /*19410*/  IMAD.MOV.U32 R3, RZ, RZ, R26 ;  /* 0x000000ffff037224 */ /* 0x004fe200078e001a */
[----:B------:R-:W-:Y:S01]  /*19420*/  MOV R2, R27 ;  /* 0x0000001b00027202 */ /* 0x000fe20000000f00 */
[----:B---3--:R-:W-:Y:S01]  /*19430*/  HMMA.16816.F32 R20, R4, R26, R20 ;  /* 0x0000001a0414723c */ /* 0x008fe20000001814 */
[----:B------:R-:W2:Y:S04]  /*19440*/  LDL.LU.64 R26, [R1+0x2128] ;  /* 0x00212800011a7983 */ /* 0x000ea80000300a00 */
[----:B------:R-:W2:Y:S11]  /*19450*/  LDL.LU.64 R24, [R1+0x2120] ;  /* 0x0021200001187983 */ /* 0x000eb60000300a00 */
[----:B------:R-:W-:Y:S07]  /*19460*/  @!UPT UIADD3 URZ, URZ, URZ, URZ ;  /* 0x0000003f3f3ff290 */ /* 0x000fee000fffe03f */
[----:B------:R-:W-:Y:S01]  /*19470*/  STL [R1+0x24], R21 ;  /* 0x0000241501007387 */ /* 0x000fe20000100800 */
[----:B------:R-:W-:-:S03]  /*19480*/  IMAD.MOV.U32 R19, RZ, RZ, R20 ;  /* 0x000000ffff137224 */ /* 0x000fc600078e0014 */
[----:B------:R0:W-:Y:S04]  /*19490*/  STL.64 [R1+0x28], R22 ;  /* 0x0000281601007387 */ /* 0x0001e80000100a00 */
[----:B0-----:R-:W2:Y:S04]  /*194a0*/  LDL.LU.64 R22, [R1+0x2118] ;  /* 0x0021180001167983 */ /* 0x001ea80000300a00 */
[----:B------:R-:W2:Y:S01]  /*194b0*/  LDL.LU.64 R20, [R1+0x2110] ;  /* 0x0021100001147983 */ /* 0x000ea20000300a00 */
[----:B------:R-:W-:-:S03]  /*194c0*/  IMAD.MOV.U32 R10, RZ, RZ, R29 ;  /* 0x000000ffff0a7224 */ /* 0x000fc600078e001d */
[----:B------:R0:W-:Y:S04]  /*194d0*/  STL.64 [R1+0x2108], R18 ;  /* 0x0021081201007387 */ /* 0x0001e80000100a00 */
[----:B------:R1:W-:Y:S01]  /*194e0*/  STL.64 [R1+0x2100], R16 ;  /* 0x0021001001007387 */ /* 0x0003e20000100a00 */
[----:B0-----:R-:W-:Y:S01]  /*194f0*/  MOV R18, R3 ;  /* 0x0000000300127202 */ /* 0x001fe20000000f00 */
[----:B------:R-:W-:Y:S01]  /*19500*/  IMAD.MOV.U32 R19, RZ, RZ, R2 ;  /* 0x000000ffff137224 */ /* 0x000fe200078e0002 */
[----:B----4-:R-:W-:Y:S01]  /*19510*/  HMMA.16816.F32 R8, R4, R14, R8 ;  /* 0x0000000e0408723c */ /* 0x010fe20000001808 */
[----:B------:R-:W3:Y:S07]  /*19520*/  LDL R7, [R1+0x320] ;  /* 0x0003200001077983 */ /* 0x000eee0000100800 */
[----:B--2---:R-:W-:Y:S01]  /*19530*/  HMMA.16816.F32 R24, R20, R18, R24 ;  /* 0x000000121418723c */ /* 0x004fe20000001818 */
[----:B------:R-:W2:Y:S04]  /*19540*/  LDL.LU.64 R18, [R1+0x2108] ;  /* 0x0021080001127983 */ /* 0x000ea80000300a00 */
[----:B-1----:R-:W4:Y:S11]  /*19550*/  LDL.LU.64 R16, [R1+0x2100] ;  /* 0x0021000001107983 */ /* 0x002f360000300a00 */
[----:B------:R-:W-:Y:S08]  /*19560*/  @!UPT UIADD3 URZ, URZ, URZ, URZ ;  /* 0x0000003f3f3ff290 */ /* 0x000ff0000fffe03f */
[----:B------:R-:W-:Y:S01]  /*19570*/  MOV R3, R24 ;  /* 0x0000001800037202 */ /* 0x000fe20000000f00 */
[----:B---3--:R-:W0:Y:S01]  /*19580*/  LDSM.16.MT88.4 R4, [R7+0x17c00] ;  /* 0x017c00000704783b */ /* 0x008e220000004200 */
[----:B--2---:R-:W-:-:S03]  /*19590*/  MOV R24, R19 ;  /* 0x0000001300187202 */ /* 0x004fc60000000f00 */
[----:B------:R-:W4:Y:S01]  /*195a0*/  LDL.LU R19, [R1+0x20f8] ;  /* 0x0020f80001137983 */ /* 0x000f220000300800 */
[----:B------:R-:W-:Y:S01]  /*195b0*/  IMAD.MOV.U32 R28, RZ, RZ, R25 ;  /* 0x000000ffff1c7224 */ /* 0x000fe200078e0019 */
[----:B------:R-:W-:Y:S01]  /*195c0*/  MOV R29, R26 ;  /* 0x0000001a001d7202 */ /* 0x000fe20000000f00 */
[----:B------:R-:W-:Y:S01]  /*195d0*/  IMAD.MOV.U32 R2, RZ, RZ, R27 ;  /* 0x000000ffff027224 */ /* 0x000fe200078e001b */
[----:B------:R-:W2:Y:S04]  /*195e0*/  LDL.LU R25, [R1+0x24] ;  /* 0x0000240001197983 */ /* 0x000ea80000300800 */
[----:B------:R-:W2:Y:S04]  /*195f0*/  LDL.LU R26, [R1+0x28] ;  /* 0x00002800011a7983 */ /* 0x000ea80000300800 */
[----:B------:R-:W2:Y:S04]  /*19600*/  LDL.LU R27, [R1+0x2c] ;  /* 0x00002c00011b7983 */ /* 0x000ea80000300800 */
[----:B0-----:R-:W-:Y:S04]  /*19610*/  STL.64 [R1+0x20b8], R6 ;  /* 0x0020b80601007387 */ /* 0x001fe80000100a00 */
[----:B------:R0:W-:Y:S02]  /*19620*/  STL.64 [R1+0x20b0], R4 ;  /* 0x0020b00401007387 */ /* 0x0001e40000100a00 */
[----:B0-----:R-:W-:Y:S01]  /*19630*/  IMAD.MOV.U32 R4, RZ, RZ, R13 ;  /* 0x000000ffff047224 */ /* 0x001fe200078e000d */
[----:B------:R-:W-:Y:S01]  /*19640*/  MOV R5, R12 ;  /* 0x0000000c00057202 */ /* 0x000fe20000000f00 */
[----:B----4-:R-:W-:Y:S01]  /*19650*/  HMMA.16816.F32 R20, R20, R14, R16 ;  /* 0x0000000e1414723c */ /* 0x010fe20000001810 */
[----:B------:R-:W0:Y:S04]  /*19660*/  LDSM.16.MT88.4 R16, [R0+0x17c00] ;  /* 0x017c00000010783b */ /* 0x000e280000004200 */
[----:B------:R-:W2:Y:S04]  /*19670*/  LDL.LU.64 R14, [R1+0x20f0] ;  /* 0x0020f000010e7983 */ /* 0x000ea80000300a00 */
[----:B------:R-:W2:Y:S11]  /*19680*/  LDL.LU.64 R12, [R1+0x20e8] ;  /* 0x0020e800010c7983 */ /* 0x000eb60000300a00 */
[----:B------:R-:W-:Y:S03]  /*19690*/  @!UPT UIADD3 URZ, URZ, URZ, URZ ;  /* 0x0000003f3f3ff290 */ /* 0x000fe6000fffe03f */
[----:B------:R-:W-:Y:S04]  /*196a0*/  STL.64 [R1+0x20c8], R22 ;  /* 0x0020c81601007387 */ /* 0x000fe80000100a00 */
[----:B------:R1:W-:Y:S02]  /*196b0*/  STL.64 [R1+0x20c0], R20 ;  /* 0x0020c01401007387 */ /* 0x0003e40000100a00 */
[----:B-1----:R-:W-:Y:S01]  /*196c0*/  IMAD.MOV.U32 R20, RZ, RZ, R3 ;  /* 0x000000ffff147224 */ /* 0x002fe200078e0003 */
[----:B------:R-:W-:Y:S01]  /*196d0*/  MOV R21, R28 ;  /* 0x0000001c00157202 */ /* 0x000fe20000000f00 */
[----:B------:R-:W3:Y:S04]  /*196e0*/  LDL.LU R3, [R1+0x20e4] ;  /* 0x0020e40001037983 */ /* 0x000ee80000300800 */
[----:B------:R-:W4:Y:S04]  /*196f0*/  LDL.LU R28, [R1+0x20e0] ;  /* 0x0020e000011c7983 */ /* 0x000f280000300800 */
[----:B0-----:R-:W-:Y:S04]  /*19700*/  STL.64 [R1+0x20a8], R18 ;  /* 0x0020a81201007387 */ /* 0x001fe80000100a00 */
[----:B------:R0:W-:Y:S04]  /*19710*/  STL.64 [R1+0x20a0], R16 ;  /* 0x0020a01001007387 */ /* 0x0001e80000100a00 */
[----:B0-----:R-:W2:Y:S04]  /*19720*/  LDL.LU.64 R16, [R1+0x40] ;  /* 0x0000400001107983 */ /* 0x001ea80000300a00 */
[----:B------:R-:W3:Y:S04]  /*19730*/  LDL.LU.64 R18, [R1+0x48] ;  /* 0x0000480001127983 */ /* 0x000ee80000300a00 */
[----:B------:R-:W-:Y:S01]  /*19740*/  BAR.SYNC.DEFER_BLOCKING 0x0 ;  /* 0x0000000000007b1d */ /* 0x000fe20000010000 */
[C---:B--2---:R-:W-:Y:S08]  /*19750*/  HMMA.16816.F32 R24, R12.reuse, R16, R24 ;  /* 0x000000100c18723c */ /* 0x044ff00000001818 */
[----:B------:R-:W-:Y:S01]  /*19760*/  HMMA.16816.F32 R12, R12, R4, R8 ;  /* 0x000000040c0c723c */ /* 0x000fe20000001808 */
[----:B------:R-:W2:Y:S04]  /*19770*/  LDL.LU.64 R10, [R1+0x20d8] ;  /* 0x0020d800010a7983 */ /* 0x000ea80000300a00 */
[----:B------:R-:W2:Y:S01]  /*19780*/  LDL.LU.64 R8, [R1+0x20d0] ;  /* 0x0020d00001087983 */ /* 0x000ea20000300a00 */
[----:B------:R-:W-:Y:S01]  /*19790*/  IMAD.MOV.U32 R22, RZ, RZ, R29 ;  /* 0x000000ffff167224 */ /* 0x000fe200078e001d */
[----:B------:R-:W-:-:S07]  /*197a0*/  MOV R23, R2 ;  /* 0x0000000200177202 */ /* 0x000fce0000000f00 */
[C---:B--2---:R-:W-:Y:S11]  /*197b0*/  HMMA.16816.F32 R20, R8.reuse, R16, R20 ;  /* 0x000000100814723c */ /* 0x044ff60000001814 */
[----:B------:R-:W-:Y:S11]  /*197c0*/  @!UPT UIADD3 URZ, URZ, URZ, URZ ;  /* 0x0000003f3f3ff290 */ /* 0x000ff6000fffe03f */
[----:B------:R-:W-:Y:S02]  /*197d0*/  @!UPT UIADD3 URZ, URZ, URZ, URZ ;  /* 0x0000003f3f3ff290 */ /* 0x000fe4000fffe03f */
[----:B------:R-:W-:Y:S01]  /*197e0*/  IMAD.MOV.U32 R2, RZ, RZ, R22 ;  /* 0x000000ffff027224 */ /* 0x000fe200078e0016 */
[----:B------:R-:W-:Y:S01]  /*197f0*/  MOV R0, R23 ;  /* 0x0000001700007202 */ /* 0x000fe20000000f00 */
[----:B------:R-:W-:Y:S01]  /*19800*/  IMAD.MOV.U32 R17, RZ, RZ, R20 ;  /* 0x000000ffff117224 */ /* 0x000fe200078e0014 */
[----:B------:R-:W-:Y:S01]  /*19810*/  MOV R16, R21 ;  /* 0x0000001500107202 */ /* 0x000fe20000000f00 */
[----:B------:R-:W2:Y:S04]  /*19820*/  LDL.LU.64 R22, [R1+0x20c8] ;  /* 0x0020c80001167983 */ /* 0x000ea80000300a00 */
[----:B------:R-:W2:Y:S04]  /*19830*/  LDL.LU.64 R20, [R1+0x20c0] ;  /* 0x0020c00001147983 */ /* 0x000ea80000300a00 */
[----:B------:R-:W3:Y:S01]  /*19840*/  LDL.LU.64 R6, [R1+0x20b8] ;  /* 0x0020b80001067983 */ /* 0x000ee20000300a00 */
[----:B--2---:R-:W-:Y:S03]  /*19850*/  HMMA.16816.F32 R20, R8, R4, R20 ;  /* 0x000000040814723c */ /* 0x004fe60000001814 */
[----:B------:R-:W2:Y:S11]  /*19860*/  LDL.LU.64 R4, [R1+0x20b0] ;  /* 0x0020b00001047983 */ /* 0x000eb60000300a00 */
[----:B------:R-:W-:Y:S09]  /*19870*/  @!UPT UIADD3 URZ, URZ, URZ, URZ ;  /* 0x0000003f3f3ff290 */ /* 0x000ff2000fffe03f */
[----:B------:R0:W-:Y:S04]  /*19880*/  STL.64 [R1+0x2098], R22 ;  /* 0x0020981601007387 */ /* 0x0001e80000100a00 */
[----:B------:R1:W-:Y:S01]  /*19890*/  STL.64 [R1+0x2090], R20 ;  /* 0x0020901401007387 */ /* 0x0003e20000100a00 */
[----:B0-----:R-:W-:Y:S01]  /*198a0*/  IMAD.MOV.U32 R22, RZ, RZ, R2 ;  /* 0x000000ffff167224 */ /* 0x001fe200078e0002 */
[----:B------:R-:W-:Y:S01]  /*198b0*/  MOV R23, R0 ;  /* 0x0000000000177202 */ /* 0x000fe20000000f00 */
[----:B---3--:R-:W-:Y:S01]  /*198c0*/  IMAD.MOV.U32 R2, RZ, RZ, R18 ;  /* 0x000000ffff027224 */ /* 0x008fe200078e0012 */
[----:B------:R-:W-:Y:S01]  /*198d0*/  MOV R0, R19 ;  /* 0x0000001300007202 */ /* 0x000fe20000000f00 */
[----:B-1----:R-:W-:Y:S01]  /*198e0*/  IMAD.MOV.U32 R20, RZ, RZ, R17 ;  /* 0x000000ffff147224 */ /* 0x002fe200078e0011 */
[----:B------:R-:W-:Y:S01]  /*198f0*/  MOV R21, R16 ;  /* 0x0000001000157202 */ /* 0x000fe20000000f00 */
[----:B--2---:R-:W-:Y:S01]  /*19900*/  HMMA.16816.F32 R8, R4, R18, R24 ;  /* 0x000000120408723c */ /* 0x004fe20000001818 */
[----:B------:R-:W2:Y:S04]  /*19910*/  LDL.LU.64 R18, [R1+0x20a8] ;  /* 0x0020a80001127983 */ /* 0x000ea80000300a00 */
[----:B------:R-:W2:Y:S02]  /*19920*/  LDL.LU.64 R16, [R1+0x20a0] ;  /* 0x0020a00001107983 */ /* 0x000ea40000300a00 */
[----:B----4-:R-:W-:Y:S01]  /*19930*/  IMAD.MOV.U32 R26, RZ, RZ, R28 ;  /* 0x000000ffff1a7224 */ /* 0x010fe200078e001c */
[----:B------:R-:W-:-:S07]  /*19940*/  MOV R27, R3 ;  /* 0x00000003001b7202 */ /* 0x000fce0000000f00 */
[----:B------:R-:W-:Y:S07]  /*19950*/  HMMA.16816.F32 R4, R4, R26, R12 ;  /* 0x0000001a0404723c */ /* 0x000fee000000180c */
[----:B------:R-:W-:Y:S01]  /*19960*/  IMAD.MOV.U32 R14, RZ, RZ, R2 ;  /* 0x000000ffff0e7224 */ /* 0x000fe200078e0002 */
[----:B------:R-:W-:-:S07]  /*19970*/  MOV R15, R0 ;  /* 0x00000000000f7202 */ /* 0x000fce0000000f00 */
[----:B--2---:R-:W-:Y:S01]  /*19980*/  HMMA.16816.F32 R12, R16, R14, R20 ;  /* 0x0000000e100c723c */ /* 0x004fe20000001814 */
[----:B------:R-:W2:Y:S04]  /*19990*/  LDL.LU.64 R22, [R1+0x2098] ;  /* 0x0020980001167983 */ /* 0x000ea80000300a00 */
[----:B------:R-:W2:Y:S04]  /*199a0*/  LDL.LU.64 R20, [R1+0x2090] ;  /* 0x0020900001147983 */ /* 0x000ea80000300a00 */
[----:B------:R-:W-:Y:S01]  /*199b0*/  FMUL R24, R4, c[0x0][0x188] ;  /* 0x0000620004187a20 */ /* 0x000fe20000400000 */
[----:B------:R-:W3:Y:S04]  /*199c0*/  LDL R0, [R1+0x638] ;  /* 0x0006380001007983 */ /* 0x000ee80000100800 */
[----:B------:R-:W4:Y:S10]  /*199d0*/  LDL R2, [R1+0x63c] ;  /* 0x00063c0001027983 */ /* 0x000f340000100800 */
[----:B------:R-:W-:-:S02]  /*199e0*/  FMUL R25, R14, c[0x0][0x188] ;  /* 0x000062000e197a20 */ /* 0x000fc40000400000 */
[----:B------:R-:W-:Y:S01]  /*199f0*/  FMUL R28, R13, c[0x0][0x188] ;  /* 0x000062000d1c7a20 */ /* 0x000fe20000400000 */
[----:B--2---:R-:W-:Y:S07]  /*19a00*/  HMMA.16816.F32 R20, R16, R26, R20 ;  /* 0x0000001a1014723c */ /* 0x004fee0000001814 */
[----:B------:R-:W-:Y:S02]  /*19a10*/  FMUL R17, R8, c[0x0][0x188] ;  /* 0x0000620008117a20 */ /* 0x000fe40000400000 */
[----:B------:R-:W-:-:S02]  /*19a20*/  FMUL R19, R9, c[0x0][0x188] ;  /* 0x0000620009137a20 */ /* 0x000fc40000400000 */
[----:B------:R-:W-:Y:S02]  /*19a30*/  FMUL R16, R10, c[0x0][0x188] ;  /* 0x000062000a107a20 */ /* 0x000fe40000400000 */
[----:B------:R-:W-:Y:S01]  /*19a40*/  FMUL R18, R11, c[0x0][0x188] ;  /* 0x000062000b127a20 */ /* 0x000fe20000400000 */
[----:B------:R-:W-:Y:S01]  /*19a50*/  FMNMX R17, R17, R19, !PT ;  /* 0x0000001311117209 */ /* 0x000fe20007800000 */
[----:B------:R-:W-:Y:S02]  /*19a60*/  FMUL R19, R6, c[0x0][0x188] ;  /* 0x0000620006137a20 */ /* 0x000fe40000400000 */
[----:B------:R-:W-:Y:S01]  /*19a70*/  FMUL R26, R15, c[0x0][0x188] ;  /* 0x000062000f1a7a20 */ /* 0x000fe20000400000 */
[----:B------:R-:W-:Y:S01]  /*19a80*/  FMNMX R16, R16, R18, !PT ;  /* 0x0000001210107209 */ /* 0x000fe20007800000 */
[----:B------:R-:W-:-:S03]  /*19a90*/  FMUL R27, R12, c[0x0][0x188] ;  /* 0x000062000c1b7a20 */ /* 0x000fc60000400000 */
[----:B------:R-:W-:Y:S02]  /*19aa0*/  FMNMX R16, R19, R16, !PT ;  /* 0x0000001013107209 */ /* 0x000fe40007800000 */
[----:B------:R-:W-:Y:S01]  /*19ab0*/  FMUL R19, R22, c[0x0][0x188] ;  /* 0x0000620016137a20 */ /* 0x000fe20000400000 */
[----:B------:R-:W-:Y:S02]  /*19ac0*/  FMNMX R25, R25, R26, !PT ;  /* 0x0000001a19197209 */ /* 0x000fe40007800000 */
[----:B------:R-:W-:Y:S01]  /*19ad0*/  FMNMX R27, R27, R28, !PT ;  /* 0x0000001c1b1b7209 */ /* 0x000fe20007800000 */
[----:B------:R-:W-:Y:S01]  /*19ae0*/  FMUL R28, R23, c[0x0][0x188] ;  /* 0x00006200171c7a20 */ /* 0x000fe20000400000 */
[----:B------:R-:W-:-:S04]  /*19af0*/  FMNMX R19, R19, R25, !PT ;  /* 0x0000001913137209 */ /* 0x000fc80007800000 */
[----:B------:R-:W-:Y:S02]  /*19b00*/  FMNMX R25, R28, R19, !PT ;  /* 0x000000131c197209 */ /* 0x000fe40007800000 */
[----:B------:R-:W2:Y:S01]  /*19b10*/  LDL R28, [R1+0x5cc] ;  /* 0x0005cc00011c7983 */ /* 0x000ea20000100800 */
[----:B------:R-:W-:Y:S01]  /*19b20*/  FMUL R18, R20, c[0x0][0x188] ;  /* 0x0000620014127a20 */ /* 0x000fe20000400000 */
[----:B------:R-:W-:Y:S01]  /*19b30*/  FMNMX R17, R24, R17, !PT ;  /* 0x0000001118117209 */ /* 0x000fe20007800000 */
[----:B------:R-:W-:-:S03]  /*19b40*/  FMUL R24, R5, c[0x0][0x188] ;  /* 0x0000620005187a20 */ /* 0x000fc60000400000 */
[----:B------:R-:W-:Y:S01]  /*19b50*/  FMNMX R18, R18, R27, !PT ;  /* 0x0000001b12127209 */ /* 0x000fe20007800000 */
[----:B------:R-:W-:Y:S01]  /*19b60*/  FMUL R27, R21, c[0x0][0x188] ;  /* 0x00006200151b7a20 */ /* 0x000fe20000400000 */
[----:B------:R-:W-:Y:S02]  /*19b70*/  FMNMX R17, R24, R17, !PT ;  /* 0x0000001118117209 */ /* 0x000fe40007800000 */
[----:B------:R-:W0:Y:S02]  /*19b80*/  SHFL.BFLY PT, R24, R25, 0x2, 0x1f ;  /* 0x0c401f0019187f89 */ /* 0x000e2400000e0000 */
[----:B------:R-:W-:-:S05]  /*19b90*/  FMNMX R18, R27, R18, !PT ;  /* 0x000000121b127209 */ /* 0x000fca0007800000 */
[----:B------:R-:W1:Y:S01]  /*19ba0*/  SHFL.BFLY PT, R19, R18, 0x2, 0x1f ;  /* 0x0c401f0012137f89 */ /* 0x000e6200000e0000 */
[----:B------:R-:W-:Y:S01]  /*19bb0*/  FMUL R26, R7, c[0x0][0x188] ;  /* 0x00006200071a7a20 */ /* 0x000fe20000400000 */
[----:B0-----:R-:W-:Y:S02]  /*19bc0*/  FMNMX R25, R25, R24, !PT ;  /* 0x0000001819197209 */ /* 0x001fe40007800000 */
[----:B-1----:R-:W-:-:S03]  /*19bd0*/  FMNMX R19, R18, R19, !PT ;  /* 0x0000001312137209 */ /* 0x002fc60007800000 */
[----:B------:R-:W0:Y:S01]  /*19be0*/  SHFL.BFLY PT, R18, R25, 0x1, 0x1f ;  /* 0x0c201f0019127f89 */ /* 0x000e2200000e0000 */
[----:B------:R-:W-:-:S03]  /*19bf0*/  FMNMX R16, R26, R16, !PT ;  /* 0x000000101a107209 */ /* 0x000fc60007800000 */
[----:B------:R-:W1:Y:S04]  /*19c00*/  SHFL.BFLY PT, R27, R17, 0x2, 0x1f ;  /* 0x0c401f00111b7f89 */ /* 0x000e6800000e0000 */
[----:B------:R-:W3:Y:S01]  /*19c10*/  SHFL.BFLY PT, R26, R16, 0x2, 0x1f ;  /* 0x0c401f00101a7f89 */ /* 0x000ee200000e0000 */
[----:B0-----:R-:W-:-:S03]  /*19c20*/  FMNMX R18, R25, R18, !PT ;  /* 0x0000001219127209 */ /* 0x001fc60007800000 */
[----:B------:R-:W4:Y:S01]  /*19c30*/  LDL R25, [R1+0x640] ;  /* 0x0006400001197983 */ /* 0x000f220000100800 */
[----:B-1----:R-:W-:Y:S02]  /*19c40*/  FMNMX R17, R17, R27, !PT ;  /* 0x0000001b11117209 */ /* 0x002fe40007800000 */
[----:B---3--:R-:W-:-:S03]  /*19c50*/  FMNMX R16, R16, R26, !PT ;  /* 0x0000001a10107209 */ /* 0x008fc60007800000 */
[----:B------:R-:W0:Y:S04]  /*19c60*/  SHFL.BFLY PT, R27, R17, 0x1, 0x1f ;  /* 0x0c201f00111b7f89 */ /* 0x000e2800000e0000 */
[----:B------:R-:W1:Y:S04]  /*19c70*/  SHFL.BFLY PT, R26, R16, 0x1, 0x1f ;  /* 0x0c201f00101a7f89 */ /* 0x000e6800000e0000 */
[----:B------:R-:W3:Y:S04]  /*19c80*/  SHFL.BFLY PT, R24, R19, 0x1, 0x1f ;  /* 0x0c201f0013187f89 */ /* 0x000ee800000e0000 */
[----:B------:R-:W3:Y:S01]  /*19c90*/  S2R R29, SR_TID.X ;  /* 0x00000000001d7919 */ /* 0x000ee20000002100 */
[----:B0-----:R-:W-:-:S02]  /*19ca0*/  FMNMX R17, R17, R27, !PT ;  /* 0x0000001b11117209 */ /* 0x001fc40007800000 */
[----:B-1----:R-:W-:Y:S02]  /*19cb0*/  FMNMX R16, R16, R26, !PT ;  /* 0x0000001a10107209 */ /* 0x002fe40007800000 */
[----:B---3--:R-:W-:Y:S02]  /*19cc0*/  FMNMX R19, R19, R24, !PT ;  /* 0x0000001813137209 */ /* 0x008fe40007800000 */
[C---:B------:R-:W-:Y:S02]  /*19cd0*/  LOP3.LUT R3, R29.reuse, 0x7f, RZ, 0xc0, !PT ;  /* 0x0000007f1d037812 */ /* 0x040fe400078ec0ff */
[----:B------:R-:W-:Y:S01]  /*19ce0*/  LOP3.LUT R29, R29, 0x1c, RZ, 0xc0, !PT ;  /* 0x0000001c1d1d7812 */ /* 0x000fe200078ec0ff */
[----:B--2---:R-:W-:Y:S04]  /*19cf0*/  @!P1 STS [R28], R17 ;  /* 0x000000111c009388 */ /* 0x004fe80000000800 */
[----:B------:R-:W-:Y:S04]  /*19d00*/  @!P1 STS [R28+0x80], R16 ;  /* 0x000080101c009388 */ /* 0x000fe80000000800 */
[----:B------:R0:W-:Y:S02]  /*19d10*/  @!P1 STS [R28+0x100], R19 ;  /* 0x000100131c009388 */ /* 0x0001e40000000800 */
[----:B0-----:R-:W-:-:S05]  /*19d20*/  IMAD.MOV.U32 R19, RZ, RZ, R28 ;  /* 0x000000ffff137224 */ /* 0x001fca00078e001c */
[----:B------:R-:W-:Y:S04]  /*19d30*/  @!P1 STS [R19+0x180], R18 ;  /* 0x0001801213009388 */ /* 0x000fe80000000800 */
[----:B------:R-:W-:Y:S06]  /*19d40*/  BAR.SYNC.DEFER_BLOCKING 0x0 ;  /* 0x0000000000007b1d */ /* 0x000fec0000010000 */
[----:B------:R-:W0:Y:S04]  /*19d50*/  LDS R16, [R3.X4] ;  /* 0x0000000003107984 */ /* 0x000e280000004800 */
[----:B0-----:R-:W0:Y:S02]  /*19d60*/  SHFL.BFLY PT, R17, R16, 0x2, 0x1f ;  /* 0x0c401f0010117f89 */ /* 0x001e2400000e0000 */
[----:B0-----:R-:W-:-:S05]  /*19d70*/  FMNMX R17, R16, R17, !PT ;  /* 0x0000001110117209 */ /* 0x001fca0007800000 */
[----:B------:R-:W0:Y:S02]  /*19d80*/  SHFL.BFLY PT, R16, R17, 0x1, 0x1f ;  /* 0x0c201f0011107f89 */ /* 0x000e2400000e0000 */
[----:B0-----:R-:W-:-:S05]  /*19d90*/  FMNMX R16, R17, R16, !PT ;  /* 0x0000001011107209 */ /* 0x001fca0007800000 */
[----:B------:R-:W-:Y:S04]  /*19da0*/  @!P1 STS [R3.X4], R16 ;  /* 0x0000001003009388 */ /* 0x000fe80000004800 */
[----:B------:R-:W-:Y:S06]  /*19db0*/  BAR.SYNC.DEFER_BLOCKING 0x0 ;  /* 0x0000000000007b1d */ /* 0x000fec0000010000 */
[----:B------:R-:W0:Y:S04]  /*19dc0*/  LDS R16, [R29.X4] ;  /* 0x000000001d107984 */ /* 0x000e280000004800 */
[----:B------:R-:W4:Y:S01]  /*19dd0*/  LDS R17, [R29.X4+0x80] ;  /* 0x000080001d117984 */ /* 0x000f220000004800 */
[----:B0-----:R-:W-:-:S03]  /*19de0*/  FMNMX R3, R16, R0, !PT ;  /* 0x0000000010037209 */ /* 0x001fc60007800000 */
[----:B------:R-:W0:Y:S02]  /*19df0*/  LDS R16, [R29.X4+0x100] ;  /* 0x000100001d107984 */ /* 0x000e240000004800 */
[--C-:B------:R-:W-:Y:S02]  /*19e00*/  FFMA R9, R9, c[0x0][0x188], -R3.reuse ;  /* 0x0000620009097a23 */ /* 0x100fe40000000803 */
[----:B------:R-:W-:Y:S02]  /*19e10*/  FFMA R8, R8, c[0x0][0x188], -R3 ;  /* 0x0000620008087a23 */ /* 0x000fe40000000803 */
[----:B------:R-:W-:Y:S02]  /*19e20*/  FMUL R9, R9, 1.4426950216293334961 ;  /* 0x3fb8aa3b09097820 */ /* 0x000fe40000400000 */
[----:B------:R-:W-:-:S04]  /*19e30*/  FMUL R8, R8, 1.4426950216293334961 ;  /* 0x3fb8aa3b08087820 */ /* 0x000fc80000400000 */
[----:B------:R1:W2:Y:S08]  /*19e40*/  MUFU.EX2 R0, R8 ;  /* 0x0000000800007308 */ /* 0x0002b00000000800 */
[----:B------:R-:W3:Y:S01]  /*19e50*/  MUFU.EX2 R9, R9 ;  /* 0x0000000900097308 */ /* 0x000ee20000000800 */
[--C-:B------:R-:W-:Y:S01]  /*19e60*/  FFMA R4, R4, c[0x0][0x188], -R3.reuse ;  /* 0x0000620004047a23 */ /* 0x100fe20000000803 */
[----:B------:R0:W-:Y:S01]  /*19e70*/  STL [R1+0x360], R3 ;  /* 0x0003600301007387 */ /* 0x0001e20000100800 */
[----:B----4-:R-:W-:Y:S01]  /*19e80*/  FMNMX R2, R17, R2, !PT ;  /* 0x0000000211027209 */ /* 0x010fe20007800000 */
[----:B------:R-:W-:-:S02]  /*19e90*/  FFMA R5, R5, c[0x0][0x188], -R3 ;  /* 0x0000620005057a23 */ /* 0x000fc40000000803 */
[----:B------:R-:W-:Y:S01]  /*19ea0*/  FMUL R4, R4, 1.4426950216293334961 ;  /* 0x3fb8aa3b04047820 */ /* 0x000fe20000400000 */
[----:B-1----:R-:W1:Y:S04]  /*19eb0*/  LDS R8, [R29.X4+0x180] ;  /* 0x000180001d087984 */ /* 0x002e680000004800 */
[----:B--2---:R-:W-:Y:S01]  /*19ec0*/  STL [R1+0x630], R0 ;  /* 0x0006300001007387 */ /* 0x004fe20000100800 */
[----:B------:R2:W4:Y:S03]  /*19ed0*/  MUFU.EX2 R17, R4 ;  /* 0x0000000400117308 */ /* 0x0005260000000800 */
[----:B---3--:R3:W-:Y:S04]  /*19ee0*/  STL [R1+0x62c], R9 ;  /* 0x00062c0901007387 */ /* 0x0087e80000100800 */
[----:B0-----:R-:W1:Y:S01]  /*19ef0*/  LDL R3, [R1+0x644] ;  /* 0x0006440001037983 */ /* 0x001e620000100800 */
[----:B--2---:R-:W-:-:S02]  /*19f00*/  FFMA R4, R10, c[0x0][0x188], -R2 ;  /* 0x000062000a047a23 */ /* 0x004fc40000000802 */
[----:B------:R-:W-:Y:S02]  /*19f10*/  FMUL R5, R5, 1.4426950216293334961 ;  /* 0x3fb8aa3b05057820 */ /* 0x000fe40000400000 */
[----:B------:R-:W-:Y:S02]  /*19f20*/  FMUL R4, R4, 1.4426950216293334961 ;  /* 0x3fb8aa3b04047820 */ /* 0x000fe40000400000 */
[----:B---3--:R-:W0:Y:S08]  /*19f30*/  MUFU.EX2 R9, R5 ;  /* 0x0000000500097308 */ /* 0x008e300000000800 */
[----:B------:R-:W2:Y:S01]  /*19f40*/  MUFU.EX2 R18, R4 ;  /* 0x0000000400127308 */ /* 0x000ea20000000800 */
[----:B------:R-:W-:Y:S01]  /*19f50*/  STL [R1+0x35c], R2 ;  /* 0x00035c0201007387 */ /* 0x000fe20000100800 */
[----:B------:R-:W-:-:S03]  /*19f60*/  FMNMX R27, R16, R25, !PT ;  /* 0x00000019101b7209 */ /* 0x000fc60007800000 */
[----:B----4-:R-:W-:Y:S04]  /*19f70*/  STL [R1+0x628], R17 ;  /* 0x0006281101007387 */ /* 0x010fe80000100800 */
[----:B0-----:R-:W-:Y:S04]  /*19f80*/  STL [R1+0x624], R9 ;  /* 0x0006240901007387 */ /* 0x001fe80000100800 */
[----:B--2---:R-:W-:Y:S04]  /*19f90*/  STL [R1+0x620], R18 ;  /* 0x0006201201007387 */ /* 0x004fe80000100800 */
[----:B------:R0:W-:Y:S04]  /*19fa0*/  STL [R1+0x1fc8], R2 ;  /* 0x001fc80201007387 */ /* 0x0001e80000100800 */
[----:B------:R-:W2:Y:S01]  /*19fb0*/  LDL R16, [R1+0x62c] ;  /* 0x00062c0001107983 */ /* 0x000ea20000100800 */
[----:B------:R-:W-:-:S02]  /*19fc0*/  FFMA R5, R11, c[0x0][0x188], -R2 ;  /* 0x000062000b057a23 */ /* 0x000fc40000000802 */
[----:B------:R-:W-:Y:S02]  /*19fd0*/  FFMA R4, R12, c[0x0][0x188], -R27 ;  /* 0x000062000c047a23 */ /* 0x000fe4000000081b */
[----:B------:R-:W-:Y:S02]  /*19fe0*/  FMUL R5, R5, 1.4426950216293334961 ;  /* 0x3fb8aa3b05057820 */ /* 0x000fe40000400000 */
[----:B------:R-:W-:Y:S02]  /*19ff0*/  FMUL R4, R4, 1.4426950216293334961 ;  /* 0x3fb8aa3b04047820 */ /* 0x000fe40000400000 */
[----:B------:R3:W-:Y:S01]  /*1a000*/  MUFU.EX2 R24, R5 ;  /* 0x0000000500187308 */ /* 0x0007e20000000800 */
[----:B------:R-:W-:-:S07]  /*1a010*/  FFMA R6, R6, c[0x0][0x188], -R2 ;  /* 0x0000620006067a23 */ /* 0x000fce0000000802 */
[----:B------:R4:W-:Y:S01]  /*1a020*/  MUFU.EX2 R11, R4 ;  /* 0x00000004000b7308 */ /* 0x0009e20000000800 */
[----:B---3--:R-:W-:-:S04]  /*1a030*/  FFMA R5, R13, c[0x0][0x188], -R27 ;  /* 0x000062000d057a23 */ /* 0x008fc8000000081b */
[----:B------:R-:W-:Y:S02]  /*1a040*/  FMUL R5, R5, 1.4426950216293334961 ;  /* 0x3fb8aa3b05057820 */ /* 0x000fe40000400000 */
[----:B----4-:R-:W-:Y:S02]  /*1a050*/  FFMA R4, R20, c[0x0][0x188], -R27 ;  /* 0x0000620014047a23 */ /* 0x010fe4000000081b */
[----:B------:R3:W-:Y:S02]  /*1a060*/  MUFU.EX2 R26, R5 ;  /* 0x00000005001a7308 */ /* 0x0007e40000000800 */
[----:B------:R-:W-:Y:S02]  /*1a070*/  FMUL R4, R4, 1.4426950216293334961 ;  /* 0x3fb8aa3b04047820 */ /* 0x000fe40000400000 */
[----:B------:R-:W-:Y:S02]  /*1a080*/  FFMA R7, R7, c[0x0][0x188], -R2 ;  /* 0x0000620007077a23 */ /* 0x000fe40000000802 */
[----:B------:R-:W-:-:S02]  /*1a090*/  FMUL R6, R6, 1.4426950216293334961 ;  /* 0x3fb8aa3b06067820 */ /* 0x000fc40000400000 */
[----:B0-----:R-:W-:Y:S01]  /*1a0a0*/  MUFU.EX2 R2, R4 ;  /* 0x0000000400027308 */ /* 0x001fe20000000800 */
[----:B---3--:R-:W-:Y:S01]  /*1a0b0*/  FFMA R5, R21, c[0x0][0x188], -R27 ;  /* 0x0000620015057a23 */ /* 0x008fe2000000081b */
[----:B------:R0:W-:Y:S03]  /*1a0c0*/  STL [R1+0x358], R27 ;  /* 0x0003581b01007387 */ /* 0x0001e60000100800 */
[----:B------:R-:W-:-:S03]  /*1a0d0*/  FMUL R5, R5, 1.4426950216293334961 ;  /* 0x3fb8aa3b05057820 */ /* 0x000fc60000400000 */
[----:B------:R-:W3:Y:S08]  /*1a0e0*/  MUFU.EX2 R10, R6 ;  /* 0x00000006000a7308 */ /* 0x000ef00000000800 */
[----:B0-----:R-:W0:Y:S01]  /*1a0f0*/  MUFU.EX2 R27, R5 ;  /* 0x00000005001b7308 */ /* 0x001e220000000800 */
[----:B------:R-:W-:Y:S01]  /*1a100*/  FMUL R7, R7, 1.4426950216293334961 ;  /* 0x3fb8aa3b07077820 */ /* 0x000fe20000400000 */
[----:B------:R-:W-:Y:S01]  /*1a110*/  MOV R20, R19 ;  /* 0x0000001300147202 */ /* 0x000fe20000000f00 */
[----:B---3--:R-:W-:Y:S05]  /*1a120*/  STL [R1+0x618], R10 ;  /* 0x0006180a01007387 */ /* 0x008fea0000100800 */
[----:B------:R-:W-:Y:S01]  /*1a130*/  MUFU.EX2 R25, R7 ;  /* 0x0000000700197308 */ /* 0x000fe20000000800 */
[----:B------:R-:W-:Y:S01]  /*1a140*/  STL [R1+0x614], R11 ;  /* 0x0006140b01007387 */ /* 0x000fe20000100800 */
[----:B------:R-:W-:-:S04]  /*1a150*/  FADD R6, R11, R26 ;  /* 0x0000001a0b067221 */ /* 0x000fc80000000000 */
[----:B------:R-:W-:-:S04]  /*1a160*/  FADD R6, R2, R6 ;  /* 0x0000000602067221 */ /* 0x000fc80000000000 */
[----:B0-----:R-:W-:Y:S01]  /*1a170*/  FADD R6, R27, R6 ;  /* 0x000000061b067221 */ /* 0x001fe20000000000 */
[----:B-1----:R-:W-:-:S05]  /*1a180*/  FMNMX R3, R8, R3, !PT ;  /* 0x0000000308037209 */ /* 0x002fca0007800000 */
[----:B------:R-:W-:-:S04]  /*1a190*/  FFMA R4, R14, c[0x0][0x188], -R3 ;  /* 0x000062000e047a23 */ /* 0x000fc80000000803 */
[----:B------:R-:W-:Y:S02]  /*1a1a0*/  FMUL R4, R4, 1.4426950216293334961 ;  /* 0x3fb8aa3b04047820 */ /* 0x000fe40000400000 */
[----:B------:R-:W-:Y:S02]  /*1a1b0*/  FFMA R5, R15, c[0x0][0x188], -R3 ;  /* 0x000062000f057a23 */ /* 0x000fe40000000803 */
[----:B------:R-:W0:Y:S02]  /*1a1c0*/  MUFU.EX2 R8, R4 ;  /* 0x0000000400087308 */ /* 0x000e240000000800 */
[----:B------:R-:W-:-:S06]  /*1a1d0*/  FMUL R5, R5, 1.4426950216293334961 ;  /* 0x3fb8aa3b05057820 */ /* 0x000fcc0000400000 */
[----:B------:R1:W3:Y:S01]  /*1a1e0*/  MUFU.EX2 R28, R5 ;  /* 0x00000005001c7308 */ /* 0x0002e20000000800 */
[----:B------:R-:W-:Y:S01]  /*1a1f0*/  STL [R1+0x354], R3 ;  /* 0x0003540301007387 */ /* 0x000fe20000100800 */
[----:B-1----:R-:W-:-:S03]  /*1a200*/  FFMA R5, R23, c[0x0][0x188], -R3 ;  /* 0x0000620017057a23 */ /* 0x002fc60000000803 */
[----:B------:R1:W-:Y:S01]  /*1a210*/  STL [R1+0x60c], R2 ;  /* 0x00060c0201007387 */ /* 0x0003e20000100800 */
[----:B------:R-:W-:-:S03]  /*1a220*/  FMUL R5, R5, 1.4426950216293334961 ;  /* 0x3fb8aa3b05057820 */ /* 0x000fc60000400000 */
[----:B0-----:R0:W-:Y:S01]  /*1a230*/  STL [R1+0x608], R8 ;  /* 0x0006080801007387 */ /* 0x0011e20000100800 */
[----:B------:R4:W-:Y:S01]  /*1a240*/  MUFU.EX2 R29, R5 ;  /* 0x00000005001d7308 */ /* 0x0009e20000000800 */
[----:B--2---:R-:W-:Y:S02]  /*1a250*/  FADD R7, R0, R16 ;  /* 0x0000001000077221 */ /* 0x004fe40000000000 */
[----:B------:R-:W2:Y:S04]  /*1a260*/  LDL.LU R0, [R1+0x2088] ;  /* 0x0020880001007983 */ /* 0x000ea80000300800 */
[----:B------:R-:W2:Y:S01]  /*1a270*/  LDL.64 R12, [R1+0xe58] ;  /* 0x000e5800010c7983 */ /* 0x000ea20000100a00 */
[----:B----4-:R-:W-:-:S03]  /*1a280*/  FADD R5, R18, R24 ;  /* 0x0000001812057221 */ /* 0x010fc60000000000 */
[----:B------:R-:W4:Y:S04]  /*1a290*/  LDL.64 R18, [R1+0xe60] ;  /* 0x000e600001127983 */ /* 0x000f280000100a00 */
[----:B------:R-:W4:Y:S01]  /*1a2a0*/  LDL.64 R14, [R1+0xe48] ;  /* 0x000e4800010e7983 */ /* 0x000f220000100a00 */
[----:B------:R-:W-:Y:S02]  /*1a2b0*/  FFMA R4, R22, c[0x0][0x188], -R3 ;  /* 0x0000620016047a23 */ /* 0x000fe40000000803 */
[----:B------:R-:W-:Y:S01]  /*1a2c0*/  FADD R7, R17, R7 ;  /* 0x0000000711077221 */ /* 0x000fe20000000000 */
[----:B-1----:R-:W1:Y:S01]  /*1a2d0*/  S2R R2, SR_TID.X ;  /* 0x0000000000027919 */ /* 0x002e620000002100 */
[----:B------:R-:W-:Y:S02]  /*1a2e0*/  FMUL R4, R4, 1.4426950216293334961 ;  /* 0x3fb8aa3b04047820 */ /* 0x000fe40000400000 */
[----:B------:R-:W-:Y:S01]  /*1a2f0*/  FADD R5, R10, R5 ;  /* 0x000000050a057221 */ /* 0x000fe20000000000 */
[----:B------:R-:W4:Y:S01]  /*1a300*/  LDL.64 R16, [R1+0xe50] ;  /* 0x000e500001107983 */ /* 0x000f220000100a00 */
[----:B------:R3:W1:Y:S01]  /*1a310*/  MUFU.EX2 R3, R4 ;  /* 0x0000000400037308 */ /* 0x0006620000000800 */
[----:B------:R-:W-:-:S02]  /*1a320*/  FADD R10, R9, R7 ;  /* 0x00000007090a7221 */ /* 0x000fc40000000000 */
[----:B------:R-:W4:Y:S01]  /*1a330*/  LDL.64 R22, [R1+0xe18] ;  /* 0x000e180001167983 */ /* 0x000f220000100a00 */
[----:B---3--:R-:W-:Y:S02]  /*1a340*/  FADD R4, R8, R28 ;  /* 0x0000001c08047221 */ /* 0x008fe40000000000 */
[----:B0-----:R-:W-:Y:S02]  /*1a350*/  FADD R8, R25, R5 ;  /* 0x0000000519087221 */ /* 0x001fe40000000000 */
[----:B-1----:R-:W-:Y:S01]  /*1a360*/  FADD R4, R3, R4 ;  /* 0x0000000403047221 */ /* 0x002fe20000000000 */
[----:B------:R-:W0:Y:S03]  /*1a370*/  SHFL.BFLY PT, R11, R10, 0x2, 0x1f ;  /* 0x0c401f000a0b7f89 */ /* 0x000e2600000e0000 */
[----:B------:R-:W-:Y:S01]  /*1a380*/  FADD R4, R29, R4 ;  /* 0x000000041d047221 */ /* 0x000fe20000000000 */
[----:B------:R-:W1:Y:S04]  /*1a390*/  SHFL.BFLY PT, R9, R8, 0x2, 0x1f ;  /* 0x0c401f0008097f89 */ /* 0x000e6800000e0000 */
[----:B------:R-:W3:Y:S04]  /*1a3a0*/  SHFL.BFLY PT, R7, R6, 0x2, 0x1f ;  /* 0x0c401f0006077f89 */ /* 0x000ee800000e0000 */
[----:B------:R-:W3:Y:S01]  /*1a3b0*/  SHFL.BFLY PT, R5, R4, 0x2, 0x1f ;  /* 0x0c401f0004057f89 */ /* 0x000ee200000e0000 */
[----:B0-----:R-:W-:-:S02]  /*1a3c0*/  FADD R11, R10, R11 ;  /* 0x0000000b0a0b7221 */ /* 0x001fc40000000000 */
[----:B-1----:R-:W-:-:S03]  /*1a3d0*/  FADD R9, R8, R9 ;  /* 0x0000000908097221 */ /* 0x002fc60000000000 */
[----:B------:R-:W0:Y:S01]  /*1a3e0*/  SHFL.BFLY PT, R10, R11, 0x1, 0x1f ;  /* 0x0c201f000b0a7f89 */ /* 0x000e2200000e0000 */
[----:B---3--:R-:W-:Y:S02]  /*1a3f0*/  FADD R7, R6, R7 ;  /* 0x0000000706077221 */ /* 0x008fe40000000000 */
[----:B------:R-:W-:-:S03]  /*1a400*/  FADD R5, R4, R5 ;  /* 0x0000000504057221 */ /* 0x000fc60000000000 */
[----:B------:R-:W1:Y:S04]  /*1a410*/  SHFL.BFLY PT, R6, R7, 0x1, 0x1f ;  /* 0x0c201f0007067f89 */ /* 0x000e6800000e0000 */
[----:B------:R-:W3:Y:S04]  /*1a420*/  SHFL.BFLY PT, R4, R9, 0x1, 0x1f ;  /* 0x0c201f0009047f89 */ /* 0x000ee800000e0000 */
[----:B------:R-:W3:Y:S01]  /*1a430*/  SHFL.BFLY PT, R8, R5, 0x1, 0x1f ;  /* 0x0c201f0005087f89 */ /* 0x000ee200000e0000 */
[----:B0-----:R-:W-:-:S03]  /*1a440*/  FADD R10, R11, R10 ;  /* 0x0000000a0b0a7221 */ /* 0x001fc60000000000 */
[----:B------:R-:W-:Y:S01]  /*1a450*/  BAR.SYNC.DEFER_BLOCKING 0x0 ;  /* 0x0000000000007b1d */ /* 0x000fe20000010000 */
[----:B-1----:R-:W-:Y:S02]  /*1a460*/  FADD R6, R7, R6 ;  /* 0x0000000607067221 */ /* 0x002fe40000000000 */
[----:B---3--:R-:W-:Y:S02]  /*1a470*/  FADD R4, R9, R4 ;  /* 0x0000000409047221 */ /* 0x008fe40000000000 */
[----:B------:R-:W-:Y:S01]  /*1a480*/  FADD R5, R5, R8 ;  /* 0x0000000805057221 */ /* 0x000fe20000000000 */
[----:B------:R-:W-:Y:S04]  /*1a490*/  @!P1 STS [R20], R10 ;  /* 0x0000000a14009388 */ /* 0x000fe80000000800 */
[----:B------:R-:W-:Y:S04]  /*1a4a0*/  @!P1 STS [R20+0x80], R4 ;  /* 0x0000800414009388 */ /* 0x000fe80000000800 */
[----:B------:R-:W-:Y:S04]  /*1a4b0*/  @!P1 STS [R20+0x100], R6 ;  /* 0x0001000614009388 */ /* 0x000fe80000000800 */
[----:B------:R0:W-:Y:S01]  /*1a4c0*/  @!P1 STS [R20+0x180], R5 ;  /* 0x0001800514009388 */ /* 0x0001e20000000800 */
[----:B------:R-:W-:-:S03]  /*1a4d0*/  LOP3.LUT R2, R2, 0x7f, RZ, 0xc0, !PT ;  /* 0x0000007f02027812 */ /* 0x000fc600078ec0ff */
[----:B------:R-:W-:Y:S06]  /*1a4e0*/  BAR.SYNC.DEFER_BLOCKING 0x0 ;  /* 0x0000000000007b1d */ /* 0x000fec0000010000 */
[----:B0-----:R-:W3:Y:S04]  /*1a4f0*/  LDL.64 R20, [R1+0xe10] ;  /* 0x000e100001147983 */ /* 0x001ee80000100a00 */
[----:B------:R-:W0:Y:S04]  /*1a500*/  LDS R4, [R2.X4] ;  /* 0x0000000002047984 */ /* 0x000e280000004800 */
[----:B0-----:R-:W0:Y:S02]  /*1a510*/  SHFL.BFLY PT, R5, R4, 0x2, 0x1f ;  /* 0x0c401f0004057f89 */ /* 0x001e2400000e0000 */
[----:B0-----:R-:W-:-:S05]  /*1a520*/  FADD R5, R4, R5 ;  /* 0x0000000504057221 */ /* 0x001fca0000000000 */
[----:B------:R-:W0:Y:S02]  /*1a530*/  SHFL.BFLY PT, R4, R5, 0x1, 0x1f ;  /* 0x0c201f0005047f89 */ /* 0x000e2400000e0000 */
[----:B0-----:R-:W-:-:S05]  /*1a540*/  FADD R4, R5, R4 ;  /* 0x0000000405047221 */ /* 0x001fca0000000000 */
[----:B------:R4:W-:Y:S01]  /*1a550*/  @!P1 STS [R2.X4], R4 ;  /* 0x0000000402009388 */ /* 0x0009e20000004800 */
[----:B--2---:R-:W-:-:S03]  /*1a560*/  IMAD.WIDE R6, R0, 0x2, R12 ;  /* 0x0000000200067825 */ /* 0x004fc600078e020c */
[----:B------:R-:W-:Y:S01]  /*1a570*/  BAR.SYNC.DEFER_BLOCKING 0x0 ;  /* 0x0000000000007b1d */ /* 0x000fe20000010000 */
[----:B----4-:R-:W-:-:S05]  /*1a580*/  IMAD.WIDE R4, R0, 0x2, R18 ;  /* 0x0000000200047825 */ /* 0x010fca00078e0212 */
[----:B------:R-:W2:Y:S01]  /*1a590*/  LDL.64 R12, [R1+0xe20] ;  /* 0x000e2000010c7983 */ /* 0x000ea20000100a00 */
[----:B------:R-:W-:-:S03]  /*1a5a0*/  IMAD.WIDE R10, R0, 0x2, R14 ;  /* 0x00000002000a7825 */ /* 0x000fc600078e020e */
[----:B------:R-:W4:Y:S04]  /*1a5b0*/  LDL.64 R18, [R1+0xe08] ;  /* 0x000e080001127983 */ /* 0x000f280000100a00 */
[----:B------:R0:W2:Y:S04]  /*1a5c0*/  LDG.E.U16 R15, [R4.64] ;  /* 0x00000004040f7981 */ /* 0x0000a8000c1e1500 */
[----:B------:R1:W3:Y:S01]  /*1a5d0*/  LDG.E.U16 R2, [R6.64] ;  /* 0x0000000406027981 */ /* 0x0002e2000c1e1500 */
[----:B------:R-:W-:-:S03]  /*1a5e0*/  IMAD.WIDE R8, R0, 0x2, R16 ;  /* 0x0000000200087825 */ /* 0x000fc600078e0210 */
[----:B------:R-:W3:Y:S04]  /*1a5f0*/  LDL.64 R16, [R1+0xe00] ;  /* 0x000e000001107983 */ /* 0x000ee80000100a00 */
[----:B0-----:R-:W3:Y:S04]  /*1a600*/  LDL.64 R4, [R1+0xe40] ;  /* 0x000e400001047983 */ /* 0x001ee80000100a00 */
[----:B-1----:R-:W4:Y:S04]  /*1a610*/  LDL.64 R6, [R1+0xe38] ;  /* 0x000e380001067983 */ /* 0x002f280000100a00 */
[----:B--2---:R0:W-:Y:S04]  /*1a620*/  STL [R1+0x600], R15 ;  /* 0x0006000f01007387 */ /* 0x0041e80000100800 */
[----:B0-----:R-:W2:Y:S04]  /*1a630*/  LDL.64 R14, [R1+0xdf8] ;  /* 0x000df800010e7983 */ /* 0x001ea80000100a00 */
[----:B---3--:R0:W-:Y:S04]  /*1a640*/  STL [R1+0x5fc], R2 ;  /* 0x0005fc0201007387 */ /* 0x0081e80000100800 */
[----:B0-----:R0:W3:Y:S04]  /*1a650*/  LDG.E.U16 R2, [R8.64] ;  /* 0x0000000408027981 */ /* 0x0010e8000c1e1500 */
[----:B0-----:R-:W2:Y:S04]  /*1a660*/  LDL.64 R8, [R1+0xe30] ;  /* 0x000e300001087983 */ /* 0x001ea80000100a00 */
[----:B---3--:R0:W-:Y:S04]  /*1a670*/  STL [R1+0x5f8], R2 ;  /* 0x0005f80201007387 */ /* 0x0081e80000100800 */
[----:B0-----:R0:W3:Y:S04]  /*1a680*/  LDG.E.U16 R2, [R10.64] ;  /* 0x000000040a027981 */ /* 0x0010e8000c1e1500 */
[----:B0-----:R-:W3:Y:S01]  /*1a690*/  LDL.64 R10, [R1+0xe28] ;  /* 0x000e2800010a7983 */ /* 0x001ee20000100a00 */
[----:B------:R-:W-:-:S04]  /*1a6a0*/  IMAD.WIDE R4, R0, 0x2, R4 ;  /* 0x0000000200047825 */ /* 0x000fc800078e0204 */
[C---:B----4-:R-:W-:Y:S02]  /*1a6b0*/  IMAD.WIDE R6, R0.reuse, 0x2, R6 ;  /* 0x0000000200067825 */ /* 0x050fe400078e0206 */
[----:B------:R-:W4:Y:S02]  /*1a6c0*/  LDG.E.U16 R5, [R4.64] ;  /* 0x0000000404057981 */ /* 0x000f24000c1e1500 */
[C---:B--2---:R-:W-:Y:S02]  /*1a6d0*/  IMAD.WIDE R8, R0.reuse, 0x2, R8 ;  /* 0x0000000200087825 */ /* 0x044fe400078e0208 */
[----:B------:R-:W2:Y:S02]  /*1a6e0*/  LDG.E.U16 R7, [R6.64] ;  /* 0x0000000406077981 */ /* 0x000ea4000c1e1500 */
[C---:B------:R-:W-:Y:S02]  /*1a6f0*/  IMAD.WIDE R12, R0.reuse, 0x2, R12 ;  /* 0x00000002000c7825 */ /* 0x040fe400078e020c */
[----:B------:R-:W2:Y:S04]  /*1a700*/  LDG.E.U16 R9, [R8.64] ;  /* 0x0000000408097981 */ /* 0x000ea8000c1e1500 */
[----:B---3--:R0:W-:Y:S01]  /*1a710*/  STL [R1+0x5f4], R2 ;  /* 0x0005f40201007387 */ /* 0x0081e20000100800 */
[----:B------:R-:W-:-:S03]  /*1a720*/  IMAD.WIDE R10, R0, 0x2, R10 ;  /* 0x00000002000a7825 */ /* 0x000fc600078e020a */
[----:B0-----:R0:W3:Y:S04]  /*1a730*/  LDG.E.U16 R2, [R12.64] ;  /* 0x000000040c027981 */ /* 0x0010e8000c1e1500 */
[----:B------:R-:W3:Y:S04]  /*1a740*/  LDG.E.U16 R11, [R10.64] ;  /* 0x000000040a0b7981 */ /* 0x000ee8000c1e1500 */
[----:B----4-:R1:W-:Y:S04]  /*1a750*/  STL [R1+0x5f0], R5 ;  /* 0x0005f00501007387 */ /* 0x0103e80000100800 */
[----:B--2---:R2:W-:Y:S01]  /*1a760*/  STL [R1+0x5ec], R7 ;  /* 0x0005ec0701007387 */ /* 0x0045e20000100800 */
[----:B0-----:R-:W-:-:S03]  /*1a770*/  IMAD.WIDE R12, R0, 0x2, R14 ;  /* 0x00000002000c7825 */ /* 0x001fc600078e020e */
[----:B------:R0:W-:Y:S01]  /*1a780*/  STL [R1+0x5e8], R9 ;  /* 0x0005e80901007387 */ /* 0x0001e20000100800 */
[----:B-1----:R-:W-:-:S04]  /*1a790*/  IMAD.WIDE R4, R0, 0x2, R22 ;  /* 0x0000000200047825 */ /* 0x002fc800078e0216 */
[C---:B--2---:R-:W-:Y:S01]  /*1a7a0*/  IMAD.WIDE R6, R0.reuse, 0x2, R20 ;  /* 0x0000000200067825 */ /* 0x044fe200078e0214 */
[----:B------:R1:W4:Y:S03]  /*1a7b0*/  LDG.E.U16 R14, [R4.64] ;  /* 0x00000004040e7981 */ /* 0x000326000c1e1500 */
[C---:B0-----:R-:W-:Y:S01]  /*1a7c0*/  IMAD.WIDE R8, R0.reuse, 0x2, R18 ;  /* 0x0000000200087825 */ /* 0x041fe200078e0212 */
[----:B------:R0:W4:Y:S04]  /*1a7d0*/  LDG.E.U16 R15, [R6.64] ;  /* 0x00000004060f7981 */ /* 0x000128000c1e1500 */
[----:B---3--:R3:W-:Y:S04]  /*1a7e0*/  STL [R1+0x5e4], R11 ;  /* 0x0005e40b01007387 */ /* 0x0087e80000100800 */
[----:B-1----:R-:W2:Y:S04]  /*1a7f0*/  LDL.64 R4, [R1+0xdf0] ;  /* 0x000df00001047983 */ /* 0x002ea80000100a00 */
[----:B0-----:R-:W2:Y:S04]  /*1a800*/  LDL.64 R6, [R1+0xde8] ;  /* 0x000de80001067983 */ /* 0x001ea80000100a00 */
[----:B------:R0:W-:Y:S01]  /*1a810*/  STL [R1+0x5e0], R2 ;  /* 0x0005e00201007387 */ /* 0x0001e20000100800 */
[----:B---3--:R-:W-:-:S03]  /*1a820*/  IMAD.WIDE R10, R0, 0x2, R16 ;  /* 0x00000002000a7825 */ /* 0x008fc600078e0210 */
[----:B------:R-:W3:Y:S04]  /*1a830*/  LDL.64 R22, [R1+0xdc8] ;  /* 0x000dc80001167983 */ /* 0x000ee80000100a00 */
[----:B------:R-:W2:Y:S04]  /*1a840*/  LDL.64 R20, [R1+0xdc0] ;  /* 0x000dc00001147983 */ /* 0x000ea80000100a00 */
[----:B0-----:R0:W2:Y:S04]  /*1a850*/  LDG.E.U16 R2, [R8.64] ;  /* 0x0000000408027981 */ /* 0x0010a8000c1e1500 */
[----:B------:R-:W3:Y:S04]  /*1a860*/  LDL.64 R18, [R1+0xdb8] ;  /* 0x000db80001127983 */ /* 0x000ee80000100a00 */
[----:B------:R-:W3:Y:S04]  /*1a870*/  LDL.64 R16, [R1+0xdb0] ;  /* 0x000db00001107983 */ /* 0x000ee80000100a00 */
[----:B0-----:R-:W3:Y:S04]  /*1a880*/  LDL.64 R8, [R1+0xde0] ;  /* 0x000de00001087983 */ /* 0x001ee80000100a00 */
[----:B----4-:R-:W-:Y:S04]  /*1a890*/  STL [R1+0x5d8], R15 ;  /* 0x0005d80f01007387 */ /* 0x010fe80000100800 */
[----:B------:R0:W-:Y:S04]  /*1a8a0*/  STL [R1+0x5dc], R14 ;  /* 0x0005dc0e01007387 */ /* 0x0001e80000100800 */
[----:B0-----:R-:W4:Y:S04]  /*1a8b0*/  LDL.64 R14, [R1+0xda8] ;  /* 0x000da800010e7983 */ /* 0x001f280000100a00 */
[----:B--2---:R0:W-:Y:S04]  /*1a8c0*/  STL [R1+0x5d4], R2 ;  /* 0x0005d40201007387 */ /* 0x0041e80000100800 */
[----:B0-----:R0:W2:Y:S04]  /*1a8d0*/  LDG.E.U16 R2, [R10.64] ;  /* 0x000000040a027981 */ /* 0x0010a8000c1e1500 */
[----:B0-----:R-:W3:Y:S04]  /*1a8e0*/  LDL.64 R10, [R1+0xdd8] ;  /* 0x000dd800010a7983 */ /* 0x001ee80000100a00 */
[----:B--2---:R0:W-:Y:S04]  /*1a8f0*/  STL [R1+0x5d0], R2 ;  /* 0x0005d00201007387 */ /* 0x0041e80000100800 */
[----:B0-----:R0:W2:Y:S04]  /*1a900*/  LDG.E.U16 R2, [R12.64] ;  /* 0x000000040c027981 */ /* 0x0010a8000c1e1500 */
[----:B0-----:R-:W4:Y:S01]  /*1a910*/  LDL.64 R12, [R1+0xdd0] ;  /* 0x000dd000010c7983 */ /* 0x001f220000100a00 */
[----:B------:R-:W-:-:S04]  /*1a920*/  IMAD.WIDE R4, R0, 0x2, R4 ;  /* 0x0000000200047825 */ /* 0x000fc800078e0204 */
[C---:B------:R-:W-:Y:S02]  /*1a930*/  IMAD.WIDE R6, R0.reuse, 0x2, R6 ;  /* 0x0000000200067825 */ /* 0x040fe400078e0206 */
[----:B------:R-:W4:Y:S02]  /*1a940*/  LDG.E.U16 R5, [R4.64] ;  /* 0x0000000404057981 */ /* 0x000f24000c1e1500 */
[C---:B---3--:R-:W-:Y:S02]  /*1a950*/  IMAD.WIDE R8, R0.reuse, 0x2, R8 ;  /* 0x0000000200087825 */ /* 0x048fe400078e0208 */
[----:B------:R-:W3:Y:S02]  /*1a960*/  LDG.E.U16 R7, [R6.64] ;  /* 0x0000000406077981 */ /* 0x000ee4000c1e1500 */
[C---:B------:R-:W-:Y:S02]  /*1a970*/  IMAD.WIDE R10, R0.reuse, 0x2, R10 ;  /* 0x00000002000a7825 */ /* 0x040fe400078e020a */
[----:B------:R-:W3:Y:S04]  /*1a980*/  LDG.E.U16 R9, [R8.64] ;  /* 0x0000000408097981 */ /* 0x000ee8000c1e1500 */
[----:B------:R-:W3:Y:S04]  /*1a990*/  LDG.E.U16 R11, [R10.64] ;  /* 0x000000040a0b7981 */ /* 0x000ee8000c1e1500 */
[----:B--2---:R0:W-:Y:S01]  /*1a9a0*/  STL [R1+0x5c8], R2 ;  /* 0x0005c80201007387 */ /* 0x0041e20000100800 */
[----:B----4-:R-:W-:-:S05]  /*1a9b0*/  IMAD.WIDE R12, R0, 0x2, R12 ;  /* 0x00000002000c7825 */ /* 0x010fca00078e020c */
[----:B0-----:R0:W2:Y:S04]  /*1a9c0*/  LDG.E.U16 R2, [R12.64] ;  /* 0x000000040c027981 */ /* 0x0010a8000c1e1500 */
[----:B------:R1:W-:Y:S04]  /*1a9d0*/  STL [R1+0x5c4], R5 ;  /* 0x0005c40501007387 */ /* 0x0003e80000100800 */
[----:B---3--:R3:W-:Y:S01]  /*1a9e0*/  STL [R1+0x5c0], R7 ;  /* 0x0005c00701007387 */ /* 0x0087e20000100800 */
[----:B0-----:R-:W-:-:S03]  /*1a9f0*/  IMAD.WIDE R12, R0, 0x2, R14 ;  /* 0x00000002000c7825 */ /* 0x001fc600078e020e */
[----:B------:R0:W-:Y:S01]  /*1aa00*/  STL [R1+0x5bc], R9 ;  /* 0x0005bc0901007387 */ /* 0x0001e20000100800 */
[----:B-1----:R-:W-:-:S04]  /*1aa10*/  IMAD.WIDE R4, R0, 0x2, R22 ;  /* 0x0000000200047825 */ /* 0x002fc800078e0216 */
[C---:B---3--:R-:W-:Y:S01]  /*1aa20*/  IMAD.WIDE R6, R0.reuse, 0x2, R20 ;  /* 0x0000000200067825 */ /* 0x048fe200078e0214 */
[----:B------:R1:W-:Y:S03]  /*1aa30*/  STL [R1+0x5b8], R11 ;  /* 0x0005b80b01007387 */ /* 0x0003e60000100800 */
[C---:B0-----:R-:W-:Y:S01]  /*1aa40*/  IMAD.WIDE R8, R0.reuse, 0x2, R18 ;  /* 0x0000000200087825 */ /* 0x041fe200078e0212 */
[----:B------:R0:W3:Y:S04]  /*1aa50*/  LDG.E.U16 R14, [R4.64] ;  /* 0x00000004040e7981 */ /* 0x0000e8000c1e1500 */
[----:B------:R4:W3:Y:S04]  /*1aa60*/  LDG.E.U16 R15, [R6.64] ;  /* 0x00000004060f7981 */ /* 0x0008e8000c1e1500 */
[----:B0-----:R-:W3:Y:S04]  /*1aa70*/  LDL.64 R4, [R1+0xda0] ;  /* 0x000da00001047983 */ /* 0x001ee80000100a00 */
[----:B----4-:R-:W4:Y:S04]  /*1aa80*/  LDL.64 R6, [R1+0xd98] ;  /* 0x000d980001067983 */ /* 0x010f280000100a00 */
[----:B--2---:R0:W-:Y:S01]  /*1aa90*/  STL [R1+0x5b4], R2 ;  /* 0x0005b40201007387 */ /* 0x0041e20000100800 */
[----:B-1----:R-:W-:-:S03]  /*1aaa0*/  IMAD.WIDE R10, R0, 0x2, R16 ;  /* 0x00000002000a7825 */ /* 0x002fc600078e0210 */
[----:B------:R-:W2:Y:S04]  /*1aab0*/  LDL.64 R22, [R1+0xd78] ;  /* 0x000d780001167983 */ /* 0x000ea80000100a00 */
[----:B------:R-:W2:Y:S04]  /*1aac0*/  LDL.64 R20, [R1+0xd70] ;  /* 0x000d700001147983 */ /* 0x000ea80000100a00 */
[----:B0-----:R0:W2:Y:S04]  /*1aad0*/  LDG.E.U16 R2, [R8.64] ;  /* 0x0000000408027981 */ /* 0x0010a8000c1e1500 */
[----:B------:R-:W4:Y:S04]  /*1aae0*/  LDL.64 R18, [R1+0xd68] ;  /* 0x000d680001127983 */ /* 0x000f280000100a00 */
[----:B------:R-:W4:Y:S04]  /*1aaf0*/  LDL.64 R16, [R1+0xd60] ;  /* 0x000d600001107983 */ /* 0x000f280000100a00 */
[----:B0-----:R-:W4:Y:S04]  /*1ab00*/  LDL.64 R8, [R1+0xd90] ;  /* 0x000d900001087983 */ /* 0x001f280000100a00 */
[----:B---3--:R-:W-:Y:S04]  /*1ab10*/  STL [R1+0x5ac], R15 ;  /* 0x0005ac0f01007387 */ /* 0x008fe80000100800 */
[----:B------:R0:W-:Y:S04]  /*1ab20*/  STL [R1+0x5b0], R14 ;  /* 0x0005b00e01007387 */ /* 0x0001e80000100800 */
[----:B0-----:R-:W3:Y:S04]  /*1ab30*/  LDL.64 R14, [R1+0xd58] ;  /* 0x000d5800010e7983 */ /* 0x001ee80000100a00 */
[----:B--2---:R0:W-:Y:S04]  /*1ab40*/  STL [R1+0x5a8], R2 ;  /* 0x0005a80201007387 */ /* 0x0041e80000100800 */
[----:B0-----:R0:W2:Y:S04]  /*1ab50*/  LDG.E.U16 R2, [R10.64] ;  /* 0x000000040a027981 */ /* 0x0010a8000c1e1500 */
[----:B0-----:R-:W3:Y:S04]  /*1ab60*/  LDL.64 R10, [R1+0xd88] ;  /* 0x000d8800010a7983 */ /* 0x001ee80000100a00 */
[----:B--2---:R0:W-:Y:S04]  /*1ab70*/  STL [R1+0x5a4], R2 ;  /* 0x0005a40201007387 */ /* 0x0041e80000100800 */
[----:B0-----:R0:W2:Y:S04]  /*1ab80*/  LDG.E.U16 R2, [R12.64] ;  /* 0x000000040c027981 */ /* 0x0010a8000c1e1500 */
[----:B0-----:R-:W2:Y:S01]  /*1ab90*/  LDL.64 R12, [R1+0xd80] ;  /* 0x000d8000010c7983 */ /* 0x001ea20000100a00 */
[----:B------:R-:W-:-:S04]  /*1aba0*/  IMAD.WIDE R4, R0, 0x2, R4 ;  /* 0x0000000200047825 */ /* 0x000fc800078e0204 */
[C---:B----4-:R-:W-:Y:S02]  /*1abb0*/  IMAD.WIDE R6, R0.reuse, 0x2, R6 ;  /* 0x0000000200067825 */ /* 0x050fe400078e0206 */
[----:B------:R-:W4:Y:S02]  /*1abc0*/  LDG.E.U16 R5, [R4.64] ;  /* 0x0000000404057981 */ /* 0x000f24000c1e1500 */
[C---:B------:R-:W-:Y:S02]  /*1abd0*/  IMAD.WIDE R8, R0.reuse, 0x2, R8 ;  /* 0x0000000200087825 */ /* 0x040fe400078e0208 */
[----:B------:R-:W4:Y:S02]  /*1abe0*/  LDG.E.U16 R7, [R6.64] ;  /* 0x0000000406077981 */ /* 0x000f24000c1e1500 */
[C---:B---3--:R-:W-:Y:S02]  /*1abf0*/  IMAD.WIDE R10, R0.reuse, 0x2, R10 ;  /* 0x00000002000a7825 */ /* 0x048fe400078e020a */
[----:B------:R-:W3:Y:S04]  /*1ac00*/  LDG.E.U16 R9, [R8.64] ;  /* 0x0000000408097981 */ /* 0x000ee8000c1e1500 */
[----:B------:R-:W3:Y:S04]  /*1ac10*/  LDG.E.U16 R11, [R10.64] ;  /* 0x000000040a0b7981 */ /* 0x000ee8000c1e1500 */
[----:B--2---:R0:W-:Y:S01]  /*1ac20*/  STL [R1+0x5a0], R2 ;  /* 0x0005a00201007387 */ /* 0x0041e20000100800 */
[----:B------:R-:W-:-:S05]  /*1ac30*/  IMAD.WIDE R12, R0, 0x2, R12 ;  /* 0x00000002000c7825 */ /* 0x000fca00078e020c */
[----:B0-----:R0:W2:Y:S04]  /*1ac40*/  LDG.E.U16 R2, [R12.64] ;  /* 0x000000040c027981 */ /* 0x0010a8000c1e1500 */
[----:B----4-:R1:W-:Y:S04]  /*1ac50*/  STL [R1+0x59c], R5 ;  /* 0x00059c0501007387 */ /* 0x0103e80000100800 */
[----:B------:R4:W-:Y:S01]  /*1ac60*/  STL [R1+0x598], R7 ;  /* 0x0005980701007387 */ /* 0x0009e20000100800 */
[----:B0-----:R-:W-:-:S03]  /*1ac70*/  IMAD.WIDE R12, R0, 0x2, R14 ;  /* 0x00000002000c7825 */ /* 0x001fc600078e020e */
[----:B---3--:R0:W-:Y:S01]  /*1ac80*/  STL [R1+0x594], R9 ;  /* 0x0005940901007387 */ /* 0x0081e20000100800 */
[----:B-1----:R-:W-:-:S04]  /*1ac90*/  IMAD.WIDE R4, R0, 0x2, R22 ;  /* 0x0000000200047825 */ /* 0x002fc800078e0216 */
[C---:B----4-:R-:W-:Y:S01]  /*1aca0*/  IMAD.WIDE R6, R0.reuse, 0x2, R20 ;  /* 0x0000000200067825 */ /* 0x050fe200078e0214 */
        /* <DEDUP_REMOVED lines=395> */
[----:B------:R4:W-:Y:S04]  /*1c560*/  STL [R1+0x1c8], R7 ;  /* 0x0001c80701007387 */ /* 0x0009e80000100800 */
[----:B---3--:R3:W-:Y:S01]  /*1c570*/  STL [R1+0x1c4], R9 ;  /* 0x0001c40901007387 */ /* 0x0087e20000100800 */
[----:B-1----:R-:W-:-:S03]  /*1c580*/  IMAD.WIDE R4, R0, 0x2, R22 ;  /* 0x0000000200047825 */ /* 0x002fc600078e0216 */
[----:B------:R1:W-:Y:S01]  /*1c590*/  STL [R1+0x1c0], R11 ;  /* 0x0001c00b01007387 */ /* 0x0003e20000100800 */
[----:B----4-:R-:W-:-:S03]  /*1c5a0*/  IMAD.WIDE R6, R0, 0x2, R20 ;  /* 0x0000000200067825 */ /* 0x010fc600078e0214 */
[----:B------:R-:W4:Y:S01]  /*1c5b0*/  LDL.64 R22, [R1+0xa08] ;  /* 0x000a080001167983 */ /* 0x000f220000100a00 */
[----:B---3--:R-:W-:-:S03]  /*1c5c0*/  IMAD.WIDE R8, R0, 0x2, R18 ;  /* 0x0000000200087825 */ /* 0x008fc600078e0212 */
[----:B------:R-:W3:Y:S01]  /*1c5d0*/  LDL.64 R20, [R1+0xa00] ;  /* 0x000a000001147983 */ /* 0x000ee20000100a00 */
[----:B-1----:R-:W-:-:S03]  /*1c5e0*/  IMAD.WIDE R10, R0, 0x2, R16 ;  /* 0x00000002000a7825 */ /* 0x002fc600078e0210 */
[----:B------:R1:W3:Y:S01]  /*1c5f0*/  LDG.E.U16 R17, [R4.64] ;  /* 0x0000000404117981 */ /* 0x0002e2000c1e1500 */
[----:B0-----:R-:W-:-:S03]  /*1c600*/  IMAD.WIDE R12, R0, 0x2, R14 ;  /* 0x00000002000c7825 */ /* 0x001fc600078e020e */
[----:B------:R0:W4:Y:S04]  /*1c610*/  LDG.E.U16 R14, [R6.64] ;  /* 0x00000004060e7981 */ /* 0x000128000c1e1500 */
[----:B------:R0:W4:Y:S04]  /*1c620*/  LDG.E.U16 R15, [R8.64] ;  /* 0x00000004080f7981 */ /* 0x000128000c1e1500 */
[----:B-1----:R-:W4:Y:S04]  /*1c630*/  LDL.64 R4, [R1+0xa30] ;  /* 0x000a300001047983 */ /* 0x002f280000100a00 */
[----:B0-----:R-:W4:Y:S04]  /*1c640*/  LDL.64 R6, [R1+0xa28] ;  /* 0x000a280001067983 */ /* 0x001f280000100a00 */
[----:B------:R-:W4:Y:S04]  /*1c650*/  LDL.64 R8, [R1+0xa20] ;  /* 0x000a200001087983 */ /* 0x000f280000100a00 */
[----:B--2---:R0:W-:Y:S04]  /*1c660*/  STL [R1+0x1bc], R2 ;  /* 0x0001bc0201007387 */ /* 0x0041e80000100800 */
[----:B------:R-:W2:Y:S04]  /*1c670*/  LDL.64 R18, [R1+0x9f8] ;  /* 0x0009f80001127983 */ /* 0x000ea80000100a00 */
[----:B0-----:R0:W2:Y:S04]  /*1c680*/  LDG.E.U16 R2, [R10.64] ;  /* 0x000000040a027981 */ /* 0x0010a8000c1e1500 */
[----:B0-----:R-:W2:Y:S04]  /*1c690*/  LDL.64 R10, [R1+0xa18] ;  /* 0x000a1800010a7983 */ /* 0x001ea80000100a00 */
[----:B---3--:R0:W-:Y:S04]  /*1c6a0*/  STL [R1+0x1b8], R17 ;  /* 0x0001b81101007387 */ /* 0x0081e80000100800 */
[----:B0-----:R-:W3:Y:S04]  /*1c6b0*/  LDL.64 R16, [R1+0x9f0] ;  /* 0x0009f00001107983 */ /* 0x001ee80000100a00 */
[----:B----4-:R-:W-:Y:S04]  /*1c6c0*/  STL [R1+0x1b0], R15 ;  /* 0x0001b00f01007387 */ /* 0x010fe80000100800 */
[----:B------:R0:W-:Y:S04]  /*1c6d0*/  STL [R1+0x1b4], R14 ;  /* 0x0001b40e01007387 */ /* 0x0001e80000100800 */
[----:B0-----:R-:W4:Y:S04]  /*1c6e0*/  LDL.64 R14, [R1+0x9e8] ;  /* 0x0009e800010e7983 */ /* 0x001f280000100a00 */
[----:B--2---:R0:W-:Y:S04]  /*1c6f0*/  STL [R1+0x1ac], R2 ;  /* 0x0001ac0201007387 */ /* 0x0041e80000100800 */
[----:B0-----:R0:W2:Y:S04]  /*1c700*/  LDG.E.U16 R2, [R12.64] ;  /* 0x000000040c027981 */ /* 0x0010a8000c1e1500 */
[----:B0-----:R-:W3:Y:S01]  /*1c710*/  LDL.64 R12, [R1+0xa10] ;  /* 0x000a1000010c7983 */ /* 0x001ee20000100a00 */
[----:B------:R-:W-:-:S04]  /*1c720*/  IMAD.WIDE R4, R0, 0x2, R4 ;  /* 0x0000000200047825 */ /* 0x000fc800078e0204 */
[C---:B------:R-:W-:Y:S02]  /*1c730*/  IMAD.WIDE R6, R0.reuse, 0x2, R6 ;  /* 0x0000000200067825 */ /* 0x040fe400078e0206 */
[----:B------:R-:W4:Y:S02]  /*1c740*/  LDG.E.U16 R5, [R4.64] ;  /* 0x0000000404057981 */ /* 0x000f24000c1e1500 */
[C---:B------:R-:W-:Y:S02]  /*1c750*/  IMAD.WIDE R8, R0.reuse, 0x2, R8 ;  /* 0x0000000200087825 */ /* 0x040fe400078e0208 */
[----:B------:R-:W4:Y:S02]  /*1c760*/  LDG.E.U16 R7, [R6.64] ;  /* 0x0000000406077981 */ /* 0x000f24000c1e1500 */
[C---:B------:R-:W-:Y:S02]  /*1c770*/  IMAD.WIDE R10, R0.reuse, 0x2, R10 ;  /* 0x00000002000a7825 */ /* 0x040fe400078e020a */
[----:B------:R-:W4:Y:S04]  /*1c780*/  LDG.E.U16 R9, [R8.64] ;  /* 0x0000000408097981 */ /* 0x000f28000c1e1500 */
[----:B------:R-:W4:Y:S04]  /*1c790*/  LDG.E.U16 R11, [R10.64] ;  /* 0x000000040a0b7981 */ /* 0x000f28000c1e1500 */
[----:B--2---:R0:W-:Y:S01]  /*1c7a0*/  STL [R1+0x1a8], R2 ;  /* 0x0001a80201007387 */ /* 0x0041e20000100800 */
[----:B---3--:R-:W-:-:S05]  /*1c7b0*/  IMAD.WIDE R12, R0, 0x2, R12 ;  /* 0x00000002000c7825 */ /* 0x008fca00078e020c */
[----:B0-----:R0:W2:Y:S04]  /*1c7c0*/  LDG.E.U16 R2, [R12.64] ;  /* 0x000000040c027981 */ /* 0x0010a8000c1e1500 */
[----:B----4-:R1:W-:Y:S04]  /*1c7d0*/  STL [R1+0x1a4], R5 ;  /* 0x0001a40501007387 */ /* 0x0103e80000100800 */
[----:B------:R3:W-:Y:S01]  /*1c7e0*/  STL [R1+0x1a0], R7 ;  /* 0x0001a00701007387 */ /* 0x0007e20000100800 */
[----:B-1----:R-:W-:-:S03]  /*1c7f0*/  IMAD.WIDE R4, R0, 0x2, R22 ;  /* 0x0000000200047825 */ /* 0x002fc600078e0216 */
[----:B------:R-:W4:Y:S01]  /*1c800*/  LDL.64 R22, [R1+0x9c0] ;  /* 0x0009c00001167983 */ /* 0x000f220000100a00 */
[----:B---3--:R-:W-:-:S03]  /*1c810*/  IMAD.WIDE R6, R0, 0x2, R20 ;  /* 0x0000000200067825 */ /* 0x008fc600078e0214 */
[----:B------:R1:W-:Y:S04]  /*1c820*/  STL [R1+0x19c], R9 ;  /* 0x00019c0901007387 */ /* 0x0003e80000100800 */
[----:B------:R3:W-:Y:S01]  /*1c830*/  STL [R1+0x198], R11 ;  /* 0x0001980b01007387 */ /* 0x0007e20000100800 */
[----:B-1----:R-:W-:-:S03]  /*1c840*/  IMAD.WIDE R8, R0, 0x2, R18 ;  /* 0x0000000200087825 */ /* 0x002fc600078e0212 */
[----:B------:R1:W4:Y:S01]  /*1c850*/  LDG.E.U16 R19, [R6.64] ;  /* 0x0000000406137981 */ /* 0x000322000c1e1500 */
[----:B---3--:R-:W-:-:S03]  /*1c860*/  IMAD.WIDE R10, R0, 0x2, R16 ;  /* 0x00000002000a7825 */ /* 0x008fc600078e0210 */
[----:B------:R3:W4:Y:S04]  /*1c870*/  LDG.E.U16 R18, [R4.64] ;  /* 0x0000000404127981 */ /* 0x000728000c1e1500 */
[----:B------:R0:W4:Y:S04]  /*1c880*/  LDG.E.U16 R16, [R8.64] ;  /* 0x0000000408107981 */ /* 0x000128000c1e1500 */
[----:B-1----:R-:W4:Y:S04]  /*1c890*/  LDL.64 R6, [R1+0x9d8] ;  /* 0x0009d80001067983 */ /* 0x002f280000100a00 */
[----:B---3--:R-:W3:Y:S04]  /*1c8a0*/  LDL.64 R4, [R1+0x9e0] ;  /* 0x0009e00001047983 */ /* 0x008ee80000100a00 */
[----:B0-----:R-:W3:Y:S01]  /*1c8b0*/  LDL.64 R8, [R1+0x9d0] ;  /* 0x0009d00001087983 */ /* 0x001ee20000100a00 */
[----:B------:R-:W-:-:S03]  /*1c8c0*/  IMAD.WIDE R12, R0, 0x2, R14 ;  /* 0x00000002000c7825 */ /* 0x000fc600078e020e */
[----:B------:R0:W3:Y:S04]  /*1c8d0*/  LDG.E.U16 R17, [R10.64] ;  /* 0x000000040a117981 */ /* 0x0000e8000c1e1500 */
[----:B------:R-:W3:Y:S04]  /*1c8e0*/  LDL.64 R14, [R1+0x9b8] ;  /* 0x0009b800010e7983 */ /* 0x000ee80000100a00 */
[----:B0-----:R-:W3:Y:S04]  /*1c8f0*/  LDL.64 R10, [R1+0x9c8] ;  /* 0x0009c800010a7983 */ /* 0x001ee80000100a00 */
[----:B--2---:R0:W-:Y:S04]  /*1c900*/  STL [R1+0x194], R2 ;  /* 0x0001940201007387 */ /* 0x0041e80000100800 */
[----:B------:R-:W2:Y:S04]  /*1c910*/  LDL.64 R20, [R1+0x9a8] ;  /* 0x0009a80001147983 */ /* 0x000ea80000100a00 */
[----:B0-----:R4:W2:Y:S02]  /*1c920*/  LDG.E.U16 R2, [R12.64] ;  /* 0x000000040c027981 */ /* 0x0018a4000c1e1500 */
[----:B----4-:R-:W-:-:S02]  /*1c930*/  IMAD.WIDE R12, R0, 0x2, R22 ;  /* 0x00000002000c7825 */ /* 0x010fc400078e0216 */
[----:B------:R-:W-:Y:S04]  /*1c940*/  STL [R1+0x18c], R19 ;  /* 0x00018c1301007387 */ /* 0x000fe80000100800 */
[----:B------:R0:W-:Y:S01]  /*1c950*/  STL [R1+0x190], R18 ;  /* 0x0001901201007387 */ /* 0x0001e20000100800 */
[----:B------:R-:W-:-:S03]  /*1c960*/  IMAD.WIDE R6, R0, 0x2, R6 ;  /* 0x0000000200067825 */ /* 0x000fc600078e0206 */
[----:B0-----:R-:W4:Y:S01]  /*1c970*/  LDL.64 R18, [R1+0x9a0] ;  /* 0x0009a00001127983 */ /* 0x001f220000100a00 */
[----:B---3--:R-:W-:-:S03]  /*1c980*/  IMAD.WIDE R4, R0, 0x2, R4 ;  /* 0x0000000200047825 */ /* 0x008fc600078e0204 */
[----:B------:R0:W3:Y:S01]  /*1c990*/  LDG.E.U16 R23, [R6.64] ;  /* 0x0000000406177981 */ /* 0x0000e2000c1e1500 */
[----:B------:R-:W-:-:S03]  /*1c9a0*/  IMAD.WIDE R8, R0, 0x2, R8 ;  /* 0x0000000200087825 */ /* 0x000fc600078e0208 */
[----:B------:R1:W4:Y:S04]  /*1c9b0*/  LDG.E.U16 R22, [R4.64] ;  /* 0x0000000404167981 */ /* 0x000328000c1e1500 */
[----:B------:R-:W-:Y:S04]  /*1c9c0*/  STL [R1+0x184], R17 ;  /* 0x0001841101007387 */ /* 0x000fe80000100800 */
[----:B------:R1:W-:Y:S01]  /*1c9d0*/  STL [R1+0x188], R16 ;  /* 0x0001881001007387 */ /* 0x0003e20000100800 */
[----:B------:R-:W-:-:S03]  /*1c9e0*/  IMAD.WIDE R10, R0, 0x2, R10 ;  /* 0x00000002000a7825 */ /* 0x000fc600078e020a */
[----:B0-----:R-:W4:Y:S04]  /*1c9f0*/  LDL.64 R6, [R1+0x9b0] ;  /* 0x0009b00001067983 */ /* 0x001f280000100a00 */
[----:B------:R-:W4:Y:S04]  /*1ca00*/  LDG.E.U16 R9, [R8.64] ;  /* 0x0000000408097981 */ /* 0x000f28000c1e1500 */
[----:B-1----:R-:W4:Y:S04]  /*1ca10*/  LDL.64 R16, [R1+0x998] ;  /* 0x0009980001107983 */ /* 0x002f280000100a00 */
[----:B------:R-:W4:Y:S04]  /*1ca20*/  LDG.E.U16 R11, [R10.64] ;  /* 0x000000040a0b7981 */ /* 0x000f28000c1e1500 */
[----:B--2---:R0:W-:Y:S04]  /*1ca30*/  STL [R1+0x180], R2 ;  /* 0x0001800201007387 */ /* 0x0041e80000100800 */
[----:B0-----:R0:W2:Y:S01]  /*1ca40*/  LDG.E.U16 R2, [R12.64] ;  /* 0x000000040c027981 */ /* 0x0010a2000c1e1500 */
[----:B------:R-:W-:-:S03]  /*1ca50*/  IMAD.WIDE R4, R0, 0x2, R14 ;  /* 0x0000000200047825 */ /* 0x000fc600078e020e */
[----:B---3--:R-:W-:Y:S04]  /*1ca60*/  STL [R1+0x178], R23 ;  /* 0x0001781701007387 */ /* 0x008fe80000100800 */
[----:B----4-:R1:W-:Y:S04]  /*1ca70*/  STL [R1+0x17c], R22 ;  /* 0x00017c1601007387 */ /* 0x0103e80000100800 */
[----:B------:R-:W3:Y:S04]  /*1ca80*/  LDL.64 R14, [R1+0x970] ;  /* 0x00097000010e7983 */ /* 0x000ee80000100a00 */
[----:B-1----:R-:W4:Y:S01]  /*1ca90*/  LDL.64 R22, [R1+0x978] ;  /* 0x0009780001167983 */ /* 0x002f220000100a00 */
[----:B------:R-:W-:-:S03]  /*1caa0*/  IMAD.WIDE R6, R0, 0x2, R6 ;  /* 0x0000000200067825 */ /* 0x000fc600078e0206 */
[----:B------:R1:W-:Y:S01]  /*1cab0*/  STL [R1+0x174], R9 ;  /* 0x0001740901007387 */ /* 0x0003e20000100800 */
[----:B0-----:R-:W-:-:S03]  /*1cac0*/  IMAD.WIDE R12, R0, 0x2, R16 ;  /* 0x00000002000c7825 */ /* 0x001fc600078e0210 */
[----:B------:R0:W3:Y:S01]  /*1cad0*/  LDG.E.U16 R16, [R4.64] ;  /* 0x0000000404107981 */ /* 0x0000e2000c1e1500 */
[----:B-1----:R-:W-:-:S03]  /*1cae0*/  IMAD.WIDE R8, R0, 0x2, R20 ;  /* 0x0000000200087825 */ /* 0x002fc600078e0214 */
[----:B------:R1:W-:Y:S04]  /*1caf0*/  STL [R1+0x170], R11 ;  /* 0x0001700b01007387 */ /* 0x0003e80000100800 */
[----:B------:R1:W3:Y:S04]  /*1cb00*/  LDG.E.U16 R17, [R6.64] ;  /* 0x0000000406117981 */ /* 0x0002e8000c1e1500 */
[----:B0-----:R-:W4:Y:S04]  /*1cb10*/  LDL.64 R4, [R1+0x990] ;  /* 0x0009900001047983 */ /* 0x001f280000100a00 */
[----:B-1----:R-:W4:Y:S04]  /*1cb20*/  LDL.64 R6, [R1+0x988] ;  /* 0x0009880001067983 */ /* 0x002f280000100a00 */
[----:B--2---:R0:W-:Y:S01]  /*1cb30*/  STL [R1+0x16c], R2 ;  /* 0x00016c0201007387 */ /* 0x0041e20000100800 */
[----:B------:R-:W-:-:S03]  /*1cb40*/  IMAD.WIDE R10, R0, 0x2, R18 ;  /* 0x00000002000a7825 */ /* 0x000fc600078e0212 */
[----:B------:R-:W2:Y:S04]  /*1cb50*/  LDL.64 R20, [R1+0x968] ;  /* 0x0009680001147983 */ /* 0x000ea80000100a00 */
[----:B------:R-:W2:Y:S04]  /*1cb60*/  LDG.E.U16 R11, [R10.64] ;  /* 0x000000040a0b7981 */ /* 0x000ea8000c1e1500 */
[----:B0-----:R0:W2:Y:S04]  /*1cb70*/  LDG.E.U16 R2, [R8.64] ;  /* 0x0000000408027981 */ /* 0x0010a8000c1e1500 */
[----:B------:R-:W4:Y:S04]  /*1cb80*/  LDL.64 R18, [R1+0x960] ;  /* 0x0009600001127983 */ /* 0x000f280000100a00 */
[----:B0-----:R-:W4:Y:S04]  /*1cb90*/  LDL.64 R8, [R1+0x980] ;  /* 0x0009800001087983 */ /* 0x001f280000100a00 */
[----:B---3--:R-:W-:Y:S04]  /*1cba0*/  STL [R1+0x164], R17 ;  /* 0x0001641101007387 */ /* 0x008fe80000100800 */
[----:B------:R0:W-:Y:S04]  /*1cbb0*/  STL [R1+0x168], R16 ;  /* 0x0001681001007387 */ /* 0x0001e80000100800 */
[----:B0-----:R-:W3:Y:S04]  /*1cbc0*/  LDL.64 R16, [R1+0x958] ;  /* 0x0009580001107983 */ /* 0x001ee80000100a00 */
[----:B--2---:R0:W-:Y:S04]  /*1cbd0*/  STL [R1+0x160], R2 ;  /* 0x0001600201007387 */ /* 0x0041e80000100800 */
[----:B0-----:R-:W2:Y:S01]  /*1cbe0*/  LDG.E.U16 R2, [R12.64] ;  /* 0x000000040c027981 */ /* 0x001ea2000c1e1500 */
[----:B----4-:R-:W-:-:S04]  /*1cbf0*/  IMAD.WIDE R4, R0, 0x2, R4 ;  /* 0x0000000200047825 */ /* 0x010fc800078e0204 */
[C---:B------:R-:W-:Y:S01]  /*1cc00*/  IMAD.WIDE R6, R0.reuse, 0x2, R6 ;  /* 0x0000000200067825 */ /* 0x040fe200078e0206 */
[----:B------:R0:W-:Y:S03]  /*1cc10*/  STL [R1+0x15c], R11 ;  /* 0x00015c0b01007387 */ /* 0x0001e60000100800 */
[C---:B------:R-:W-:Y:S01]  /*1cc20*/  IMAD.WIDE R8, R0.reuse, 0x2, R8 ;  /* 0x0000000200087825 */ /* 0x040fe200078e0208 */
[----:B------:R-:W4:Y:S04]  /*1cc30*/  LDG.E.U16 R5, [R4.64] ;  /* 0x0000000404057981 */ /* 0x000f28000c1e1500 */
[----:B------:R-:W3:Y:S01]  /*1cc40*/  LDG.E.U16 R7, [R6.64] ;  /* 0x0000000406077981 */ /* 0x000ee2000c1e1500 */
[----:B0-----:R-:W-:-:S03]  /*1cc50*/  IMAD.WIDE R10, R0, 0x2, R22 ;  /* 0x00000002000a7825 */ /* 0x001fc600078e0216 */
[----:B------:R-:W3:Y:S04]  /*1cc60*/  LDG.E.U16 R9, [R8.64] ;  /* 0x0000000408097981 */ /* 0x000ee8000c1e1500 */
[----:B--2---:R0:W-:Y:S01]  /*1cc70*/  STL [R1+0x158], R2 ;  /* 0x0001580201007387 */ /* 0x0041e20000100800 */
[----:B------:R-:W-:-:S03]  /*1cc80*/  IMAD.WIDE R12, R0, 0x2, R14 ;  /* 0x00000002000c7825 */ /* 0x000fc600078e020e */
[----:B------:R-:W2:Y:S04]  /*1cc90*/  LDL.64 R22, [R1+0x940] ;  /* 0x0009400001167983 */ /* 0x000ea80000100a00 */
[----:B------:R-:W2:Y:S04]  /*1cca0*/  LDL.64 R14, [R1+0x938] ;  /* 0x00093800010e7983 */ /* 0x000ea80000100a00 */
[----:B0-----:R0:W2:Y:S04]  /*1ccb0*/  LDG.E.U16 R2, [R10.64] ;  /* 0x000000040a027981 */ /* 0x0010a8000c1e1500 */
[----:B------:R1:W2:Y:S04]  /*1ccc0*/  LDG.E.U16 R12, [R12.64] ;  /* 0x000000040c0c7981 */ /* 0x0002a8000c1e1500 */
[----:B0-----:R-:W2:Y:S04]  /*1ccd0*/  LDL.64 R10, [R1+0x950] ;  /* 0x00095000010a7983 */ /* 0x001ea80000100a00 */
[----:B----4-:R0:W-:Y:S04]  /*1cce0*/  STL [R1+0x154], R5 ;  /* 0x0001540501007387 */ /* 0x0101e80000100800 */
[----:B---3--:R3:W-:Y:S04]  /*1ccf0*/  STL [R1+0x150], R7 ;  /* 0x0001500701007387 */ /* 0x0087e80000100800 */
[----:B------:R4:W-:Y:S01]  /*1cd00*/  STL [R1+0x14c], R9 ;  /* 0x00014c0901007387 */ /* 0x0009e20000100800 */
[----:B0-----:R-:W-:-:S03]  /*1cd10*/  IMAD.WIDE R4, R0, 0x2, R20 ;  /* 0x0000000200047825 */ /* 0x001fc600078e0214 */
[----:B------:R-:W2:Y:S01]  /*1cd20*/  LDL.64 R20, [R1+0x930] ;  /* 0x0009300001147983 */ /* 0x000ea20000100a00 */
[----:B---3--:R-:W-:-:S03]  /*1cd30*/  IMAD.WIDE R6, R0, 0x2, R18 ;  /* 0x0000000200067825 */ /* 0x008fc600078e0212 */
[----:B-1----:R0:W3:Y:S01]  /*1cd40*/  LDG.E.U16 R13, [R4.64] ;  /* 0x00000004040d7981 */ /* 0x0020e2000c1e1500 */
[----:B----4-:R-:W-:-:S03]  /*1cd50*/  IMAD.WIDE R8, R0, 0x2, R16 ;  /* 0x0000000200087825 */ /* 0x010fc600078e0210 */
[----:B------:R1:W4:Y:S04]  /*1cd60*/  LDG.E.U16 R6, [R6.64] ;  /* 0x0000000406067981 */ /* 0x000328000c1e1500 */
[----:B------:R-:W4:Y:S04]  /*1cd70*/  LDL.64 R18, [R1+0x928] ;  /* 0x0009280001127983 */ /* 0x000f280000100a00 */
[----:B0-----:R-:W4:Y:S04]  /*1cd80*/  LDL.64 R4, [R1+0x948] ;  /* 0x0009480001047983 */ /* 0x001f280000100a00 */
[----:B-1----:R4:W4:Y:S04]  /*1cd90*/  LDG.E.U16 R7, [R8.64] ;  /* 0x0000000408077981 */ /* 0x002928000c1e1500 */
[----:B------:R-:W4:Y:S04]  /*1cda0*/  LDL.64 R16, [R1+0x920] ;  /* 0x0009200001107983 */ /* 0x000f280000100a00 */
[----:B--2---:R0:W-:Y:S01]  /*1cdb0*/  STL [R1+0x148], R2 ;  /* 0x0001480201007387 */ /* 0x0041e20000100800 */
[----:B------:R-:W-:-:S05]  /*1cdc0*/  IMAD.WIDE R10, R0, 0x2, R10 ;  /* 0x00000002000a7825 */ /* 0x000fca00078e020a */
[----:B0-----:R0:W2:Y:S04]  /*1cdd0*/  LDG.E.U16 R2, [R10.64] ;  /* 0x000000040a027981 */ /* 0x0010a8000c1e1500 */
[----:B---3--:R-:W-:Y:S04]  /*1cde0*/  STL [R1+0x140], R13 ;  /* 0x0001400d01007387 */ /* 0x008fe80000100800 */
[----:B------:R1:W-:Y:S04]  /*1cdf0*/  STL [R1+0x144], R12 ;  /* 0x0001440c01007387 */ /* 0x0003e80000100800 */
[----:B0-----:R-:W3:Y:S01]  /*1ce00*/  LDL.64 R10, [R1+0x910] ;  /* 0x00091000010a7983 */ /* 0x001ee20000100a00 */
[----:B----4-:R-:W-:-:S03]  /*1ce10*/  IMAD.WIDE R8, R0, 0x2, R4 ;  /* 0x0000000200087825 */ /* 0x010fc600078e0204 */
[----:B-1----:R-:W4:Y:S01]  /*1ce20*/  LDL.64 R12, [R1+0x918] ;  /* 0x00091800010c7983 */ /* 0x002f220000100a00 */
[----:B------:R-:W-:-:S03]  /*1ce30*/  IMAD.WIDE R4, R0, 0x2, R14 ;  /* 0x0000000200047825 */ /* 0x000fc600078e020e */
[----:B------:R-:W-:Y:S04]  /*1ce40*/  STL [R1+0x138], R7 ;  /* 0x0001380701007387 */ /* 0x000fe80000100800 */
[----:B------:R-:W-:Y:S04]  /*1ce50*/  STL [R1+0x13c], R6 ;  /* 0x00013c0601007387 */ /* 0x000fe80000100800 */
[----:B------:R-:W3:Y:S04]  /*1ce60*/  LDL.64 R14, [R1+0x908] ;  /* 0x00090800010e7983 */ /* 0x000ee80000100a00 */
[----:B--2---:R0:W-:Y:S04]  /*1ce70*/  STL [R1+0x134], R2 ;  /* 0x0001340201007387 */ /* 0x0041e80000100800 */
[----:B0-----:R0:W2:Y:S01]  /*1ce80*/  LDG.E.U16 R2, [R8.64] ;  /* 0x0000000408027981 */ /* 0x0010a2000c1e1500 */
[----:B------:R-:W-:-:S03]  /*1ce90*/  IMAD.WIDE R6, R0, 0x2, R22 ;  /* 0x0000000200067825 */ /* 0x000fc600078e0216 */
[----:B------:R1:W3:Y:S04]  /*1cea0*/  LDG.E.U16 R23, [R4.64] ;  /* 0x0000000404177981 */ /* 0x0002e8000c1e1500 */
[----:B------:R1:W3:Y:S01]  /*1ceb0*/  LDG.E.U16 R22, [R6.64] ;  /* 0x0000000406167981 */ /* 0x0002e2000c1e1500 */
[----:B0-----:R-:W-:-:S04]  /*1cec0*/  IMAD.WIDE R8, R0, 0x2, R20 ;  /* 0x0000000200087825 */ /* 0x001fc800078e0214 */
[C---:B-1----:R-:W-:Y:S02]  /*1ced0*/  IMAD.WIDE R6, R0.reuse, 0x2, R18 ;  /* 0x0000000200067825 */ /* 0x042fe400078e0212 */
[----:B------:R-:W3:Y:S04]  /*1cee0*/  LDL.64 R18, [R1+0x8f8] ;  /* 0x0008f80001127983 */ /* 0x000ee80000100a00 */
[----:B--2---:R0:W-:Y:S04]  /*1cef0*/  STL [R1+0x130], R2 ;  /* 0x0001300201007387 */ /* 0x0041e80000100800 */
[----:B0-----:R4:W2:Y:S01]  /*1cf00*/  LDG.E.U16 R2, [R8.64] ;  /* 0x0000000408027981 */ /* 0x0018a2000c1e1500 */
[----:B------:R-:W-:-:S03]  /*1cf10*/  IMAD.WIDE R4, R0, 0x2, R16 ;  /* 0x0000000200047825 */ /* 0x000fc600078e0210 */
[----:B------:R3:W2:Y:S04]  /*1cf20*/  LDG.E.U16 R16, [R6.64] ;  /* 0x0000000406107981 */ /* 0x0006a8000c1e1500 */
[----:B------:R0:W2:Y:S01]  /*1cf30*/  LDG.E.U16 R17, [R4.64] ;  /* 0x0000000404117981 */ /* 0x0000a2000c1e1500 */
[----:B----4-:R-:W-:-:S04]  /*1cf40*/  IMAD.WIDE R8, R0, 0x2, R12 ;  /* 0x0000000200087825 */ /* 0x010fc800078e020c */
[C---:B---3--:R-:W-:Y:S01]  /*1cf50*/  IMAD.WIDE R6, R0.reuse, 0x2, R10 ;  /* 0x0000000200067825 */ /* 0x048fe200078e020a */
[----:B------:R-:W-:Y:S03]  /*1cf60*/  STL [R1+0x128], R23 ;  /* 0x0001281701007387 */ /* 0x000fe60000100800 */
[C---:B0-----:R-:W-:Y:S01]  /*1cf70*/  IMAD.WIDE R4, R0.reuse, 0x2, R14 ;  /* 0x0000000200047825 */ /* 0x041fe200078e020e */
[----:B------:R0:W-:Y:S04]  /*1cf80*/  STL [R1+0x12c], R22 ;  /* 0x00012c1601007387 */ /* 0x0001e80000100800 */
[----:B------:R1:W3:Y:S04]  /*1cf90*/  LDG.E.U16 R15, [R8.64] ;  /* 0x00000004080f7981 */ /* 0x0002e8000c1e1500 */
[----:B------:R-:W4:Y:S04]  /*1cfa0*/  LDG.E.U16 R7, [R6.64] ;  /* 0x0000000406077981 */ /* 0x000f28000c1e1500 */
[----:B0-----:R-:W3:Y:S04]  /*1cfb0*/  LDL.64 R22, [R1+0x8f0] ;  /* 0x0008f00001167983 */ /* 0x001ee80000100a00 */
[----:B-1----:R-:W4:Y:S04]  /*1cfc0*/  LDL.64 R8, [R1+0x900] ;  /* 0x0009000001087983 */ /* 0x002f280000100a00 */
[----:B------:R-:W4:Y:S04]  /*1cfd0*/  LDL.64 R12, [R1+0x8e8] ;  /* 0x0008e800010c7983 */ /* 0x000f280000100a00 */
[----:B------:R-:W4:Y:S04]  /*1cfe0*/  LDL.64 R20, [R1+0x8e0] ;  /* 0x0008e00001147983 */ /* 0x000f280000100a00 */
[----:B------:R-:W4:Y:S04]  /*1cff0*/  LDL.64 R10, [R1+0x8d8] ;  /* 0x0008d800010a7983 */ /* 0x000f280000100a00 */
[----:B--2---:R0:W-:Y:S04]  /*1d000*/  STL [R1+0x124], R2 ;  /* 0x0001240201007387 */ /* 0x0041e80000100800 */
[----:B0-----:R-:W2:Y:S04]  /*1d010*/  LDG.E.U16 R2, [R4.64] ;  /* 0x0000000404027981 */ /* 0x001ea8000c1e1500 */
[----:B------:R-:W-:Y:S04]  /*1d020*/  STL [R1+0x11c], R17 ;  /* 0x00011c1101007387 */ /* 0x000fe80000100800 */
[----:B------:R0:W-:Y:S04]  /*1d030*/  STL [R1+0x120], R16 ;  /* 0x0001201001007387 */ /* 0x0001e80000100800 */
[----:B0-----:R-:W2:Y:S04]  /*1d040*/  LDL.64 R16, [R1+0x8d0] ;  /* 0x0008d00001107983 */ /* 0x001ea80000100a00 */
[----:B---3--:R0:W-:Y:S01]  /*1d050*/  STL [R1+0x118], R15 ;  /* 0x0001180f01007387 */ /* 0x0081e20000100800 */
[----:B----4-:R-:W-:-:S03]  /*1d060*/  IMAD.WIDE R8, R0, 0x2, R8 ;  /* 0x0000000200087825 */ /* 0x010fc600078e0208 */
[----:B0-----:R-:W3:Y:S04]  /*1d070*/  LDL.64 R14, [R1+0x8c8] ;  /* 0x0008c800010e7983 */ /* 0x001ee80000100a00 */
[----:B------:R0:W-:Y:S02]  /*1d080*/  STL [R1+0x114], R7 ;  /* 0x0001140701007387 */ /* 0x0001e40000100800 */
[C---:B0-----:R-:W-:Y:S02]  /*1d090*/  IMAD.WIDE R6, R0.reuse, 0x2, R18 ;  /* 0x0000000200067825 */ /* 0x041fe400078e0212 */
[----:B------:R-:W4:Y:S04]  /*1d0a0*/  LDL.64 R18, [R1+0x8c0] ;  /* 0x0008c00001127983 */ /* 0x000f280000100a00 */
[----:B--2---:R0:W-:Y:S04]  /*1d0b0*/  STL [R1+0x110], R2 ;  /* 0x0001100201007387 */ /* 0x0041e80000100800 */
[----:B0-----:R0:W2:Y:S01]  /*1d0c0*/  LDG.E.U16 R2, [R8.64] ;  /* 0x0000000408027981 */ /* 0x0010a2000c1e1500 */
[----:B------:R-:W-:-:S03]  /*1d0d0*/  IMAD.WIDE R4, R0, 0x2, R22 ;  /* 0x0000000200047825 */ /* 0x000fc600078e0216 */
[----:B------:R1:W4:Y:S04]  /*1d0e0*/  LDG.E.U16 R22, [R6.64] ;  /* 0x0000000406167981 */ /* 0x000328000c1e1500 */
[----:B------:R1:W4:Y:S01]  /*1d0f0*/  LDG.E.U16 R23, [R4.64] ;  /* 0x0000000404177981 */ /* 0x000322000c1e1500 */
[----:B0-----:R-:W-:-:S03]  /*1d100*/  IMAD.WIDE R8, R0, 0x2, R12 ;  /* 0x0000000200087825 */ /* 0x001fc600078e020c */
[----:B------:R-:W4:Y:S01]  /*1d110*/  LDL.64 R12, [R1+0x8b8] ;  /* 0x0008b800010c7983 */ /* 0x000f220000100a00 */
[----:B-1----:R-:W-:-:S04]  /*1d120*/  IMAD.WIDE R6, R0, 0x2, R20 ;  /* 0x0000000200067825 */ /* 0x002fc800078e0214 */
[C---:B------:R-:W-:Y:S01]  /*1d130*/  IMAD.WIDE R4, R0.reuse, 0x2, R10 ;  /* 0x0000000200047825 */ /* 0x040fe200078e020a */
[----:B------:R3:W4:Y:S04]  /*1d140*/  LDG.E.U16 R20, [R6.64] ;  /* 0x0000000406147981 */ /* 0x000728000c1e1500 */
[----:B------:R4:W4:Y:S04]  /*1d150*/  LDG.E.U16 R21, [R4.64] ;  /* 0x0000000404157981 */ /* 0x000928000c1e1500 */
[----:B--2---:R0:W-:Y:S01]  /*1d160*/  STL [R1+0x10c], R2 ;  /* 0x00010c0201007387 */ /* 0x0041e20000100800 */
[----:B---3--:R-:W-:-:S03]  /*1d170*/  IMAD.WIDE R6, R0, 0x2, R14 ;  /* 0x0000000200067825 */ /* 0x008fc600078e020e */
[----:B------:R-:W2:Y:S01]  /*1d180*/  LDL.64 R10, [R1+0x8a8] ;  /* 0x0008a800010a7983 */ /* 0x000ea20000100a00 */
[----:B----4-:R-:W-:-:S03]  /*1d190*/  IMAD.WIDE R4, R0, 0x2, R18 ;  /* 0x0000000200047825 */ /* 0x010fc600078e0212 */
[----:B------:R-:W3:Y:S04]  /*1d1a0*/  LDL.64 R14, [R1+0x880] ;  /* 0x00088000010e7983 */ /* 0x000ee80000100a00 */
[----:B0-----:R0:W4:Y:S04]  /*1d1b0*/  LDG.E.U16 R2, [R8.64] ;  /* 0x0000000408027981 */ /* 0x001128000c1e1500 */
[----:B------:R1:W2:Y:S01]  /*1d1c0*/  LDG.E.U16 R19, [R6.64] ;  /* 0x0000000406137981 */ /* 0x0002a2000c1e1500 */
[----:B0-----:R-:W-:-:S03]  /*1d1d0*/  IMAD.WIDE R8, R0, 0x2, R16 ;  /* 0x0000000200087825 */ /* 0x001fc600078e0210 */
[----:B------:R-:W2:Y:S04]  /*1d1e0*/  LDL.64 R16, [R1+0x8a0] ;  /* 0x0008a00001107983 */ /* 0x000ea80000100a00 */
[----:B------:R-:W-:Y:S04]  /*1d1f0*/  STL [R1+0x104], R23 ;  /* 0x0001041701007387 */ /* 0x000fe80000100800 */
[----:B------:R0:W-:Y:S04]  /*1d200*/  STL [R1+0x108], R22 ;  /* 0x0001081601007387 */ /* 0x0001e80000100800 */
[----:B-1----:R-:W3:Y:S04]  /*1d210*/  LDL.64 R6, [R1+0x8b0] ;  /* 0x0008b00001067983 */ /* 0x002ee80000100a00 */
[----:B------:R1:W3:Y:S04]  /*1d220*/  LDG.E.U16 R18, [R8.64] ;  /* 0x0000000408127981 */ /* 0x0002e8000c1e1500 */
[----:B0-----:R-:W3:Y:S04]  /*1d230*/  LDL.64 R22, [R1+0x860] ;  /* 0x0008600001167983 */ /* 0x001ee80000100a00 */
[----:B----4-:R0:W-:Y:S04]  /*1d240*/  STL [R1+0x100], R2 ;  /* 0x0001000201007387 */ /* 0x0101e80000100800 */
[----:B0-----:R2:W4:Y:S01]  /*1d250*/  LDG.E.U16 R2, [R4.64] ;  /* 0x0000000404027981 */ /* 0x001522000c1e1500 */
[----:B-1----:R-:W-:-:S03]  /*1d260*/  IMAD.WIDE R8, R0, 0x2, R12 ;  /* 0x0000000200087825 */ /* 0x002fc600078e020c */
[----:B------:R-:W-:Y:S04]  /*1d270*/  STL [R1+0xf8], R21 ;  /* 0x0000f81501007387 */ /* 0x000fe80000100800 */
[----:B------:R0:W-:Y:S01]  /*1d280*/  STL [R1+0xfc], R20 ;  /* 0x0000fc1401007387 */ /* 0x0001e20000100800 */
[----:B--2---:R-:W-:-:S03]  /*1d290*/  IMAD.WIDE R4, R0, 0x2, R10 ;  /* 0x0000000200047825 */ /* 0x004fc600078e020a */
[----:B------:R-:W2:Y:S01]  /*1d2a0*/  LDG.E.U16 R9, [R8.64] ;  /* 0x0000000408097981 */ /* 0x000ea2000c1e1500 */
[----:B---3--:R-:W-:-:S03]  /*1d2b0*/  IMAD.WIDE R6, R0, 0x2, R6 ;  /* 0x0000000200067825 */ /* 0x008fc600078e0206 */
[----:B0-----:R-:W3:Y:S04]  /*1d2c0*/  LDL.64 R20, [R1+0x840] ;  /* 0x0008400001147983 */ /* 0x001ee80000100a00 */
[----:B------:R-:W-:Y:S04]  /*1d2d0*/  STL [R1+0xf0], R19 ;  /* 0x0000f01301007387 */ /* 0x000fe80000100800 */
[----:B------:R0:W-:Y:S04]  /*1d2e0*/  STL [R1+0xf4], R18 ;  /* 0x0000f41201007387 */ /* 0x0001e80000100800 */
[----:B------:R-:W3:Y:S04]  /*1d2f0*/  LDG.E.U16 R7, [R6.64] ;  /* 0x0000000406077981 */ /* 0x000ee8000c1e1500 */
[----:B------:R-:W3:Y:S04]  /*1d300*/  LDL.64 R12, [R1+0x800] ;  /* 0x00080000010c7983 */ /* 0x000ee80000100a00 */
[----:B0-----:R-:W3:Y:S04]  /*1d310*/  LDL.64 R18, [R1+0x820] ;  /* 0x0008200001127983 */ /* 0x001ee80000100a00 */
[----:B------:R-:W3:Y:S04]  /*1d320*/  LDL.64 R10, [R1+0x7e0] ;  /* 0x0007e000010a7983 */ /* 0x000ee80000100a00 */
[----:B----4-:R0:W-:Y:S04]  /*1d330*/  STL [R1+0xec], R2 ;  /* 0x0000ec0201007387 */ /* 0x0101e80000100800 */
[----:B0-----:R-:W4:Y:S04]  /*1d340*/  LDG.E.U16 R2, [R4.64] ;  /* 0x0000000404027981 */ /* 0x001f28000c1e1500 */
[----:B--2---:R0:W-:Y:S02]  /*1d350*/  STL [R1+0xe8], R9 ;  /* 0x0000e80901007387 */ /* 0x0041e40000100800 */
[----:B0-----:R-:W-:-:S02]  /*1d360*/  IMAD.WIDE R8, R0, 0x2, R16 ;  /* 0x0000000200087825 */ /* 0x001fc400078e0210 */
[----:B---3--:R0:W-:Y:S04]  /*1d370*/  STL [R1+0xe4], R7 ;  /* 0x0000e40701007387 */ /* 0x0081e80000100800 */
[----:B------:R-:W2:Y:S01]  /*1d380*/  LDL.64 R16, [R1+0x7c0] ;  /* 0x0007c00001107983 */ /* 0x000ea20000100a00 */
[----:B0-----:R-:W-:-:S03]  /*1d390*/  IMAD.WIDE R6, R0, 0x2, R14 ;  /* 0x0000000200067825 */ /* 0x001fc600078e020e */
[----:B------:R-:W3:Y:S04]  /*1d3a0*/  LDL.64 R14, [R1+0x7a0] ;  /* 0x0007a000010e7983 */ /* 0x000ee80000100a00 */
[----:B----4-:R0:W-:Y:S04]  /*1d3b0*/  STL [R1+0xe0], R2 ;  /* 0x0000e00201007387 */ /* 0x0101e80000100800 */
[----:B0-----:R0:W4:Y:S01]  /*1d3c0*/  LDG.E.U16 R2, [R8.64] ;  /* 0x0000000408027981 */ /* 0x001122000c1e1500 */
[----:B------:R-:W-:-:S03]  /*1d3d0*/  IMAD.WIDE R4, R0, 0x2, R22 ;  /* 0x0000000200047825 */ /* 0x000fc600078e0216 */
[----:B------:R1:W2:Y:S04]  /*1d3e0*/  LDG.E.U16 R22, [R6.64] ;  /* 0x0000000406167981 */ /* 0x0002a8000c1e1500 */
[----:B------:R1:W2:Y:S01]  /*1d3f0*/  LDG.E.U16 R23, [R4.64] ;  /* 0x0000000404177981 */ /* 0x0002a2000c1e1500 */
[----:B0-----:R-:W-:-:S03]  /*1d400*/  IMAD.WIDE R8, R0, 0x2, R20 ;  /* 0x0000000200087825 */ /* 0x001fc600078e0214 */
[----:B----4-:R0:W-:Y:S04]  /*1d410*/  STL [R1+0xdc], R2 ;  /* 0x0000dc0201007387 */ /* 0x0101e80000100800 */
[----:B0-----:R0:W4:Y:S01]  /*1d420*/  LDG.E.U16 R2, [R8.64] ;  /* 0x0000000408027981 */ /* 0x001122000c1e1500 */
[----:B-1----:R-:W-:-:S04]  /*1d430*/  IMAD.WIDE R6, R0, 0x2, R18 ;  /* 0x0000000200067825 */ /* 0x002fc800078e0212 */
[C---:B------:R-:W-:Y:S01]  /*1d440*/  IMAD.WIDE R4, R0.reuse, 0x2, R12 ;  /* 0x0000000200047825 */ /* 0x040fe200078e020c */
[----:B------:R2:W4:Y:S03]  /*1d450*/  LDG.E.U16 R18, [R6.64] ;  /* 0x0000000406127981 */ /* 0x000526000c1e1500 */
[C---:B0-----:R-:W-:Y:S01]  /*1d460*/  IMAD.WIDE R8, R0.reuse, 0x2, R10 ;  /* 0x0000000200087825 */ /* 0x041fe200078e020a */
[----:B------:R3:W4:Y:S03]  /*1d470*/  LDG.E.U16 R19, [R4.64] ;  /* 0x0000000404137981 */ /* 0x000726000c1e1500 */
[C---:B--2---:R-:W-:Y:S01]  /*1d480*/  IMAD.WIDE R6, R0.reuse, 0x2, R16 ;  /* 0x0000000200067825 */ /* 0x044fe200078e0210 */
[----:B------:R-:W-:Y:S03]  /*1d490*/  STL [R1+0xd4], R23 ;  /* 0x0000d41701007387 */ /* 0x000fe60000100800 */
[C---:B---3--:R-:W-:Y:S01]  /*1d4a0*/  IMAD.WIDE R4, R0.reuse, 0x2, R14 ;  /* 0x0000000200047825 */ /* 0x048fe200078e020e */
[----:B------:R0:W-:Y:S04]  /*1d4b0*/  STL [R1+0xd8], R22 ;  /* 0x0000d81601007387 */ /* 0x0001e80000100800 */
[----:B------:R1:W2:Y:S04]  /*1d4c0*/  LDG.E.U16 R14, [R8.64] ;  /* 0x00000004080e7981 */ /* 0x0002a8000c1e1500 */
[----:B------:R3:W2:Y:S04]  /*1d4d0*/  LDG.E.U16 R15, [R6.64] ;  /* 0x00000004060f7981 */ /* 0x0006a8000c1e1500 */
[----:B0-----:R-:W2:Y:S04]  /*1d4e0*/  LDL.64 R22, [R1+0x740] ;  /* 0x0007400001167983 */ /* 0x001ea80000100a00 */
[----:B-1----:R-:W2:Y:S04]  /*1d4f0*/  LDL.64 R8, [R1+0x780] ;  /* 0x0007800001087983 */ /* 0x002ea80000100a00 */
[----:B------:R-:W2:Y:S04]  /*1d500*/  LDL.64 R20, [R1+0x720] ;  /* 0x0007200001147983 */ /* 0x000ea80000100a00 */
[----:B------:R-:W2:Y:S04]  /*1d510*/  LDL.64 R12, [R1+0x700] ;  /* 0x00070000010c7983 */ /* 0x000ea80000100a00 */
[----:B------:R-:W2:Y:S04]  /*1d520*/  LDL.64 R10, [R1+0x6e0] ;  /* 0x0006e000010a7983 */ /* 0x000ea80000100a00 */
[----:B---3--:R-:W3:Y:S04]  /*1d530*/  LDL.64 R6, [R1+0x760] ;  /* 0x0007600001067983 */ /* 0x008ee80000100a00 */
[----:B----4-:R0:W-:Y:S04]  /*1d540*/  STL [R1+0xd0], R2 ;  /* 0x0000d00201007387 */ /* 0x0101e80000100800 */
[----:B0-----:R0:W4:Y:S04]  /*1d550*/  LDG.E.U16 R2, [R4.64] ;  /* 0x0000000404027981 */ /* 0x001128000c1e1500 */
[----:B------:R-:W-:Y:S04]  /*1d560*/  STL [R1+0xc8], R19 ;  /* 0x0000c81301007387 */ /* 0x000fe80000100800 */
[----:B------:R1:W-:Y:S04]  /*1d570*/  STL [R1+0xcc], R18 ;  /* 0x0000cc1201007387 */ /* 0x0003e80000100800 */
[----:B------:R-:W4:Y:S04]  /*1d580*/  LDL.64 R16, [R1+0x6a0] ;  /* 0x0006a00001107983 */ /* 0x000f280000100a00 */
[----:B-1----:R-:W4:Y:S04]  /*1d590*/  LDL.64 R18, [R1+0x6c0] ;  /* 0x0006c00001127983 */ /* 0x002f280000100a00 */
[----:B--2---:R-:W-:Y:S01]  /*1d5a0*/  STL [R1+0xc0], R15 ;  /* 0x0000c00f01007387 */ /* 0x004fe20000100800 */
[----:B0-----:R-:W-:-:S03]  /*1d5b0*/  IMAD.WIDE R4, R0, 0x2, R22 ;  /* 0x0000000200047825 */ /* 0x001fc600078e0216 */
[----:B------:R0:W-:Y:S01]  /*1d5c0*/  STL [R1+0xc4], R14 ;  /* 0x0000c40e01007387 */ /* 0x0001e20000100800 */
[----:B------:R-:W-:-:S03]  /*1d5d0*/  IMAD.WIDE R8, R0, 0x2, R8 ;  /* 0x0000000200087825 */ /* 0x000fc600078e0208 */
[----:B------:R1:W2:Y:S04]  /*1d5e0*/  LDG.E.U16 R23, [R4.64] ;  /* 0x0000000404177981 */ /* 0x0002a8000c1e1500 */
[----:B0-----:R-:W2:Y:S01]  /*1d5f0*/  LDL.64 R14, [R1+0x680] ;  /* 0x00068000010e7983 */ /* 0x001ea20000100a00 */
[----:B---3--:R-:W-:-:S05]  /*1d600*/  IMAD.WIDE R6, R0, 0x2, R6 ;  /* 0x0000000200067825 */ /* 0x008fca00078e0206 */
[----:B------:R0:W3:Y:S04]  /*1d610*/  LDG.E.U16 R22, [R6.64] ;  /* 0x0000000406167981 */ /* 0x0000e8000c1e1500 */
[----:B----4-:R4:W-:Y:S04]  /*1d620*/  STL [R1+0xbc], R2 ;  /* 0x0000bc0201007387 */ /* 0x0109e80000100800 */
[----:B----4-:R4:W2:Y:S02]  /*1d630*/  LDG.E.U16 R2, [R8.64] ;  /* 0x0000000408027981 */ /* 0x0108a4000c1e1500 */
[----:B----4-:R-:W-:-:S05]  /*1d640*/  IMAD.WIDE R8, R0, 0x2, R20 ;  /* 0x0000000200087825 */ /* 0x010fca00078e0214 */
[----:B------:R4:W3:Y:S01]  /*1d650*/  LDG.E.U16 R20, [R8.64] ;  /* 0x0000000408147981 */ /* 0x0008e2000c1e1500 */
[----:B0-----:R-:W-:-:S03]  /*1d660*/  IMAD.WIDE R6, R0, 0x2, R12 ;  /* 0x0000000200067825 */ /* 0x001fc600078e020c */
[----:B------:R-:W3:Y:S01]  /*1d670*/  LDL.64 R12, [R1+0x898] ;  /* 0x00089800010c7983 */ /* 0x000ee20000100a00 */
[----:B-1----:R-:W-:-:S03]  /*1d680*/  IMAD.WIDE R4, R0, 0x2, R10 ;  /* 0x0000000200047825 */ /* 0x002fc600078e020a */
[----:B------:R-:W3:Y:S04]  /*1d690*/  LDL.64 R10, [R1+0x878] ;  /* 0x00087800010a7983 */ /* 0x000ee80000100a00 */
[----:B------:R0:W3:Y:S02]  /*1d6a0*/  LDG.E.U16 R21, [R6.64] ;  /* 0x0000000406157981 */ /* 0x0000e4000c1e1500 */
[----:B0-----:R-:W-:-:S04]  /*1d6b0*/  IMAD.WIDE R6, R0, 0x2, R16 ;  /* 0x0000000200067825 */ /* 0x001fc800078e0210 */
[----:B----4-:R-:W-:-:S05]  /*1d6c0*/  IMAD.WIDE R8, R0, 0x2, R18 ;  /* 0x0000000200087825 */ /* 0x010fca00078e0212 */
[----:B------:R0:W4:Y:S04]  /*1d6d0*/  LDG.E.U16 R18, [R8.64] ;  /* 0x0000000408127981 */ /* 0x000128000c1e1500 */
[----:B--2---:R1:W-:Y:S04]  /*1d6e0*/  STL [R1+0xb8], R2 ;  /* 0x0000b80201007387 */ /* 0x0043e80000100800 */
[----:B------:R-:W-:Y:S04]  /*1d6f0*/  STL [R1+0xb0], R23 ;  /* 0x0000b01701007387 */ /* 0x000fe80000100800 */
[----:B---3--:R2:W-:Y:S04]  /*1d700*/  STL [R1+0xb4], R22 ;  /* 0x0000b41601007387 */ /* 0x0085e80000100800 */
[----:B-1----:R1:W3:Y:S04]  /*1d710*/  LDG.E.U16 R2, [R4.64] ;  /* 0x0000000404027981 */ /* 0x0022e8000c1e1500 */
[----:B------:R-:W3:Y:S04]  /*1d720*/  LDL.64 R16, [R1+0x7f8] ;  /* 0x0007f80001107983 */ /* 0x000ee80000100a00 */
[----:B--2---:R-:W2:Y:S01]  /*1d730*/  LDL.64 R22, [R1+0x818] ;  /* 0x0008180001167983 */ /* 0x004ea20000100a00 */
[----:B-1----:R-:W-:-:S03]  /*1d740*/  IMAD.WIDE R4, R0, 0x2, R14 ;  /* 0x0000000200047825 */ /* 0x002fc600078e020e */
[----:B------:R-:W2:Y:S04]  /*1d750*/  LDL.64 R14, [R1+0x7d8] ;  /* 0x0007d800010e7983 */ /* 0x000ea80000100a00 */
[----:B------:R1:W-:Y:S04]  /*1d760*/  STL [R1+0xac], R20 ;  /* 0x0000ac1401007387 */ /* 0x0003e80000100800 */
[----:B------:R2:W2:Y:S04]  /*1d770*/  LDG.E.U16 R19, [R4.64] ;  /* 0x0000000404137981 */ /* 0x0004a8000c1e1500 */
[----:B-1----:R1:W2:Y:S01]  /*1d780*/  LDG.E.U16 R20, [R6.64] ;  /* 0x0000000406147981 */ /* 0x0022a2000c1e1500 */
[----:B0-----:R-:W-:-:S04]  /*1d790*/  IMAD.WIDE R8, R0, 0x2, R12 ;  /* 0x0000000200087825 */ /* 0x001fc800078e020c */
[C---:B-1----:R-:W-:Y:S01]  /*1d7a0*/  IMAD.WIDE R6, R0.reuse, 0x2, R10 ;  /* 0x0000000200067825 */ /* 0x042fe200078e020a */
[----:B--2---:R-:W-:Y:S04]  /*1d7b0*/  STL [R1+0x2064], R20 ;  /* 0x0020641401007387 */ /* 0x004fe80000100800 */
[----:B------:R0:W-:Y:S04]  /*1d7c0*/  STL [R1+0xa8], R21 ;  /* 0x0000a81501007387 */ /* 0x0001e80000100800 */
[----:B------:R-:W2:Y:S04]  /*1d7d0*/  LDL.64 R4, [R1+0x858] ;  /* 0x0008580001047983 */ /* 0x000ea80000100a00 */
[----:B0-----:R-:W2:Y:S04]  /*1d7e0*/  LDL.64 R20, [R1+0x838] ;  /* 0x0008380001147983 */ /* 0x001ea80000100a00 */
[----:B------:R-:W-:Y:S04]  /*1d7f0*/  STL [R1+0x2068], R19 ;  /* 0x0020681301007387 */ /* 0x000fe80000100800 */
[----:B------:R-:W2:Y:S04]  /*1d800*/  LDL.64 R12, [R1+0x7b8] ;  /* 0x0007b800010c7983 */ /* 0x000ea80000100a00 */
[----:B------:R-:W2:Y:S04]  /*1d810*/  LDL.64 R10, [R1+0x798] ;  /* 0x00079800010a7983 */ /* 0x000ea80000100a00 */
[----:B---3--:R0:W-:Y:S04]  /*1d820*/  STL [R1+0xa4], R2 ;  /* 0x0000a40201007387 */ /* 0x0081e80000100800 */
[----:B0-----:R0:W3:Y:S04]  /*1d830*/  LDG.E.U16 R2, [R8.64] ;  /* 0x0000000408027981 */ /* 0x0010e8000c1e1500 */
[----:B----4-:R1:W-:Y:S04]  /*1d840*/  STL [R1+0xa0], R18 ;  /* 0x0000a01201007387 */ /* 0x0103e80000100800 */
[----:B-1----:R1:W4:Y:S01]  /*1d850*/  LDG.E.U16 R18, [R6.64] ;  /* 0x0000000406127981 */ /* 0x002322000c1e1500 */
[----:B--2---:R-:W-:-:S05]  /*1d860*/  IMAD.WIDE R4, R0, 0x2, R4 ;  /* 0x0000000200047825 */ /* 0x004fca00078e0204 */
[----:B------:R2:W4:Y:S01]  /*1d870*/  LDG.E.U16 R19, [R4.64] ;  /* 0x0000000404137981 */ /* 0x000522000c1e1500 */
[----:B0-----:R-:W-:-:S03]  /*1d880*/  IMAD.WIDE R8, R0, 0x2, R20 ;  /* 0x0000000200087825 */ /* 0x001fc600078e0214 */
[----:B---3--:R0:W-:Y:S01]  /*1d890*/  STL [R1+0x9c], R2 ;  /* 0x00009c0201007387 */ /* 0x0081e20000100800 */
[----:B-1----:R-:W-:-:S03]  /*1d8a0*/  IMAD.WIDE R6, R0, 0x2, R22 ;  /* 0x0000000200067825 */ /* 0x002fc600078e0216 */
[----:B------:R-:W3:Y:S01]  /*1d8b0*/  LDL.64 R22, [R1+0x738] ;  /* 0x0007380001167983 */ /* 0x000ee20000100a00 */
[----:B--2---:R-:W-:-:S03]  /*1d8c0*/  IMAD.WIDE R4, R0, 0x2, R16 ;  /* 0x0000000200047825 */ /* 0x004fc600078e0210 */
[----:B------:R1:W2:Y:S04]  /*1d8d0*/  LDG.E.U16 R16, [R6.64] ;  /* 0x0000000406107981 */ /* 0x0002a8000c1e1500 */
[----:B0-----:R0:W2:Y:S04]  /*1d8e0*/  LDG.E.U16 R2, [R8.64] ;  /* 0x0000000408027981 */ /* 0x0010a8000c1e1500 */
[----:B------:R0:W3:Y:S01]  /*1d8f0*/  LDG.E.U16 R17, [R4.64] ;  /* 0x0000000404117981 */ /* 0x0000e2000c1e1500 */
[----:B-1----:R-:W-:-:S03]  /*1d900*/  IMAD.WIDE R6, R0, 0x2, R12 ;  /* 0x0000000200067825 */ /* 0x002fc600078e020c */
[----:B------:R-:W3:Y:S01]  /*1d910*/  LDL.64 R20, [R1+0x718] ;  /* 0x0007180001147983 */ /* 0x000ee20000100a00 */
[----:B0-----:R-:W-:-:S04]  /*1d920*/  IMAD.WIDE R8, R0, 0x2, R14 ;  /* 0x0000000200087825 */ /* 0x001fc800078e020e */
[C---:B------:R-:W-:Y:S02]  /*1d930*/  IMAD.WIDE R4, R0.reuse, 0x2, R10 ;  /* 0x0000000200047825 */ /* 0x040fe400078e020a */
[----:B------:R0:W3:Y:S04]  /*1d940*/  LDG.E.U16 R11, [R8.64] ;  /* 0x00000004080b7981 */ /* 0x0000e8000c1e1500 */
[----:B----4-:R-:W-:Y:S04]  /*1d950*/  STL [R1+0x94], R19 ;  /* 0x0000941301007387 */ /* 0x010fe80000100800 */
[----:B------:R1:W-:Y:S04]  /*1d960*/  STL [R1+0x98], R18 ;  /* 0x0000981201007387 */ /* 0x0003e80000100800 */
[----:B------:R-:W4:Y:S04]  /*1d970*/  LDL.64 R14, [R1+0x6d8] ;  /* 0x0006d800010e7983 */ /* 0x000f280000100a00 */
[----:B0-----:R-:W4:Y:S04]  /*1d980*/  LDL.64 R8, [R1+0x778] ;  /* 0x0007780001087983 */ /* 0x001f280000100a00 */
[----:B-1----:R-:W4:Y:S04]  /*1d990*/  LDL.64 R18, [R1+0x6f8] ;  /* 0x0006f80001127983 */ /* 0x002f280000100a00 */
[----:B--2---:R0:W-:Y:S04]  /*1d9a0*/  STL [R1+0x90], R2 ;  /* 0x0000900201007387 */ /* 0x0041e80000100800 */
[----:B0-----:R0:W2:Y:S04]  /*1d9b0*/  LDG.E.U16 R2, [R6.64] ;  /* 0x0000000406027981 */ /* 0x0010a8000c1e1500 */
[----:B0-----:R-:W4:Y:S04]  /*1d9c0*/  LDL.64 R6, [R1+0x758] ;  /* 0x0007580001067983 */ /* 0x001f280000100a00 */
[----:B---3--:R-:W-:Y:S04]  /*1d9d0*/  STL [R1+0x88], R17 ;  /* 0x0000881101007387 */ /* 0x008fe80000100800 */
[----:B------:R0:W-:Y:S04]  /*1d9e0*/  STL [R1+0x8c], R16 ;  /* 0x00008c1001007387 */ /* 0x0001e80000100800 */
[----:B------:R-:W3:Y:S04]  /*1d9f0*/  LDL.64 R12, [R1+0x698] ;  /* 0x00069800010c7983 */ /* 0x000ee80000100a00 */
[----:B0-----:R-:W3:Y:S04]  /*1da00*/  LDL.64 R16, [R1+0x6b8] ;  /* 0x0006b80001107983 */ /* 0x001ee80000100a00 */
[----:B------:R0:W-:Y:S04]  /*1da10*/  STL [R1+0x84], R11 ;  /* 0x0000840b01007387 */ /* 0x0001e80000100800 */
[----:B0-----:R-:W3:Y:S04]  /*1da20*/  LDL.64 R10, [R1+0x678] ;  /* 0x00067800010a7983 */ /* 0x001ee80000100a00 */
[----:B--2---:R0:W-:Y:S04]  /*1da30*/  STL [R1+0x80], R2 ;  /* 0x0000800201007387 */ /* 0x0041e80000100800 */
[----:B0-----:R-:W2:Y:S01]  /*1da40*/  LDG.E.U16 R2, [R4.64] ;  /* 0x0000000404027981 */ /* 0x001ea2000c1e1500 */
[----:B----4-:R-:W-:-:S04]  /*1da50*/  IMAD.WIDE R8, R0, 0x2, R8 ;  /* 0x0000000200087825 */ /* 0x010fc800078e0208 */
[C---:B------:R-:W-:Y:S01]  /*1da60*/  IMAD.WIDE R6, R0.reuse, 0x2, R6 ;  /* 0x0000000200067825 */ /* 0x040fe200078e0206 */
[----:B--2---:R0:W-:Y:S04]  /*1da70*/  STL [R1+0x7c], R2 ;  /* 0x00007c0201007387 */ /* 0x0041e80000100800 */
[----:B0-----:R0:W2:Y:S01]  /*1da80*/  LDG.E.U16 R2, [R8.64] ;  /* 0x0000000408027981 */ /* 0x0010a2000c1e1500 */
[----:B------:R-:W-:-:S03]  /*1da90*/  IMAD.WIDE R4, R0, 0x2, R22 ;  /* 0x0000000200047825 */ /* 0x000fc600078e0216 */
[----:B------:R1:W4:Y:S04]  /*1daa0*/  LDG.E.U16 R22, [R6.64] ;  /* 0x0000000406167981 */ /* 0x000328000c1e1500 */
[----:B------:R2:W3:Y:S01]  /*1dab0*/  LDG.E.U16 R23, [R4.64] ;  /* 0x0000000404177981 */ /* 0x0004e2000c1e1500 */
[----:B0-----:R-:W-:-:S04]  /*1dac0*/  IMAD.WIDE R8, R0, 0x2, R20 ;  /* 0x0000000200087825 */ /* 0x001fc800078e0214 */
[----:B-1----:R-:W-:-:S05]  /*1dad0*/  IMAD.WIDE R6, R0, 0x2, R18 ;  /* 0x0000000200067825 */ /* 0x002fca00078e0212 */
[----:B------:R3:W4:Y:S04]  /*1dae0*/  LDG.E.U16 R18, [R6.64] ;  /* 0x0000000406127981 */ /* 0x000728000c1e1500 */
[----:B--2---:R0:W-:Y:S04]  /*1daf0*/  STL [R1+0x78], R2 ;  /* 0x0000780201007387 */ /* 0x0041e80000100800 */
[----:B0-----:R0:W2:Y:S01]  /*1db00*/  LDG.E.U16 R2, [R8.64] ;  /* 0x0000000408027981 */ /* 0x0010a2000c1e1500 */
[----:B------:R-:W-:-:S03]  /*1db10*/  IMAD.WIDE R4, R0, 0x2, R14 ;  /* 0x0000000200047825 */ /* 0x000fc600078e020e */
[----:B------:R-:W2:Y:S01]  /*1db20*/  LDL.64 R14, [R1+0x870] ;  /* 0x00087000010e7983 */ /* 0x000ea20000100a00 */
[----:B---3--:R-:W-:-:S03]  /*1db30*/  IMAD.WIDE R6, R0, 0x2, R12 ;  /* 0x0000000200067825 */ /* 0x008fc600078e020c */
[----:B------:R-:W-:Y:S01]  /*1db40*/  STL [R1+0x70], R23 ;  /* 0x0000701701007387 */ /* 0x000fe20000100800 */
[----:B0-----:R-:W-:-:S03]  /*1db50*/  IMAD.WIDE R8, R0, 0x2, R16 ;  /* 0x0000000200087825 */ /* 0x001fc600078e0210 */
[----:B----4-:R0:W-:Y:S04]  /*1db60*/  STL [R1+0x74], R22 ;  /* 0x0000741601007387 */ /* 0x0101e80000100800 */
[----:B------:R-:W3:Y:S04]  /*1db70*/  LDL.64 R20, [R1+0x810] ;  /* 0x0008100001147983 */ /* 0x000ee80000100a00 */
[----:B------:R-:W4:Y:S04]  /*1db80*/  LDL.64 R16, [R1+0x7f0] ;  /* 0x0007f00001107983 */ /* 0x000f280000100a00 */
[----:B0-----:R-:W3:Y:S04]  /*1db90*/  LDL.64 R22, [R1+0x830] ;  /* 0x0008300001167983 */ /* 0x001ee80000100a00 */
[----:B------:R0:W3:Y:S02]  /*1dba0*/  LDG.E.U16 R19, [R4.64] ;  /* 0x0000000404137981 */ /* 0x0000e4000c1e1500 */
[----:B0-----:R-:W-:-:S05]  /*1dbb0*/  IMAD.WIDE R4, R0, 0x2, R10 ;  /* 0x0000000200047825 */ /* 0x001fca00078e020a */
[----:B------:R-:W3:Y:S04]  /*1dbc0*/  LDG.E.U16 R11, [R4.64] ;  /* 0x00000004040b7981 */ /* 0x000ee8000c1e1500 */
[----:B--2---:R0:W-:Y:S04]  /*1dbd0*/  STL [R1+0x6c], R2 ;  /* 0x00006c0201007387 */ /* 0x0041e80000100800 */
[----:B------:R-:W2:Y:S04]  /*1dbe0*/  LDL.64 R12, [R1+0x7d0] ;  /* 0x0007d000010c7983 */ /* 0x000ea80000100a00 */
[----:B0-----:R0:W2:Y:S04]  /*1dbf0*/  LDG.E.U16 R2, [R8.64] ;  /* 0x0000000408027981 */ /* 0x0010a8000c1e1500 */
[----:B0-----:R-:W2:Y:S04]  /*1dc00*/  LDL.64 R8, [R1+0x890] ;  /* 0x0008900001087983 */ /* 0x001ea80000100a00 */
[----:B------:R0:W-:Y:S04]  /*1dc10*/  STL [R1+0x68], R18 ;  /* 0x0000681201007387 */ /* 0x0001e80000100800 */
[----:B0-----:R0:W3:Y:S02]  /*1dc20*/  LDG.E.U16 R18, [R6.64] ;  /* 0x0000000406127981 */ /* 0x0010e4000c1e1500 */
[----:B0-----:R-:W-:-:S04]  /*1dc30*/  IMAD.WIDE R6, R0, 0x2, R14 ;  /* 0x0000000200067825 */ /* 0x001fc800078e020e */
[C---:B--2---:R-:W-:Y:S01]  /*1dc40*/  IMAD.WIDE R8, R0.reuse, 0x2, R8 ;  /* 0x0000000200087825 */ /* 0x044fe200078e0208 */
[----:B---3--:R-:W-:Y:S04]  /*1dc50*/  STL [R1+0x2044], R18 ;  /* 0x0020441201007387 */ /* 0x008fe80000100800 */
[----:B------:R0:W-:Y:S04]  /*1dc60*/  STL [R1+0x2c], R19 ;  /* 0x00002c1301007387 */ /* 0x0001e80000100800 */
[----:B0-----:R-:W2:Y:S04]  /*1dc70*/  LDL.64 R18, [R1+0x850] ;  /* 0x0008500001127983 */ /* 0x001ea80000100a00 */
[----:B------:R0:W-:Y:S04]  /*1dc80*/  STL [R1+0x2048], R11 ;  /* 0x0020480b01007387 */ /* 0x0001e80000100800 */
[----:B------:R-:W3:Y:S04]  /*1dc90*/  LDL.64 R14, [R1+0x7b0] ;  /* 0x0007b000010e7983 */ /* 0x000ee80000100a00 */
[----:B0-----:R-:W3:Y:S04]  /*1dca0*/  LDL.64 R10, [R1+0x790] ;  /* 0x00079000010a7983 */ /* 0x001ee80000100a00 */
[----:B------:R0:W-:Y:S04]  /*1dcb0*/  STL [R1+0x24], R2 ;  /* 0x0000240201007387 */ /* 0x0001e80000100800 */
[----:B0-----:R0:W3:Y:S02]  /*1dcc0*/  LDG.E.U16 R2, [R8.64] ;  /* 0x0000000408027981 */ /* 0x0010e4000c1e1500 */
[----:B0-----:R-:W-:-:S04]  /*1dcd0*/  IMAD.WIDE R8, R0, 0x2, R22 ;  /* 0x0000000200087825 */ /* 0x001fc800078e0216 */
[C---:B--2---:R-:W-:Y:S02]  /*1dce0*/  IMAD.WIDE R4, R0.reuse, 0x2, R18 ;  /* 0x0000000200047825 */ /* 0x044fe400078e0212 */
[----:B------:R0:W2:Y:S04]  /*1dcf0*/  LDG.E.U16 R18, [R6.64] ;  /* 0x0000000406127981 */ /* 0x0000a8000c1e1500 */
[----:B------:R4:W2:Y:S04]  /*1dd00*/  LDG.E.U16 R19, [R4.64] ;  /* 0x0000000404137981 */ /* 0x0008a8000c1e1500 */
[----:B---3--:R1:W-:Y:S01]  /*1dd10*/  STL [R1+0x64], R2 ;  /* 0x0000640201007387 */ /* 0x0083e20000100800 */
[----:B0-----:R-:W-:-:S03]  /*1dd20*/  IMAD.WIDE R6, R0, 0x2, R20 ;  /* 0x0000000200067825 */ /* 0x001fc600078e0214 */
[----:B------:R-:W3:Y:S01]  /*1dd30*/  LDL.64 R22, [R1+0x730] ;  /* 0x0007300001167983 */ /* 0x000ee20000100a00 */
[----:B----4-:R-:W-:-:S03]  /*1dd40*/  IMAD.WIDE R4, R0, 0x2, R16 ;  /* 0x0000000200047825 */ /* 0x010fc600078e0210 */
[----:B------:R0:W4:Y:S04]  /*1dd50*/  LDG.E.U16 R16, [R6.64] ;  /* 0x0000000406107981 */ /* 0x000128000c1e1500 */
[----:B-1----:R1:W3:Y:S04]  /*1dd60*/  LDG.E.U16 R2, [R8.64] ;  /* 0x0000000408027981 */ /* 0x0022e8000c1e1500 */
[----:B------:R1:W4:Y:S01]  /*1dd70*/  LDG.E.U16 R17, [R4.64] ;  /* 0x0000000404117981 */ /* 0x000322000c1e1500 */
[----:B0-----:R-:W-:-:S03]  /*1dd80*/  IMAD.WIDE R6, R0, 0x2, R14 ;  /* 0x0000000200067825 */ /* 0x001fc600078e020e */
[----:B------:R-:W4:Y:S01]  /*1dd90*/  LDL.64 R20, [R1+0x710] ;  /* 0x0007100001147983 */ /* 0x000f220000100a00 */
[----:B-1----:R-:W-:-:S04]  /*1dda0*/  IMAD.WIDE R8, R0, 0x2, R12 ;  /* 0x0000000200087825 */ /* 0x002fc800078e020c */
[C---:B------:R-:W-:Y:S02]  /*1ddb0*/  IMAD.WIDE R4, R0.reuse, 0x2, R10 ;  /* 0x0000000200047825 */ /* 0x040fe400078e020a */
[----:B------:R0:W4:Y:S04]  /*1ddc0*/  LDG.E.U16 R11, [R8.64] ;  /* 0x00000004080b7981 */ /* 0x000128000c1e1500 */
[----:B--2---:R-:W-:Y:S04]  /*1ddd0*/  STL [R1+0x5c], R19 ;  /* 0x00005c1301007387 */ /* 0x004fe80000100800 */
[----:B------:R1:W-:Y:S04]  /*1dde0*/  STL [R1+0x60], R18 ;  /* 0x0000601201007387 */ /* 0x0003e80000100800 */
[----:B------:R-:W2:Y:S04]  /*1ddf0*/  LDL.64 R12, [R1+0x6d0] ;  /* 0x0006d000010c7983 */ /* 0x000ea80000100a00 */
[----:B0-----:R-:W2:Y:S04]  /*1de00*/  LDL.64 R8, [R1+0x770] ;  /* 0x0007700001087983 */ /* 0x001ea80000100a00 */
[----:B-1----:R-:W2:Y:S04]  /*1de10*/  LDL.64 R18, [R1+0x6f0] ;  /* 0x0006f00001127983 */ /* 0x002ea80000100a00 */
[----:B---3--:R0:W-:Y:S04]  /*1de20*/  STL [R1+0x58], R2 ;  /* 0x0000580201007387 */ /* 0x0081e80000100800 */
[----:B0-----:R0:W3:Y:S04]  /*1de30*/  LDG.E.U16 R2, [R6.64] ;  /* 0x0000000406027981 */ /* 0x0010e8000c1e1500 */
[----:B0-----:R-:W2:Y:S04]  /*1de40*/  LDL.64 R6, [R1+0x750] ;  /* 0x0007500001067983 */ /* 0x001ea80000100a00 */
[----:B----4-:R-:W-:Y:S04]  /*1de50*/  STL [R1+0x50], R17 ;  /* 0x0000501101007387 */ /* 0x010fe80000100800 */
[----:B------:R0:W-:Y:S04]  /*1de60*/  STL [R1+0x54], R16 ;  /* 0x0000541001007387 */ /* 0x0001e80000100800 */
[----:B------:R-:W4:Y:S04]  /*1de70*/  LDL.64 R14, [R1+0x690] ;  /* 0x00069000010e7983 */ /* 0x000f280000100a00 */
[----:B0-----:R-:W4:Y:S04]  /*1de80*/  LDL.64 R16, [R1+0x6b0] ;  /* 0x0006b00001107983 */ /* 0x001f280000100a00 */
[----:B------:R0:W-:Y:S04]  /*1de90*/  STL [R1+0x4c], R11 ;  /* 0x00004c0b01007387 */ /* 0x0001e80000100800 */
[----:B0-----:R-:W4:Y:S04]  /*1dea0*/  LDL.64 R10, [R1+0x670] ;  /* 0x00067000010a7983 */ /* 0x001f280000100a00 */
[----:B---3--:R0:W-:Y:S04]  /*1deb0*/  STL [R1+0x48], R2 ;  /* 0x0000480201007387 */ /* 0x0081e80000100800 */
[----:B0-----:R-:W3:Y:S01]  /*1dec0*/  LDG.E.U16 R2, [R4.64] ;  /* 0x0000000404027981 */ /* 0x001ee2000c1e1500 */
[----:B--2---:R-:W-:-:S04]  /*1ded0*/  IMAD.WIDE R8, R0, 0x2, R8 ;  /* 0x0000000200087825 */ /* 0x004fc800078e0208 */
[C---:B------:R-:W-:Y:S01]  /*1dee0*/  IMAD.WIDE R6, R0.reuse, 0x2, R6 ;  /* 0x0000000200067825 */ /* 0x040fe200078e0206 */
[----:B---3--:R0:W-:Y:S04]  /*1def0*/  STL [R1+0x44], R2 ;  /* 0x0000440201007387 */ /* 0x0081e80000100800 */
[----:B0-----:R0:W2:Y:S01]  /*1df00*/  LDG.E.U16 R2, [R8.64] ;  /* 0x0000000408027981 */ /* 0x0010a2000c1e1500 */
[----:B------:R-:W-:-:S03]  /*1df10*/  IMAD.WIDE R4, R0, 0x2, R22 ;  /* 0x0000000200047825 */ /* 0x000fc600078e0216 */
[----:B------:R1:W3:Y:S04]  /*1df20*/  LDG.E.U16 R22, [R6.64] ;  /* 0x0000000406167981 */ /* 0x0002e8000c1e1500 */
[----:B------:R4:W3:Y:S01]  /*1df30*/  LDG.E.U16 R23, [R4.64] ;  /* 0x0000000404177981 */ /* 0x0008e2000c1e1500 */
[----:B0-----:R-:W-:-:S04]  /*1df40*/  IMAD.WIDE R8, R0, 0x2, R20 ;  /* 0x0000000200087825 */ /* 0x001fc800078e0214 */
[C---:B-1----:R-:W-:Y:S02]  /*1df50*/  IMAD.WIDE R6, R0.reuse, 0x2, R18 ;  /* 0x0000000200067825 */ /* 0x042fe400078e0212 */
[----:B------:R0:W3:Y:S02]  /*1df60*/  LDG.E.U16 R18, [R8.64] ;  /* 0x0000000408127981 */ /* 0x0000e4000c1e1500 */
[C---:B----4-:R-:W-:Y:S02]  /*1df70*/  IMAD.WIDE R4, R0.reuse, 0x2, R12 ;  /* 0x0000000200047825 */ /* 0x050fe400078e020c */
[----:B------:R-:W4:Y:S04]  /*1df80*/  LDL.64 R12, [R1+0x888] ;  /* 0x00088800010c7983 */ /* 0x000f280000100a00 */
[----:B------:R1:W3:Y:S01]  /*1df90*/  LDG.E.U16 R19, [R6.64] ;  /* 0x0000000406137981 */ /* 0x0002e2000c1e1500 */
[----:B0-----:R-:W-:-:S03]  /*1dfa0*/  IMAD.WIDE R8, R0, 0x2, R16 ;  /* 0x0000000200087825 */ /* 0x001fc600078e0210 */
[----:B--2---:R0:W-:Y:S04]  /*1dfb0*/  STL [R1+0x40], R2 ;  /* 0x0000400201007387 */ /* 0x0041e80000100800 */
[----:B0-----:R0:W2:Y:S02]  /*1dfc0*/  LDG.E.U16 R2, [R4.64] ;  /* 0x0000000404027981 */ /* 0x0010a4000c1e1500 */
[C---:B0-----:R-:W-:Y:S02]  /*1dfd0*/  IMAD.WIDE R4, R0.reuse, 0x2, R10 ;  /* 0x0000000200047825 */ /* 0x041fe400078e020a */
[----:B------:R0:W2:Y:S02]  /*1dfe0*/  LDG.E.U16 R10, [R8.64] ;  /* 0x00000004080a7981 */ /* 0x0000a4000c1e1500 */
[----:B-1----:R-:W-:-:S02]  /*1dff0*/  IMAD.WIDE R6, R0, 0x2, R14 ;  /* 0x0000000200067825 */ /* 0x002fc400078e020e */
[----:B---3--:R-:W-:Y:S04]  /*1e000*/  STL [R1+0x38], R23 ;  /* 0x0000381701007387 */ /* 0x008fe80000100800 */
[----:B------:R1:W-:Y:S04]  /*1e010*/  STL [R1+0x3c], R22 ;  /* 0x00003c1601007387 */ /* 0x0003e80000100800 */
[----:B------:R-:W3:Y:S04]  /*1e020*/  LDL.64 R20, [R1+0x808] ;  /* 0x0008080001147983 */ /* 0x000ee80000100a00 */
[----:B0-----:R0:W3:Y:S04]  /*1e030*/  LDG.E.U16 R9, [R6.64] ;  /* 0x0000000406097981 */ /* 0x0010e8000c1e1500 */
[----:B-1----:R-:W3:Y:S04]  /*1e040*/  LDL.64 R22, [R1+0x828] ;  /* 0x0008280001167983 */ /* 0x002ee80000100a00 */
[----:B------:R-:W-:Y:S04]  /*1e050*/  STL [R1+0x30], R19 ;  /* 0x0000301301007387 */ /* 0x000fe80000100800 */
[----:B------:R1:W-:Y:S04]  /*1e060*/  STL [R1+0x34], R18 ;  /* 0x0000341201007387 */ /* 0x0003e80000100800 */
[----:B------:R-:W3:Y:S04]  /*1e070*/  LDG.E.U16 R8, [R4.64] ;  /* 0x0000000404087981 */ /* 0x000ee8000c1e1500 */
[----:B-1----:R-:W3:Y:S04]  /*1e080*/  LDL.64 R18, [R1+0x7e8] ;  /* 0x0007e80001127983 */ /* 0x002ee80000100a00 */
[----:B--2---:R1:W-:Y:S04]  /*1e090*/  STL [R1+0x2028], R10 ;  /* 0x0020280a01007387 */ /* 0x0043e80000100800 */
[----:B0-----:R-:W2:Y:S04]  /*1e0a0*/  LDL.64 R6, [R1+0x868] ;  /* 0x0008680001067983 */ /* 0x001ea80000100a00 */
[----:B-1----:R-:W2:Y:S01]  /*1e0b0*/  LDL.64 R10, [R1+0x848] ;  /* 0x00084800010a7983 */ /* 0x002ea20000100a00 */
[----:B----4-:R-:W-:-:S03]  /*1e0c0*/  IMAD.WIDE R12, R0, 0x2, R12 ;  /* 0x00000002000c7825 */ /* 0x010fc600078e020c */
[----:B---3--:R-:W-:Y:S04]  /*1e0d0*/  STL [R1+0x202c], R9 ;  /* 0x00202c0901007387 */ /* 0x008fe80000100800 */
[----:B------:R0:W-:Y:S04]  /*1e0e0*/  STL [R1+0x2030], R8 ;  /* 0x0020300801007387 */ /* 0x0001e80000100800 */
[----:B------:R-:W3:Y:S04]  /*1e0f0*/  LDL.64 R16, [R1+0x7c8] ;  /* 0x0007c80001107983 */ /* 0x000ee80000100a00 */
[----:B------:R-:W4:Y:S04]  /*1e100*/  LDL.64 R14, [R1+0x7a8] ;  /* 0x0007a800010e7983 */ /* 0x000f280000100a00 */
[----:B0-----:R-:W3:Y:S04]  /*1e110*/  LDL.64 R8, [R1+0x788] ;  /* 0x0007880001087983 */ /* 0x001ee80000100a00 */
[----:B------:R0:W-:Y:S01]  /*1e120*/  STL [R1+0x28], R2 ;  /* 0x0000280201007387 */ /* 0x0001e20000100800 */
[----:B--2---:R-:W-:-:S04]  /*1e130*/  IMAD.WIDE R6, R0, 0x2, R6 ;  /* 0x0000000200067825 */ /* 0x004fc800078e0206 */
[C---:B------:R-:W-:Y:S02]  /*1e140*/  IMAD.WIDE R4, R0.reuse, 0x2, R10 ;  /* 0x0000000200047825 */ /* 0x040fe400078e020a */
[----:B------:R1:W2:Y:S04]  /*1e150*/  LDG.E.U16 R11, [R6.64] ;  /* 0x00000004060b7981 */ /* 0x0002a8000c1e1500 */
[----:B------:R1:W3:Y:S04]  /*1e160*/  LDG.E.U16 R10, [R12.64] ;  /* 0x000000040c0a7981 */ /* 0x0002e8000c1e1500 */
[----:B0-----:R0:W4:Y:S01]  /*1e170*/  LDG.E.U16 R2, [R4.64] ;  /* 0x0000000404027981 */ /* 0x001122000c1e1500 */
[----:B-1----:R-:W-:-:S04]  /*1e180*/  IMAD.WIDE R6, R0, 0x2, R20 ;  /* 0x0000000200067825 */ /* 0x002fc800078e0214 */
[----:B------:R-:W-:-:S04]  /*1e190*/  IMAD.WIDE R12, R0, 0x2, R22 ;  /* 0x00000002000c7825 */ /* 0x000fc800078e0216 */
[C---:B0-----:R-:W-:Y:S01]  /*1e1a0*/  IMAD.WIDE R4, R0.reuse, 0x2, R18 ;  /* 0x0000000200047825 */ /* 0x041fe200078e0212 */
[----:B------:R0:W4:Y:S04]  /*1e1b0*/  LDG.E.U16 R22, [R12.64] ;  /* 0x000000040c167981 */ /* 0x000128000c1e1500 */
[----:B------:R1:W4:Y:S04]  /*1e1c0*/  LDG.E.U16 R23, [R4.64] ;  /* 0x0000000404177981 */ /* 0x000328000c1e1500 */
[----:B--2---:R-:W-:Y:S04]  /*1e1d0*/  STL [R1+0x1c], R11 ;  /* 0x00001c0b01007387 */ /* 0x004fe80000100800 */
[----:B---3--:R2:W-:Y:S04]  /*1e1e0*/  STL [R1+0x20], R10 ;  /* 0x0000200a01007387 */ /* 0x0085e80000100800 */
[----:B------:R-:W3:Y:S04]  /*1e1f0*/  LDL.64 R20, [R1+0x748] ;  /* 0x0007480001147983 */ /* 0x000ee80000100a00 */
[----:B------:R-:W3:Y:S04]  /*1e200*/  LDL.64 R18, [R1+0x728] ;  /* 0x0007280001127983 */ /* 0x000ee80000100a00 */
[----:B--2---:R-:W2:Y:S04]  /*1e210*/  LDL.64 R10, [R1+0x768] ;  /* 0x00076800010a7983 */ /* 0x004ea80000100a00 */
[----:B----4-:R4:W-:Y:S04]  /*1e220*/  STL [R1+0x18], R2 ;  /* 0x0000180201007387 */ /* 0x0109e80000100800 */
[----:B----4-:R4:W2:Y:S01]  /*1e230*/  LDG.E.U16 R2, [R6.64] ;  /* 0x0000000406027981 */ /* 0x0108a2000c1e1500 */
[----:B0-----:R-:W-:-:S03]  /*1e240*/  IMAD.WIDE R12, R0, 0x2, R16 ;  /* 0x00000002000c7825 */ /* 0x001fc600078e0210 */
[----:B------:R-:W3:Y:S01]  /*1e250*/  LDL.64 R16, [R1+0x708] ;  /* 0x0007080001107983 */ /* 0x000ee20000100a00 */
[----:B-1----:R-:W-:-:S03]  /*1e260*/  IMAD.WIDE R4, R0, 0x2, R8 ;  /* 0x0000000200047825 */ /* 0x002fc600078e0208 */
[----:B------:R-:W3:Y:S01]  /*1e270*/  LDL.64 R8, [R1+0x6e8] ;  /* 0x0006e80001087983 */ /* 0x000ee20000100a00 */
[----:B----4-:R-:W-:-:S03]  /*1e280*/  IMAD.WIDE R6, R0, 0x2, R14 ;  /* 0x0000000200067825 */ /* 0x010fc600078e020e */
[----:B------:R0:W-:Y:S04]  /*1e290*/  STL [R1+0x10], R22 ;  /* 0x0000101601007387 */ /* 0x0001e80000100800 */
[----:B0-----:R3:W4:Y:S04]  /*1e2a0*/  LDG.E.U16 R22, [R12.64] ;  /* 0x000000040c167981 */ /* 0x001728000c1e1500 */
[----:B--2---:R0:W-:Y:S04]  /*1e2b0*/  STL [R1+0xc], R2 ;  /* 0x00000c0201007387 */ /* 0x0041e80000100800 */
[----:B0-----:R0:W2:Y:S04]  /*1e2c0*/  LDG.E.U16 R2, [R6.64] ;  /* 0x0000000406027981 */ /* 0x0010a8000c1e1500 */
[----:B0-----:R0:W4:Y:S01]  /*1e2d0*/  LDG.E.U16 R7, [R4.64] ;  /* 0x0000000404077981 */ /* 0x001122000c1e1500 */
[----:B------:R-:W-:-:S04]  /*1e2e0*/  IMAD.WIDE R14, R0, 0x2, R10 ;  /* 0x00000002000e7825 */ /* 0x000fc800078e020a */
[C---:B---3--:R-:W-:Y:S01]  /*1e2f0*/  IMAD.WIDE R12, R0.reuse, 0x2, R18 ;  /* 0x00000002000c7825 */ /* 0x048fe200078e0212 */
[----:B------:R-:W3:Y:S03]  /*1e300*/  LDG.E.U16 R6, [R14.64] ;  /* 0x000000040e067981 */ /* 0x000ee6000c1e1500 */
[----:B0-----:R-:W-:-:S06]  /*1e310*/  IMAD.WIDE R4, R0, 0x2, R20 ;  /* 0x0000000200047825 */ /* 0x001fcc00078e0214 */
[----:B------:R0:W3:Y:S04]  /*1e320*/  LDG.E.U16 R5, [R4.64] ;  /* 0x0000000404057981 */ /* 0x0000e8000c1e1500 */
[----:B0-----:R0:W3:Y:S02]  /*1e330*/  LDG.E.U16 R4, [R12.64] ;  /* 0x000000040c047981 */ /* 0x0010e4000c1e1500 */
[----:B0-----:R-:W-:-:S05]  /*1e340*/  IMAD.WIDE R12, R0, 0x2, R16 ;  /* 0x00000002000c7825 */ /* 0x001fca00078e0210 */
[----:B------:R0:W3:Y:S04]  /*1e350*/  LDG.E.U16 R21, [R12.64] ;  /* 0x000000040c157981 */ /* 0x0000e8000c1e1500 */
[----:B--2---:R1:W-:Y:S04]  /*1e360*/  STL [R1+0x1fcc], R2 ;  /* 0x001fcc0201007387 */ /* 0x0043e80000100800 */
[----:B----4-:R-:W-:Y:S04]  /*1e370*/  STL [R1+0x1fd0], R7 ;  /* 0x001fd00701007387 */ /* 0x010fe80000100800 */
[----:B------:R-:W2:Y:S04]  /*1e380*/  LDL.64 R10, [R1+0x6c8] ;  /* 0x0006c800010a7983 */ /* 0x000ea80000100a00 */
[----:B-1----:R-:W4:Y:S04]  /*1e390*/  LDL R2, [R1+0x360] ;  /* 0x0003600001027983 */ /* 0x002f280000100800 */
[----:B---3--:R-:W-:Y:S04]  /*1e3a0*/  STL [R1+0x1fd4], R6 ;  /* 0x001fd40601007387 */ /* 0x008fe80000100800 */
[----:B------:R-:W-:Y:S01]  /*1e3b0*/  STL [R1+0x1fd8], R5 ;  /* 0x001fd80501007387 */ /* 0x000fe20000100800 */
[----:B------:R-:W-:-:S03]  /*1e3c0*/  IMAD.WIDE R14, R0, 0x2, R8 ;  /* 0x00000002000e7825 */ /* 0x000fc600078e0208 */
[----:B------:R1:W-:Y:S04]  /*1e3d0*/  STL [R1+0x1fdc], R4 ;  /* 0x001fdc0401007387 */ /* 0x0003e80000100800 */
[----:B-1----:R-:W4:Y:S04]  /*1e3e0*/  LDL.LU R4, [R1+0x638] ;  /* 0x0006380001047983 */ /* 0x002f280000300800 */
[----:B------:R-:W3:Y:S04]  /*1e3f0*/  LDL.LU R5, [R1+0x62c] ;  /* 0x00062c0001057983 */ /* 0x000ee80000300800 */
[----:B------:R-:W3:Y:S04]  /*1e400*/  LDL.LU R6, [R1+0x630] ;  /* 0x0006300001067983 */ /* 0x000ee80000300800 */
[----:B------:R-:W3:Y:S04]  /*1e410*/  LDL.LU R7, [R1+0x624] ;  /* 0x0006240001077983 */ /* 0x000ee80000300800 */
[----:B------:R-:W3:Y:S04]  /*1e420*/  LDL.LU R8, [R1+0x628] ;  /* 0x0006280001087983 */ /* 0x000ee80000300800 */
[----:B------:R-:W3:Y:S04]  /*1e430*/  LDL.LU R9, [R1+0x620] ;  /* 0x0006200001097983 */ /* 0x000ee80000300800 */
[----:B------:R1:W-:Y:S01]  /*1e440*/  STL [R1+0x8], R23 ;  /* 0x0000081701007387 */ /* 0x0003e20000100800 */
[----:B--2---:R-:W-:-:S03]  /*1e450*/  IMAD.WIDE R16, R0, 0x2, R10 ;  /* 0x0000000200107825 */ /* 0x004fc600078e020a */
[----:B------:R-:W2:Y:S04]  /*1e460*/  LDL.LU R10, [R1+0x618] ;  /* 0x00061800010a7983 */ /* 0x000ea80000300800 */
[----:B------:R-:W2:Y:S04]  /*1e470*/  LDL.LU R11, [R1+0x614] ;  /* 0x00061400010b7983 */ /* 0x000ea80000300800 */
[----:B------:R-:W2:Y:S04]  /*1e480*/  LDL.LU R18, [R1+0x60c] ;  /* 0x00060c0001127983 */ /* 0x000ea80000300800 */
[----:B------:R-:W2:Y:S04]  /*1e490*/  LDL.LU R19, [R1+0x608] ;  /* 0x0006080001137983 */ /* 0x000ea80000300800 */
[----:B0-----:R-:W2:Y:S04]  /*1e4a0*/  LDL.64 R12, [R1+0x6a8] ;  /* 0x0006a800010c7983 */ /* 0x001ea80000100a00 */
[----:B------:R0:W-:Y:S04]  /*1e4b0*/  STL [R1+0x4], R22 ;  /* 0x0000041601007387 */ /* 0x0001e80000100800 */
[----:B------:R4:W-:Y:S04]  /*1e4c0*/  STL [R1+0x1fe0], R21 ;  /* 0x001fe01501007387 */ /* 0x0009e80000100800 */
[----:B-1----:R1:W3:Y:S04]  /*1e4d0*/  LDG.E.U16 R23, [R16.64] ;  /* 0x0000000410177981 */ /* 0x0022e8000c1e1500 */
[----:B0-----:R0:W3:Y:S04]  /*1e4e0*/  LDG.E.U16 R22, [R14.64] ;  /* 0x000000040e167981 */ /* 0x0010e8000c1e1500 */
[----:B----4-:R-:W1:Y:S04]  /*1e4f0*/  LDL.64 R20, [R1+0x668] ;  /* 0x0006680001147983 */ /* 0x010e680000100a00 */
[----:B0-----:R-:W4:Y:S01]  /*1e500*/  LDL.64 R14, [R1+0x688] ;  /* 0x00068800010e7983 */ /* 0x001f220000100a00 */
[----:B--2---:R-:W-:-:S06]  /*1e510*/  IMAD.WIDE R12, R0, 0x2, R12 ;  /* 0x00000002000c7825 */ /* 0x004fcc00078e020c */
[----:B------:R0:W2:Y:S01]  /*1e520*/  LDG.E.U16 R12, [R12.64] ;  /* 0x000000040c0c7981 */ /* 0x0000a2000c1e1500 */
[----:B-1----:R-:W-:-:S05]  /*1e530*/  IMAD.WIDE R16, R0, 0x2, R20 ;  /* 0x0000000200107825 */ /* 0x002fca00078e0214 */
[----:B0-----:R-:W2:Y:S01]  /*1e540*/  LDG.E.U16 R13, [R16.64] ;  /* 0x00000004100d7981 */ /* 0x001ea2000c1e1500 */
[----:B----4-:R-:W-:-:S06]  /*1e550*/  IMAD.WIDE R14, R0, 0x2, R14 ;  /* 0x00000002000e7825 */ /* 0x010fcc00078e020e */
[----:B------:R-:W4:Y:S04]  /*1e560*/  LDG.E.U16 R14, [R14.64] ;  /* 0x000000040e0e7981 */ /* 0x000f28000c1e1500 */
[----:B---3--:R-:W-:Y:S04]  /*1e570*/  STL [R1+0x1fe4], R22 ;  /* 0x001fe41601007387 */ /* 0x008fe80000100800 */
[----:B------:R-:W-:Y:S04]  /*1e580*/  STL [R1+0x1fe8], R23 ;  /* 0x001fe81701007387 */ /* 0x000fe80000100800 */
[----:B------:R0:W-:Y:S04]  /*1e590*/  STL [R1+0x1814], R0 ;  /* 0x0018140001007387 */ /* 0x0001e80000100800 */
[----:B------:R-:W1:Y:S04]  /*1e5a0*/  S2R R20, SR_TID.X ;  /* 0x0000000000147919 */ /* 0x000e680000002100 */
[----:B--2---:R-:W-:Y:S04]  /*1e5b0*/  STL [R1+0x1fec], R12 ;  /* 0x001fec0c01007387 */ /* 0x004fe80000100800 */
[----:B----4-:R-:W-:Y:S04]  /*1e5c0*/  STL [R1+0x1ff0], R14 ;  /* 0x001ff00e01007387 */ /* 0x010fe80000100800 */
[----:B------:R-:W-:Y:S04]  /*1e5d0*/  STL [R1+0x1ff4], R13 ;  /* 0x001ff40d01007387 */ /* 0x000fe80000100800 */
[----:B0-----:R-:W2:Y:S01]  /*1e5e0*/  LDL.LU R0, [R1+0x660] ;  /* 0x0006600001007983 */ /* 0x001ea20000300800 */
[----:B-1----:R-:W-:-:S05]  /*1e5f0*/  LOP3.LUT R20, R20, 0x1c, RZ, 0xc0, !PT ;  /* 0x0000001c14147812 */ /* 0x002fca00078ec0ff */
[----:B------:R-:W2:Y:S01]  /*1e600*/  LDS R15, [R20.X4] ;  /* 0x00000000140f7984 */ /* 0x000ea20000004800 */
[----:B------:R-:W-:-:S03]  /*1e610*/  FADD R16, -R2, R4 ;  /* 0x0000000402107221 */ /* 0x000fc60000000100 */
[----:B------:R-:W0:Y:S01]  /*1e620*/  LDS R4, [R20.X4+0x80] ;  /* 0x0000800014047984 */ /* 0x000e220000004800 */
[----:B------:R-:W-:-:S04]  /*1e630*/  FMUL R16, R16, 1.4426950216293334961 ;  /* 0x3fb8aa3b10107820 */ /* 0x000fc80000400000 */
[----:B------:R1:W3:Y:S01]  /*1e640*/  MUFU.EX2 R2, R16 ;  /* 0x0000001000027308 */ /* 0x0002e20000000800 */
[----:B------:R-:W-:Y:S02]  /*1e650*/  F2FP.PACK_AB R17, R7, R8 ;  /* 0x000000080711723e */ /* 0x000fe400000000ff */
[----:B------:R-:W-:Y:S02]  /*1e660*/  F2FP.PACK_AB R24, R24, R9 ;  /* 0x000000091818723e */ /* 0x000fe400000000ff */
[----:B------:R-:W-:Y:S02]  /*1e670*/  F2FP.PACK_AB R25, R25, R10 ;  /* 0x0000000a1919723e */ /* 0x000fe400000000ff */
[----:B-1----:R-:W-:Y:S02]  /*1e680*/  F2FP.PACK_AB R16, R5, R6 ;  /* 0x000000060510723e */ /* 0x002fe400000000ff */
[----:B------:R-:W-:Y:S02]  /*1e690*/  F2FP.PACK_AB R26, R26, R11 ;  /* 0x0000000b1a1a723e */ /* 0x000fe400000000ff */
[----:B------:R-:W-:Y:S01]  /*1e6a0*/  F2FP.PACK_AB R27, R27, R18 ;  /* 0x000000121b1b723e */ /* 0x000fe200000000ff */
[----:B------:R-:W-:Y:S01]  /*1e6b0*/  STL [R1+0x1ff8], R16 ;  /* 0x001ff81001007387 */ /* 0x000fe20000100800 */
[----:B------:R-:W-:-:S03]  /*1e6c0*/  F2FP.PACK_AB R28, R28, R19 ;  /* 0x000000131c1c723e */ /* 0x000fc600000000ff */
[----:B---3--:R-:W-:Y:S01]  /*1e6d0*/  STL [R1+0x14], R2 ;  /* 0x0000140201007387 */ /* 0x008fe20000100800 */
[----:B------:R-:W-:-:S03]  /*1e6e0*/  F2FP.PACK_AB R29, R29, R3 ;  /* 0x000000031d1d723e */ /* 0x000fc600000000ff */
[----:B------:R-:W-:Y:S04]  /*1e6f0*/  STL [R1+0x1ffc], R17 ;  /* 0x001ffc1101007387 */ /* 0x000fe80000100800 */
[----:B------:R-:W-:Y:S04]  /*1e700*/  STL [R1+0x2000], R24 ;  /* 0x0020001801007387 */ /* 0x000fe80000100800 */
[----:B------:R-:W-:Y:S04]  /*1e710*/  STL [R1+0x2004], R25 ;  /* 0x0020041901007387 */ /* 0x000fe80000100800 */
[----:B------:R-:W-:Y:S04]  /*1e720*/  STL [R1+0x2008], R26 ;  /* 0x0020081a01007387 */ /* 0x000fe80000100800 */
[----:B------:R-:W-:Y:S04]  /*1e730*/  STL [R1+0x200c], R27 ;  /* 0x00200c1b01007387 */ /* 0x000fe80000100800 */
[----:B------:R-:W-:Y:S04]  /*1e740*/  STL [R1+0x2010], R28 ;  /* 0x0020101c01007387 */ /* 0x000fe80000100800 */
[----:B------:R-:W3:Y:S04]  /*1e750*/  LDL.LU R3, [R1+0x2084] ;  /* 0x0020840001037983 */ /* 0x000ee80000300800 */
[----:B------:R-:W-:Y:S01]  /*1e760*/  STL [R1+0x2014], R29 ;  /* 0x0020141d01007387 */ /* 0x000fe20000100800 */
[----:B--2---:R-:W-:-:S03]  /*1e770*/  FFMA R0, R2, R0, R15 ;  /* 0x0000000002007223 */ /* 0x004fc6000000000f */
[----:B------:R-:W1:Y:S04]  /*1e780*/  LDS R2, [R20.X4+0x100] ;  /* 0x0001000014027984 */ /* 0x000e680000004800 */
[----:B------:R-:W-:Y:S04]  /*1e790*/  STL [R1+0x660], R0 ;  /* 0x0006600001007387 */ /* 0x000fe80000100800 */
[----:B0-----:R-:W-:Y:S04]  /*1e7a0*/  STL [R1+0x60c], R4 ;  /* 0x00060c0401007387 */ /* 0x001fe80000100800 */
[----:B------:R-:W2:Y:S04]  /*1e7b0*/  LDL.LU R15, [R1+0x5d0] ;  /* 0x0005d000010f7983 */ /* 0x000ea80000300800 */
[----:B------:R-:W0:Y:S04]  /*1e7c0*/  LDS R0, [R20.X4+0x180] ;  /* 0x0001800014007984 */ /* 0x000e280000004800 */
[----:B-1----:R-:W-:Y:S04]  /*1e7d0*/  STL [R1+0x608], R2 ;  /* 0x0006080201007387 */ /* 0x002fe80000100800 */
[----:B------:R-:W-:Y:S06]  /*1e7e0*/  BAR.SYNC.DEFER_BLOCKING 0x0 ;  /* 0x0000000000007b1d */ /* 0x000fec0000010000 */
[----:B--2---:R1:W-:Y:S04]  /*1e7f0*/  STL [R1+0x2078], R15 ;  /* 0x0020780f01007387 */ /* 0x0043e80000100800 */
[----:B0-----:R-:W-:Y:S04]  /*1e800*/  STL [R1+0x604], R0 ;  /* 0x0006040001007387 */ /* 0x001fe80000100800 */
[----:B-1----:R-:W2:Y:S04]  /*1e810*/  LDL.LU R15, [R1+0x5e0] ;  /* 0x0005e000010f7983 */ /* 0x002ea80000300800 */
[----:B--2---:R0:W-:Y:S04]  /*1e820*/  STL [R1+0x207c], R15 ;  /* 0x00207c0f01007387 */ /* 0x0041e80000100800 */
[----:B0-----:R-:W2:Y:S04]  /*1e830*/  LDL.LU R15, [R1+0x5f0] ;  /* 0x0005f000010f7983 */ /* 0x001ea80000300800 */
[----:B--2---:R0:W-:Y:S04]  /*1e840*/  STL [R1+0x2080], R15 ;  /* 0x0020800f01007387 */ /* 0x0041e80000100800 */
[----:B0-----:R-:W3:Y:S04]  /*1e850*/  LDL.LU R15, [R1+0x600] ;  /* 0x00060000010f7983 */ /* 0x001ee80000300800 */
[----:B------:R-:W2:Y:S04]  /*1e860*/  LDL.LU R29, [R1+0x5bc] ;  /* 0x0005bc00011d7983 */ /* 0x000ea80000300800 */
[----:B------:R-:W4:Y:S04]  /*1e870*/  LDL.LU R28, [R1+0x5ac] ;  /* 0x0005ac00011c7983 */ /* 0x000f280000300800 */
        /* <DEDUP_REMOVED lines=25> */
[----:B---3--:R0:W-:Y:S04]  /*1ea10*/  STS.U16 [R3], R15 ;  /* 0x0000000f03007388 */ /* 0x0081e80000000400 */
[----:B0-----:R-:W3:Y:S04]  /*1ea20*/  LDL.LU R15, [R1+0x2080] ;  /* 0x00208000010f7983 */ /* 0x001ee80000300800 */
[----:B---3--:R0:W-:Y:S04]  /*1ea30*/  STS.U16 [R3+0x400], R15 ;  /* 0x0004000f03007388 */ /* 0x0081e80000000400 */
[----:B0-----:R-:W3:Y:S04]  /*1ea40*/  LDL.LU R15, [R1+0x207c] ;  /* 0x00207c00010f7983 */ /* 0x001ee80000300800 */
[----:B--2---:R-:W-:Y:S04]  /*1ea50*/  STS.U16 [R3+0x7400], R19 ;  /* 0x0074001303007388 */ /* 0x004fe80000000400 */
[----:B---3--:R0:W-:Y:S04]  /*1ea60*/  STS.U16 [R3+0x800], R15 ;  /* 0x0008000f03007388 */ /* 0x0081e80000000400 */
[----:B0-----:R-:W2:Y:S04]  /*1ea70*/  LDL.LU R15, [R1+0x2078] ;  /* 0x00207800010f7983 */ /* 0x001ea80000300800 */
[----:B------:R-:W3:Y:S04]  /*1ea80*/  LDL.LU R19, [R1+0x19c] ;  /* 0x00019c0001137983 */ /* 0x000ee80000300800 */
[----:B---3--:R0:W-:Y:S04]  /*1ea90*/  STL [R1+0x206c], R19 ;  /* 0x00206c1301007387 */ /* 0x0081e80000100800 */
[----:B0-----:R-:W3:Y:S04]  /*1eaa0*/  LDL.LU R19, [R1+0x1ac] ;  /* 0x0001ac0001137983 */ /* 0x001ee80000300800 */
[----:B---3--:R0:W-:Y:S04]  /*1eab0*/  STL [R1+0x2070], R19 ;  /* 0x0020701301007387 */ /* 0x0081e80000100800 */
[----:B0-----:R-:W3:Y:S04]  /*1eac0*/  LDL.LU R19, [R1+0x1bc] ;  /* 0x0001bc0001137983 */ /* 0x001ee80000300800 */
[----:B------:R-:W-:Y:S04]  /*1ead0*/  STS.U16 [R3+0x7800], R20 ;  /* 0x0078001403007388 */ /* 0x000fe80000000400 */
[----:B--2---:R-:W-:Y:S04]  /*1eae0*/  STS.U16 [R3+0xc00], R15 ;  /* 0x000c000f03007388 */ /* 0x004fe80000000400 */
[----:B------:R-:W-:Y:S04]  /*1eaf0*/  STS.U16 [R3+0x1000], R29 ;  /* 0x0010001d03007388 */ /* 0x000fe80000000400 */
[----:B----4-:R-:W-:Y:S04]  /*1eb00*/  STS.U16 [R3+0x1400], R28 ;  /* 0x0014001c03007388 */ /* 0x010fe80000000400 */
[----:B------:R-:W-:Y:S04]  /*1eb10*/  STS.U16 [R3+0x1800], R27 ;  /* 0x0018001b03007388 */ /* 0x000fe80000000400 */
[----:B---3--:R0:W-:Y:S04]  /*1eb20*/  STL [R1+0x2074], R19 ;  /* 0x0020741301007387 */ /* 0x0081e80000100800 */
[----:B0-----:R-:W2:Y:S04]  /*1eb30*/  LDL.LU R19, [R1+0x1cc] ;  /* 0x0001cc0001137983 */ /* 0x001ea80000300800 */
[----:B------:R-:W3:Y:S04]  /*1eb40*/  LDL.LU R20, [R1+0x18c] ;  /* 0x00018c0001147983 */ /* 0x000ee80000300800 */
[----:B------:R-:W4:Y:S04]  /*1eb50*/  LDL.LU R15, [R1+0x17c] ;  /* 0x00017c00010f7983 */ /* 0x000f280000300800 */
[----:B------:R-:W3:Y:S04]  /*1eb60*/  LDL.LU R29, [R1+0x16c] ;  /* 0x00016c00011d7983 */ /* 0x000ee80000300800 */
[----:B------:R-:W3:Y:S04]  /*1eb70*/  LDL.LU R28, [R1+0x15c] ;  /* 0x00015c00011c7983 */ /* 0x000ee80000300800 */
        /* <DEDUP_REMOVED lines=44> */
[----:B-1----:R-:W3:Y:S04]  /*1ee40*/  LDL.LU R18, [R1+0xa0] ;  /* 0x0000a00001127983 */ /* 0x002ee80000300800 */
[----:B--2---:R0:W-:Y:S04]  /*1ee50*/  STS.U16 [R3+0x7c00], R19 ;  /* 0x007c001303007388 */ /* 0x0041e80000000400 */
[----:B0-----:R-:W2:Y:S04]  /*1ee60*/  LDL.LU R19, [R1+0x2074] ;  /* 0x0020740001137983 */ /* 0x001ea80000300800 */
[----:B--2---:R0:W-:Y:S04]  /*1ee70*/  STS.U16 [R3+0x8000], R19 ;  /* 0x0080001303007388 */ /* 0x0041e80000000400 */
[----:B0-----:R-:W2:Y:S04]  /*1ee80*/  LDL.LU R19, [R1+0x2070] ;  /* 0x0020700001137983 */ /* 0x001ea80000300800 */
[----:B--2---:R0:W-:Y:S04]  /*1ee90*/  STS.U16 [R3+0x8400], R19 ;  /* 0x0084001303007388 */ /* 0x0041e80000000400 */
[----:B0-----:R-:W2:Y:S04]  /*1eea0*/  LDL.LU R19, [R1+0x206c] ;  /* 0x00206c0001137983 */ /* 0x001ea80000300800 */
[----:B---3--:R-:W-:Y:S04]  /*1eeb0*/  STS.U16 [R3+0x8c00], R20 ;  /* 0x008c001403007388 */ /* 0x008fe80000000400 */
[----:B----4-:R-:W-:Y:S04]  /*1eec0*/  STS.U16 [R3+0x9000], R15 ;  /* 0x0090000f03007388 */ /* 0x010fe80000000400 */
[----:B--2---:R0:W-:Y:S04]  /*1eed0*/  STS.U16 [R3+0x8800], R19 ;  /* 0x0088001303007388 */ /* 0x0041e80000000400 */
[----:B0-----:R-:W2:Y:S04]  /*1eee0*/  LDL.LU R19, [R1+0x2068] ;  /* 0x0020680001137983 */ /* 0x001ea80000300800 */
[----:B------:R-:W3:Y:S04]  /*1eef0*/  LDL.LU R20, [R1+0x2064] ;  /* 0x0020640001147983 */ /* 0x000ee80000300800 */
[----:B------:R-:W4:Y:S04]  /*1ef00*/  LDL.LU R15, [R1+0x598] ;  /* 0x00059800010f7983 */ /* 0x000f280000300800 */
[----:B----4-:R0:W-:Y:S04]  /*1ef10*/  STL [R1+0x2058], R15 ;  /* 0x0020580f01007387 */ /* 0x0101e80000100800 */
[----:B0-----:R-:W4:Y:S04]  /*1ef20*/  LDL.LU R15, [R1+0x5dc] ;  /* 0x0005dc00010f7983 */ /* 0x001f280000300800 */
[----:B----4-:R0:W-:Y:S04]  /*1ef30*/  STL [R1+0x205c], R15 ;  /* 0x00205c0f01007387 */ /* 0x0101e80000100800 */
[----:B0-----:R-:W4:Y:S04]  /*1ef40*/  LDL.LU R15, [R1+0x5ec] ;  /* 0x0005ec00010f7983 */ /* 0x001f280000300800 */
[----:B------:R-:W-:Y:S04]  /*1ef50*/  STS.U16 [R3+0x9400], R29 ;  /* 0x0094001d03007388 */ /* 0x000fe80000000400 */
[----:B------:R-:W-:Y:S04]  /*1ef60*/  STS.U16 [R3+0x9800], R28 ;  /* 0x0098001c03007388 */ /* 0x000fe80000000400 */
[----:B------:R-:W-:Y:S04]  /*1ef70*/  STS.U16 [R3+0x9c00], R27 ;  /* 0x009c001b03007388 */ /* 0x000fe80000000400 */
[----:B------:R-:W-:Y:S04]  /*1ef80*/  STS.U16 [R3+0xa000], R26 ;  /* 0x00a0001a03007388 */ /* 0x000fe80000000400 */
[----:B------:R-:W-:Y:S04]  /*1ef90*/  STS.U16 [R3+0xa400], R25 ;  /* 0x00a4001903007388 */ /* 0x000fe80000000400 */
[----:B----4-:R0:W-:Y:S04]  /*1efa0*/  STL [R1+0x2060], R15 ;  /* 0x0020600f01007387 */ /* 0x0101e80000100800 */
[----:B0-----:R-:W4:Y:S04]  /*1efb0*/  LDL.LU R15, [R1+0x5fc] ;  /* 0x0005fc00010f7983 */ /* 0x001f280000300800 */
        /* <DEDUP_REMOVED lines=39> */
[----:B------:R2:W-:Y:S04]  /*1f230*/  STS.U16 [R3+0xf000], R11 ;  /* 0x00f0000b03007388 */ /* 0x0005e80000000400 */
[----:B0-----:R-:W4:Y:S01]  /*1f240*/  LDL.LU R9, [R1+0x1f8] ;  /* 0x0001f80001097983 */ /* 0x001f220000300800 */
[----:B-1----:R-:W-:-:S03]  /*1f250*/  LOP3.LUT R10, R3, 0x20, RZ, 0x3c, !PT ;  /* 0x00000020030a7812 */ /* 0x002fc600078e3cff */
[----:B------:R0:W-:Y:S04]  /*1f260*/  STS.U16 [R3+0xf400], R18 ;  /* 0x00f4001203007388 */ /* 0x0001e80000000400 */
[----:B--2---:R-:W2:Y:S04]  /*1f270*/  LDL.LU R11, [R1+0x1e8] ;  /* 0x0001e800010b7983 */ /* 0x004ea80000300800 */
[----:B---3--:R1:W-:Y:S04]  /*1f280*/  STS.U16 [R3+0xf800], R20 ;  /* 0x00f8001403007388 */ /* 0x0083e80000000400 */
[----:B0-----:R-:W3:Y:S04]  /*1f290*/  LDL.LU R18, [R1+0x1d8] ;  /* 0x0001d80001127983 */ /* 0x001ee80000300800 */
[----:B------:R0:W-:Y:S04]  /*1f2a0*/  STS.U16 [R3+0xfc00], R19 ;  /* 0x00fc001303007388 */ /* 0x0001e80000000400 */
[----:B-1----:R-:W2:Y:S04]  /*1f2b0*/  LDL.LU R20, [R1+0x5a8] ;  /* 0x0005a80001147983 */ /* 0x002ea80000300800 */
[----:B0-----:R-:W2:Y:S04]  /*1f2c0*/  LDL.LU R19, [R1+0x5b8] ;  /* 0x0005b80001137983 */ /* 0x001ea80000300800 */
[----:B------:R0:W-:Y:S04]  /*1f2d0*/  STL [R1+0x168c], R3 ;  /* 0x00168c0301007387 */ /* 0x0001e80000100800 */
[----:B0-----:R-:W2:Y:S04]  /*1f2e0*/  LDL.LU R3, [R1+0x5c8] ;  /* 0x0005c80001037983 */ /* 0x001ea80000300800 */
[----:B----4-:R0:W-:Y:S04]  /*1f2f0*/  STS.U16 [R10+0x100], R15 ;  /* 0x0001000f0a007388 */ /* 0x0101e80000000400 */
[----:B0-----:R-:W4:Y:S04]  /*1f300*/  LDL.LU R15, [R1+0x2060] ;  /* 0x00206000010f7983 */ /* 0x001f280000300800 */
[----:B----4-:R0:W-:Y:S04]  /*1f310*/  STS.U16 [R10+0x500], R15 ;  /* 0x0005000f0a007388 */ /* 0x0101e80000000400 */
[----:B0-----:R-:W4:Y:S04]  /*1f320*/  LDL.LU R15, [R1+0x205c] ;  /* 0x00205c00010f7983 */ /* 0x001f280000300800 */
[----:B----4-:R0:W-:Y:S04]  /*1f330*/  STS.U16 [R10+0x900], R15 ;  /* 0x0009000f0a007388 */ /* 0x0101e80000000400 */
[----:B0-----:R-:W4:Y:S04]  /*1f340*/  LDL.LU R15, [R1+0x2058] ;  /* 0x00205800010f7983 */ /* 0x001f280000300800 */
[----:B--2---:R-:W-:Y:S04]  /*1f350*/  STS.U16 [R10+0xd00], R3 ;  /* 0x000d00030a007388 */ /* 0x004fe80000000400 */
        /* <DEDUP_REMOVED lines=26> */
[----:B0-----:R-:W2:Y:S04]  /*1f500*/  LDL.LU R11, [R1+0x198] ;  /* 0x00019800010b7983 */ /* 0x001ea80000300800 */
[----:B--2---:R0:W-:Y:S04]  /*1f510*/  STL [R1+0x204c], R11 ;  /* 0x00204c0b01007387 */ /* 0x0041e80000100800 */
[----:B0-----:R-:W2:Y:S04]  /*1f520*/  LDL.LU R11, [R1+0x1a8] ;  /* 0x0001a800010b7983 */ /* 0x001ea80000300800 */
[----:B--2---:R0:W-:Y:S04]  /*1f530*/  STL [R1+0x2050], R11 ;  /* 0x0020500b01007387 */ /* 0x0041e80000100800 */
[----:B0-----:R-:W2:Y:S04]  /*1f540*/  LDL.LU R11, [R1+0x1b8] ;  /* 0x0001b800010b7983 */ /* 0x001ea80000300800 */
[----:B---3--:R-:W-:Y:S04]  /*1f550*/  STS.U16 [R10+0x7900], R18 ;  /* 0x007900120a007388 */ /* 0x008fe80000000400 */
[----:B--2---:R0:W-:Y:S04]  /*1f560*/  STL [R1+0x2054], R11 ;  /* 0x0020540b01007387 */ /* 0x0041e80000100800 */
[----:B0-----:R-:W2:Y:S01]  /*1f570*/  LDL.LU R11, [R1+0x1c8] ;  /* 0x0001c800010b7983 */ /* 0x001ea20000300800 */
[----:B------:R-:W3:Y:S02]  /*1f580*/  LDL.LU R18, [R1+0x188] ;  /* 0x0001880001127983 */ /* 0x000ee40000300800 */
[----:B------:R-:W4:Y:S02]  /*1f590*/  LDL.LU R3, [R1+0x178] ;  /* 0x0001780001037983 */ /* 0x000f240000300800 */
[----:B------:R-:W3:Y:S01]  /*1f5a0*/  LDL.LU R19, [R1+0x168] ;  /* 0x0001680001137983 */ /* 0x000ee20000300800 */
[----:B------:R-:W3:Y:S01]  /*1f5b0*/  LDL.LU R20, [R1+0x158] ;  /* 0x0001580001147983 */ /* 0x000ee20000300800 */
[----:B------:R-:W3:Y:S02]  /*1f5c0*/  LDL.LU R15, [R1+0x148] ;  /* 0x00014800010f7983 */ /* 0x000ee40000300800 */
[----:B------:R-:W3:Y:S02]  /*1f5d0*/  LDL.LU R29, [R1+0x138] ;  /* 0x00013800011d7983 */ /* 0x000ee40000300800 */
        /* <DEDUP_REMOVED lines=21> */
[----:B--2---:R0:W-:Y:S04]  /*1f730*/  STS.U16 [R10+0x7d00], R11 ;  /* 0x007d000b0a007388 */ /* 0x0041e80000000400 */
[----:B0-----:R-:W2:Y:S04]  /*1f740*/  LDL.LU R11, [R1+0x2054] ;  /* 0x00205400010b7983 */ /* 0x001ea80000300800 */
[----:B--2---:R0:W-:Y:S04]  /*1f750*/  STS.U16 [R10+0x8100], R11 ;  /* 0x0081000b0a007388 */ /* 0x0041e80000000400 */
[----:B0-----:R-:W2:Y:S04]  /*1f760*/  LDL.LU R11, [R1+0x2050] ;  /* 0x00205000010b7983 */ /* 0x001ea80000300800 */
[----:B--2---:R0:W-:Y:S04]  /*1f770*/  STS.U16 [R10+0x8500], R11 ;  /* 0x0085000b0a007388 */ /* 0x0041e80000000400 */
[----:B0-----:R-:W2:Y:S04]  /*1f780*/  LDL.LU R11, [R1+0x204c] ;  /* 0x00204c00010b7983 */ /* 0x001ea80000300800 */
[----:B--2---:R0:W-:Y:S01]  /*1f790*/  STS.U16 [R10+0x8900], R11 ;  /* 0x0089000b0a007388 */ /* 0x0041e20000000400 */
[----:B---3--:R1:W-:Y:S02]  /*1f7a0*/  STS.U16 [R10+0x8d00], R18 ;  /* 0x008d00120a007388 */ /* 0x0083e40000000400 */
[----:B----4-:R2:W-:Y:S01]  /*1f7b0*/  STS.U16 [R10+0x9100], R3 ;  /* 0x009100030a007388 */ /* 0x0105e20000000400 */
[----:B0-----:R-:W3:Y:S01]  /*1f7c0*/  LDL.LU R11, [R1+0x2048] ;  /* 0x00204800010b7983 */ /* 0x001ee20000300800 */
[----:B-1----:R-:W4:Y:S02]  /*1f7d0*/  LDL.LU R18, [R1+0x2044] ;  /* 0x0020440001127983 */ /* 0x002f240000300800 */
[----:B--2---:R-:W2:Y:S02]  /*1f7e0*/  LDL.LU R3, [R1+0x5c4] ;  /* 0x0005c40001037983 */ /* 0x004ea40000300800 */
[----:B--2---:R0:W-:Y:S04]  /*1f7f0*/  STL [R1+0x203c], R3 ;  /* 0x00203c0301007387 */ /* 0x0041e80000100800 */
[----:B0-----:R-:W2:Y:S01]  /*1f800*/  LDL.LU R3, [R1+0x5e8] ;  /* 0x0005e80001037983 */ /* 0x001ea20000300800 */
[----:B------:R-:W-:Y:S02]  /*1f810*/  STS.U16 [R10+0x9500], R19 ;  /* 0x009500130a007388 */ /* 0x000fe40000000400 */
[----:B------:R-:W-:Y:S02]  /*1f820*/  STS.U16 [R10+0x9900], R20 ;  /* 0x009900140a007388 */ /* 0x000fe40000000400 */
[----:B------:R-:W-:Y:S01]  /*1f830*/  STS.U16 [R10+0x9d00], R15 ;  /* 0x009d000f0a007388 */ /* 0x000fe20000000400 */
[----:B------:R-:W-:Y:S01]  /*1f840*/  STS.U16 [R10+0xa100], R29 ;  /* 0x00a1001d0a007388 */ /* 0x000fe20000000400 */
        /* <DEDUP_REMOVED lines=21> */
[----:B----4-:R-:W-:Y:S01]  /*1f9a0*/  STS.U16 [R10+0xf900], R18 ;  /* 0x00f900120a007388 */ /* 0x010fe20000000400 */
[----:B--2---:R0:W-:Y:S04]  /*1f9b0*/  STL [R1+0x2040], R3 ;  /* 0x0020400301007387 */ /* 0x0041e80000100800 */
[----:B0-----:R-:W2:Y:S01]  /*1f9c0*/  LDL.LU R3, [R1+0x5f8] ;  /* 0x0005f80001037983 */ /* 0x001ea20000300800 */
[----:B------:R-:W4:Y:S02]  /*1f9d0*/  LDL.LU R19, [R1+0x5b4] ;  /* 0x0005b40001137983 */ /* 0x000f240000300800 */
[----:B------:R-:W2:Y:S02]  /*1f9e0*/  LDL.LU R20, [R1+0x5a4] ;  /* 0x0005a40001147983 */ /* 0x000ea40000300800 */
[----:B------:R-:W2:Y:S01]  /*1f9f0*/  LDL.LU R15, [R1+0x594] ;  /* 0x00059400010f7983 */ /* 0x000ea20000300800 */
[----:B------:R-:W2:Y:S01]  /*1fa00*/  LDL.LU R29, [R1+0x584] ;  /* 0x00058400011d7983 */ /* 0x000ea20000300800 */
[----:B------:R-:W2:Y:S02]  /*1fa10*/  LDL.LU R28, [R1+0x574] ;  /* 0x00057400011c7983 */ /* 0x000ea40000300800 */
        /* <DEDUP_REMOVED lines=20> */
[----:B------:R-:W2:Y:S01]  /*1fb60*/  LDL R18, [R1+0x650] ;  /* 0x0006500001127983 */ /* 0x000ea20000100800 */
[----:B---3--:R0:W-:Y:S04]  /*1fb70*/  STS.U16 [R10+0xfd00], R11 ;  /* 0x00fd000b0a007388 */ /* 0x0081e80000000400 */
[----:B0-----:R-:W3:Y:S01]  /*1fb80*/  LDL.LU R11, [R1+0x5d8] ;  /* 0x0005d800010b7983 */ /* 0x001ee20000300800 */
[----:B------:R-:W3:Y:S03]  /*1fb90*/  LDL.LU R10, [R1+0x1e4] ;  /* 0x0001e400010a7983 */ /* 0x000ee60000300800 */
[----:B--2---:R0:W-:Y:S04]  /*1fba0*/  STS.U16 [R18+0x200], R3 ;  /* 0x0002000312007388 */ /* 0x0041e80000000400 */
[----:B0-----:R-:W2:Y:S04]  /*1fbb0*/  LDL.LU R3, [R1+0x2040] ;  /* 0x0020400001037983 */ /* 0x001ea80000300800 */
[----:B--2---:R0:W-:Y:S04]  /*1fbc0*/  STS.U16 [R18+0x600], R3 ;  /* 0x0006000312007388 */ /* 0x0041e80000000400 */
[----:B0-----:R-:W2:Y:S01]  /*1fbd0*/  LDL.LU R3, [R1+0x203c] ;  /* 0x00203c0001037983 */ /* 0x001ea20000300800 */
[----:B---3--:R-:W-:Y:S03]  /*1fbe0*/  STS.U16 [R18+0xa00], R11 ;  /* 0x000a000b12007388 */ /* 0x008fe60000000400 */
[----:B--2---:R-:W-:Y:S01]  /*1fbf0*/  STS.U16 [R18+0xe00], R3 ;  /* 0x000e000312007388 */ /* 0x004fe20000000400 */
[----:B----4-:R-:W-:Y:S02]  /*1fc00*/  STS.U16 [R18+0x1200], R19 ;  /* 0x0012001312007388 */ /* 0x010fe40000000400 */
        /* <DEDUP_REMOVED lines=21> */
[----:B------:R0:W-:Y:S01]  /*1fd60*/  STS.U16 [R18+0x6a00], R2 ;  /* 0x006a000212007388 */ /* 0x0001e20000000400 */
[----:B------:R1:W-:Y:S04]  /*1fd70*/  STS.U16 [R18+0x6e00], R8 ;  /* 0x006e000812007388 */ /* 0x0003e80000000400 */
[----:B0-----:R-:W2:Y:S01]  /*1fd80*/  LDL.LU R2, [R1+0x1d4] ;  /* 0x0001d40001027983 */ /* 0x001ea20000300800 */
[----:B-1----:R-:W3:Y:S03]  /*1fd90*/  LDL.LU R8, [R1+0x1a4] ;  /* 0x0001a40001087983 */ /* 0x002ee60000300800 */
[----:B---3--:R0:W-:Y:S04]  /*1fda0*/  STL [R1+0x2034], R8 ;  /* 0x0020340801007387 */ /* 0x0081e80000100800 */
[----:B0-----:R-:W3:Y:S01]  /*1fdb0*/  LDL.LU R8, [R1+0x1b4] ;  /* 0x0001b40001087983 */ /* 0x001ee20000300800 */
[----:B------:R-:W-:Y:S02]  /*1fdc0*/  STS.U16 [R18+0x7200], R9 ;  /* 0x0072000912007388 */ /* 0x000fe40000000400 */
[----:B------:R-:W-:Y:S01]  /*1fdd0*/  STS.U16 [R18+0x7600], R10 ;  /* 0x0076000a12007388 */ /* 0x000fe20000000400 */
[----:B---3--:R0:W-:Y:S04]  /*1fde0*/  STL [R1+0x2038], R8 ;  /* 0x0020380801007387 */ /* 0x0081e80000100800 */
[----:B0-----:R-:W3:Y:S01]  /*1fdf0*/  LDL.LU R8, [R1+0x1c4] ;  /* 0x0001c40001087983 */ /* 0x001ee20000300800 */
[----:B------:R-:W4:Y:S02]  /*1fe00*/  LDL.LU R9, [R1+0x194] ;  /* 0x0001940001097983 */ /* 0x000f240000300800 */
[----:B------:R-:W4:Y:S02]  /*1fe10*/  LDL.LU R10, [R1+0x184] ;  /* 0x00018400010a7983 */ /* 0x000f240000300800 */
[----:B------:R-:W4:Y:S01]  /*1fe20*/  LDL.LU R11, [R1+0x174] ;  /* 0x00017400010b7983 */ /* 0x000f220000300800 */
[----:B------:R-:W4:Y:S01]  /*1fe30*/  LDL.LU R3, [R1+0x164] ;  /* 0x0001640001037983 */ /* 0x000f220000300800 */
        /* <DEDUP_REMOVED lines=20> */
[----:B------:R-:W4:Y:S03]  /*1ff80*/  LDL.LU R6, [R1+0x34] ;  /* 0x0000340001067983 */ /* 0x000f260000300800 */
[----:B--2---:R0:W-:Y:S01]  /*1ff90*/  STS.U16 [R18+0x7a00], R2 ;  /* 0x007a000212007388 */ /* 0x0041e20000000400 */
[----:B------:R-:W4:Y:S03]  /*1ffa0*/  LDL.LU R7, [R1+0x30] ;  /* 0x0000300001077983 */ /* 0x000f260000300800 */
[----:B0-----:R-:W4:Y:S04]  /*1ffb0*/  LDL.LU R2, [R1+0x28] ;  /* 0x0000280001027983 */ /* 0x001f280000300800 */
[----:B---3--:R0:W-:Y:S04]  /*1ffc0*/  STS.U16 [R18+0x7e00], R8 ;  /* 0x007e000812007388 */ /* 0x0081e80000000400 */
[----:B0-----:R-:W3:Y:S04]  /*1ffd0*/  LDL.LU R8, [R1+0x2038] ;  /* 0x0020380001087983 */ /* 0x001ee80000300800 */
[----:B---3--:R0:W-:Y:S04]  /*1ffe0*/  STS.U16 [R18+0x8200], R8 ;  /* 0x0082000812007388 */ /* 0x0081e80000000400 */
[----:B0-----:R-:W3:Y:S04]  /*1fff0*/  LDL.LU R8, [R1+0x2034] ;  /* 0x0020340001087983 */ /* 0x001ee80000300800 */
[----:B---3--:R0:W-:Y:S01]  /*20000*/  STS.U16 [R18+0x8600], R8 ;  /* 0x0086000812007388 */ /* 0x0081e20000000400 */
[----:B----4-:R1:W-:Y:S02]  /*20010*/  STS.U16 [R18+0x8a00], R9 ;  /* 0x008a000912007388 */ /* 0x0103e40000000400 */
[----:B------:R3:W-:Y:S02]  /*20020*/  STS.U16 [R18+0x8e00], R10 ;  /* 0x008e000a12007388 */ /* 0x0007e40000000400 */
[----:B------:R-:W-:Y:S01]  /*20030*/  STS.U16 [R18+0x9200], R11 ;  /* 0x0092000b12007388 */ /* 0x000fe20000000400 */
[----:B------:R-:W-:Y:S01]  /*20040*/  STS.U16 [R18+0x9600], R3 ;  /* 0x0096000312007388 */ /* 0x000fe20000000400 */
[----:B------:R4:W-:Y:S02]  /*20050*/  STS.U16 [R18+0x9a00], R19 ;  /* 0x009a001312007388 */ /* 0x0009e40000000400 */
[----:B------:R4:W-:Y:S02]  /*20060*/  STS.U16 [R18+0x9e00], R20 ;  /* 0x009e001412007388 */ /* 0x0009e40000000400 */
[----:B------:R4:W-:Y:S01]  /*20070*/  STS.U16 [R18+0xa200], R15 ;  /* 0x00a2000f12007388 */ /* 0x0009e20000000400 */
[----:B0-----:R-:W2:Y:S01]  /*20080*/  LDL.LU R8, [R1+0x2030] ;  /* 0x0020300001087983 */ /* 0x001ea20000300800 */
[----:B-1----:R-:W2:Y:S02]  /*20090*/  LDL.LU R9, [R1+0x202c] ;  /* 0x00202c0001097983 */ /* 0x002ea40000300800 */
[----:B---3--:R-:W3:Y:S01]  /*200a0*/  LDL.LU R10, [R1+0x2028] ;  /* 0x00202800010a7983 */ /* 0x008ee20000300800 */
[----:B----4-:R-:W0:Y:S04]  /*200b0*/  S2R R19, SR_TID.X ;  /* 0x0000000000137919 */ /* 0x010e280000002100 */
[----:B------:R-:W4:Y:S04]  /*200c0*/  LDL.LU R20, [R1+0x5f4] ;  /* 0x0005f40001147983 */ /* 0x000f280000300800 */
[----:B------:R1:W-:Y:S01]  /*200d0*/  STS.U16 [R18+0xa600], R29 ;  /* 0x00a6001d12007388 */ /* 0x0003e20000000400 */
[----:B------:R-:W2:Y:S02]  /*200e0*/  LDL.LU R15, [R1+0x5e4] ;  /* 0x0005e400010f7983 */ /* 0x000ea40000300800 */
[----:B------:R1:W-:Y:S02]  /*200f0*/  STS.U16 [R18+0xaa00], R28 ;  /* 0x00aa001c12007388 */ /* 0x0003e40000000400 */
[----:B------:R1:W-:Y:S01]  /*20100*/  STS.U16 [R18+0xae00], R27 ;  /* 0x00ae001b12007388 */ /* 0x0003e20000000400 */
[----:B------:R1:W-:Y:S01]  /*20110*/  STS.U16 [R18+0xb200], R26 ;  /* 0x00b2001a12007388 */ /* 0x0003e20000000400 */
[----:B------:R1:W-:Y:S02]  /*20120*/  STS.U16 [R18+0xb600], R25 ;  /* 0x00b6001912007388 */ /* 0x0003e40000000400 */
[----:B------:R1:W-:Y:S02]  /*20130*/  STS.U16 [R18+0xba00], R24 ;  /* 0x00ba001812007388 */ /* 0x0003e40000000400 */
[----:B-1----:R-:W2:Y:S01]  /*20140*/  LDL.LU R29, [R1+0x5d4] ;  /* 0x0005d400011d7983 */ /* 0x002ea20000300800 */
[----:B------:R-:W2:Y:S02]  /*20150*/  LDL.LU R28, [R1+0x5c0] ;  /* 0x0005c000011c7983 */ /* 0x000ea40000300800 */
[----:B------:R-:W2:Y:S01]  /*20160*/  LDL.LU R27, [R1+0x5b0] ;  /* 0x0005b000011b7983 */ /* 0x000ea20000300800 */
[----:B------:R-:W2:Y:S01]  /*20170*/  LDL.LU R26, [R1+0x5a0] ;  /* 0x0005a000011a7983 */ /* 0x000ea20000300800 */
[----:B------:R-:W2:Y:S02]  /*20180*/  LDL.LU R25, [R1+0x590] ;  /* 0x0005900001197983 */ /* 0x000ea40000300800 */
[----:B------:R1:W-:Y:S02]  /*20190*/  STS.U16 [R18+0xbe00], R17 ;  /* 0x00be001112007388 */ /* 0x0003e40000000400 */
[----:B------:R-:W2:Y:S01]  /*201a0*/  LDL.LU R24, [R1+0x580] ;  /* 0x0005800001187983 */ /* 0x000ea20000300800 */
[----:B------:R0:W-:Y:S01]  /*201b0*/  STS.U16 [R18+0xc200], R16 ;  /* 0x00c2001012007388 */ /* 0x0001e20000000400 */
[----:B------:R0:W-:Y:S02]  /*201c0*/  STS.U16 [R18+0xc600], R13 ;  /* 0x00c6000d12007388 */ /* 0x0001e40000000400 */
[----:B------:R0:W-:Y:S02]  /*201d0*/  STS.U16 [R18+0xca00], R14 ;  /* 0x00ca000e12007388 */ /* 0x0001e40000000400 */
[----:B------:R0:W-:Y:S01]  /*201e0*/  STS.U16 [R18+0xce00], R12 ;  /* 0x00ce000c12007388 */ /* 0x0001e20000000400 */
[----:B------:R0:W-:Y:S04]  /*201f0*/  STS.U16 [R18+0xd200], R0 ;  /* 0x00d2000012007388 */ /* 0x0001e80000000400 */
[----:B-1----:R-:W2:Y:S01]  /*20200*/  LDL.LU R17, [R1+0x570] ;  /* 0x0005700001117983 */ /* 0x002ea20000300800 */
[----:B0-----:R-:W2:Y:S03]  /*20210*/  LDL.LU R16, [R1+0x560] ;  /* 0x0005600001107983 */ /* 0x001ea60000300800 */
[----:B------:R-:W2:Y:S04]  /*20220*/  LDL.LU R13, [R1+0x550] ;  /* 0x00055000010d7983 */ /* 0x000ea80000300800 */
        /* <DEDUP_REMOVED lines=9> */
[----:B0-----:R-:W2:Y:S01]  /*202c0*/  LDL.LU R23, [R1+0x510] ;  /* 0x0005100001177983 */ /* 0x001ea20000300800 */
[----:B-1----:R-:W2:Y:S03]  /*202d0*/  LDL.LU R22, [R1+0x348] ;  /* 0x0003480001167983 */ /* 0x002ea60000300800 */
[----:B------:R-:W2:Y:S04]  /*202e0*/  LDL.LU R21, [R1+0x2b0] ;  /* 0x0002b00001157983 */ /* 0x000ea80000300800 */
[----:B------:R-:W2:Y:S01]  /*202f0*/  LDL.LU R4, [R1+0x2a0] ;  /* 0x0002a00001047983 */ /* 0x000ea20000300800 */
[----:B------:R-:W2:Y:S02]  /*20300*/  LDL.LU R5, [R1+0x290] ;  /* 0x0002900001057983 */ /* 0x000ea40000300800 */
[----:B------:R0:W-:Y:S02]  /*20310*/  STS.U16 [R18+0xee00], R7 ;  /* 0x00ee000712007388 */ /* 0x0001e40000000400 */
[----:B------:R-:W2:Y:S01]  /*20320*/  LDL.LU R6, [R1+0x280] ;  /* 0x0002800001067983 */ /* 0x000ea20000300800 */
[----:B------:R1:W-:Y:S01]  /*20330*/  STS.U16 [R18+0xf200], R2 ;  /* 0x00f2000212007388 */ /* 0x0003e20000000400 */
[----:B------:R-:W-:-:S03]  /*20340*/  SHF.R.S32.HI R11, RZ, 0x6, R19 ;  /* 0x00000006ff0b7819 */ /* 0x000fc60000011413 */
[----:B0-----:R-:W2:Y:S01]  /*20350*/  LDL.LU R7, [R1+0x270] ;  /* 0x0002700001077983 */ /* 0x001ea20000300800 */
[----:B-1----:R-:W2:Y:S02]  /*20360*/  LDL.LU R2, [R1+0x260] ;  /* 0x0002600001027983 */ /* 0x002ea40000300800 */
[----:B------:R0:W-:Y:S02]  /*20370*/  STL [R1+0x2018], R19 ;  /* 0x0020181301007387 */ /* 0x0001e40000100800 */
[----:B0-----:R-:W2:Y:S04]  /*20380*/  LDL.LU R19, [R1+0x220] ;  /* 0x0002200001137983 */ /* 0x001ea80000300800 */
[----:B--2---:R0:W-:Y:S04]  /*20390*/  STL [R1+0x201c], R19 ;  /* 0x00201c1301007387 */ /* 0x0041e80000100800 */
[----:B0-----:R-:W2:Y:S04]  /*203a0*/  LDL.LU R19, [R1+0x230] ;  /* 0x0002300001137983 */ /* 0x001ea80000300800 */
[----:B--2---:R0:W-:Y:S04]  /*203b0*/  STL [R1+0x2020], R19 ;  /* 0x0020201301007387 */ /* 0x0041e80000100800 */
[----:B0-----:R-:W2:Y:S04]  /*203c0*/  LDL.LU R19, [R1+0x240] ;  /* 0x0002400001137983 */ /* 0x001ea80000300800 */
[----:B------:R-:W0:Y:S01]  /*203d0*/  S2R R3, SR_TID.X ;  /* 0x0000000000037919 */ /* 0x000e220000002100 */
[----:B------:R-:W-:-:S03]  /*203e0*/  SGXT R11, R11, 0x1 ;  /* 0x000000010b0b781a */ /* 0x000fc60000000200 */
[----:B---3--:R-:W-:Y:S01]  /*203f0*/  STS.U16 [R18+0xf600], R10 ;  /* 0x00f6000a12007388 */ /* 0x008fe20000000400 */
[----:B------:R-:W-:Y:S02]  /*20400*/  STS.U16 [R18+0xfa00], R9 ;  /* 0x00fa000912007388 */ /* 0x000fe40000000400 */
[----:B------:R-:W-:Y:S01]  /*20410*/  STS.U16 [R18+0xfe00], R8 ;  /* 0x00fe000812007388 */ /* 0x000fe20000000400 */
[----:B0-----:R-:W-:-:S05]  /*20420*/  LOP3.LUT R3, R3, 0x3f, RZ, 0xc0, !PT ;  /* 0x0000003f03037812 */ /* 0x001fca00078ec0ff */
[----:B------:R-:W-:-:S05]  /*20430*/  IMAD.SHL.U32 R3, R3, 0x2, RZ ;  /* 0x0000000203037824 */ /* 0x000fca00078e00ff */
[----:B------:R-:W-:Y:S01]  /*20440*/  LOP3.LUT R3, R3, 0x90, R11, 0x78, !PT ;  /* 0x0000009003037812 */ /* 0x000fe200078e780b */
[----:B--2---:R0:W-:Y:S04]  /*20450*/  STL [R1+0x2024], R19 ;  /* 0x0020241301007387 */ /* 0x0041e80000100800 */
[----:B0-----:R-:W2:Y:S01]  /*20460*/  LDL.LU R19, [R1+0x250] ;  /* 0x0002500001137983 */ /* 0x001ea20000300800 */
[----:B------:R-:W-:-:S05]  /*20470*/  LOP3.LUT R3, R3, 0x60, RZ, 0x3c, !PT ;  /* 0x0000006003037812 */ /* 0x000fca00078e3cff */
[----:B----4-:R-:W-:Y:S01]  /*20480*/  STS.U16 [R3+0x300], R20 ;  /* 0x0003001403007388 */ /* 0x010fe20000000400 */
[----:B------:R-:W-:Y:S02]  /*20490*/  STS.U16 [R3+0x700], R15 ;  /* 0x0007000f03007388 */ /* 0x000fe40000000400 */
[----:B------:R0:W-:Y:S02]  /*204a0*/  STS.U16 [R3+0xb00], R29 ;  /* 0x000b001d03007388 */ /* 0x0001e40000000400 */
[----:B------:R1:W-:Y:S01]  /*204b0*/  STS.U16 [R3+0xf00], R28 ;  /* 0x000f001c03007388 */ /* 0x0003e20000000400 */
[----:B------:R3:W-:Y:S01]  /*204c0*/  STS.U16 [R3+0x1300], R27 ;  /* 0x0013001b03007388 */ /* 0x0007e20000000400 */
[----:B------:R4:W-:Y:S02]  /*204d0*/  STS.U16 [R3+0x1700], R26 ;  /* 0x0017001a03007388 */ /* 0x0009e40000000400 */
[----:B------:R4:W-:Y:S02]  /*204e0*/  STS.U16 [R3+0x1b00], R25 ;  /* 0x001b001903007388 */ /* 0x0009e40000000400 */
[----:B------:R4:W-:Y:S01]  /*204f0*/  STS.U16 [R3+0x1f00], R24 ;  /* 0x001f001803007388 */ /* 0x0009e20000000400 */
[----:B------:R4:W-:Y:S04]  /*20500*/  STS.U16 [R3+0x2300], R17 ;  /* 0x0023001103007388 */ /* 0x0009e80000000400 */
[----:B0-----:R-:W2:Y:S01]  /*20510*/  LDL.LU R29, [R1+0x210] ;  /* 0x00021000011d7983 */ /* 0x001ea20000300800 */
[----:B-1----:R-:W2:Y:S02]  /*20520*/  LDL.LU R28, [R1+0x200] ;  /* 0x00020000011c7983 */ /* 0x002ea40000300800 */
[----:B---3--:R-:W3:Y:S02]  /*20530*/  LDL.LU R27, [R1+0x1f0] ;  /* 0x0001f000011b7983 */ /* 0x008ee40000300800 */
[----:B----4-:R-:W4:Y:S01]  /*20540*/  LDL.LU R26, [R1+0x1e0] ;  /* 0x0001e000011a7983 */ /* 0x010f220000300800 */
[----:B------:R-:W3:Y:S04]  /*20550*/  LDL.LU R25, [R1+0x1d0] ;  /* 0x0001d00001197983 */ /* 0x000ee80000300800 */
[----:B------:R0:W-:Y:S01]  /*20560*/  STS.U16 [R3+0x2700], R16 ;  /* 0x0027001003007388 */ /* 0x0001e20000000400 */
[----:B------:R-:W3:Y:S02]  /*20570*/  LDL.LU R24, [R1+0x1c0] ;  /* 0x0001c00001187983 */ /* 0x000ee40000300800 */
[----:B------:R1:W-:Y:S02]  /*20580*/  STS.U16 [R3+0x2b00], R13 ;  /* 0x002b000d03007388 */ /* 0x0003e40000000400 */
[----:B------:R-:W3:Y:S01]  /*20590*/  LDL.LU R17, [R1+0x1b0] ;  /* 0x0001b00001117983 */ /* 0x000ee20000300800 */
[----:B------:R1:W-:Y:S01]  /*205a0*/  STS.U16 [R3+0x2f00], R14 ;  /* 0x002f000e03007388 */ /* 0x0003e20000000400 */
[----:B------:R1:W-:Y:S02]  /*205b0*/  STS.U16 [R3+0x3300], R12 ;  /* 0x0033000c03007388 */ /* 0x0003e40000000400 */
[----:B------:R-:W-:Y:S02]  /*205c0*/  STS.U16 [R3+0x3700], R0 ;  /* 0x0037000003007388 */ /* 0x000fe40000000400 */
[----:B------:R1:W-:Y:S01]  /*205d0*/  STS.U16 [R3+0x3b00], R23 ;  /* 0x003b001703007388 */ /* 0x0003e20000000400 */
[----:B0-----:R-:W3:Y:S01]  /*205e0*/  LDL.LU R16, [R1+0x1a0] ;  /* 0x0001a00001107983 */ /* 0x001ee20000300800 */
[----:B-1----:R-:W3:Y:S03]  /*205f0*/  LDL.LU R13, [R1+0x190] ;  /* 0x00019000010d7983 */ /* 0x002ee60000300800 */
[----:B------:R0:W-:Y:S04]  /*20600*/  STS.U16 [R3+0x3f00], R22 ;  /* 0x003f001603007388 */ /* 0x0001e80000000400 */
[----:B------:R-:W3:Y:S01]  /*20610*/  LDL.LU R14, [R1+0x180] ;  /* 0x00018000010e7983 */ /* 0x000ee20000300800 */
[----:B------:R-:W3:Y:S02]  /*20620*/  LDL.LU R12, [R1+0x170] ;  /* 0x00017000010c7983 */ /* 0x000ee40000300800 */
[----:B------:R1:W-:Y:S01]  /*20630*/  STS.U16 [R3+0x4300], R21 ;  /* 0x0043001503007388 */ /* 0x0003e20000000400 */
[----:B------:R-:W3:Y:S01]  /*20640*/  LDL.LU R23, [R1+0x160] ;  /* 0x0001600001177983 */ /* 0x000ee20000300800 */
[----:B------:R1:W-:Y:S02]  /*20650*/  STS.U16 [R3+0x4700], R4 ;  /* 0x0047000403007388 */ /* 0x0003e40000000400 */
[----:B------:R1:W-:Y:S01]  /*20660*/  STS.U16 [R3+0x4b00], R5 ;  /* 0x004b000503007388 */ /* 0x0003e20000000400 */
[----:B0-----:R-:W3:Y:S01]  /*20670*/  LDL.LU R22, [R1+0x150] ;  /* 0x0001500001167983 */ /* 0x001ee20000300800 */
[----:B-1----:R-:W3:Y:S02]  /*20680*/  LDL.LU R21, [R1+0x140] ;  /* 0x0001400001157983 */ /* 0x002ee40000300800 */
[----:B------:R0:W-:Y:S02]  /*20690*/  STS.U16 [R3+0x4f00], R6 ;  /* 0x004f000603007388 */ /* 0x0001e40000000400 */
[----:B------:R1:W-:Y:S01]  /*206a0*/  STS.U16 [R3+0x5300], R7 ;  /* 0x0053000703007388 */ /* 0x0003e20000000400 */
[----:B------:R-:W3:Y:S01]  /*206b0*/  LDL.LU R4, [R1+0x130] ;  /* 0x0001300001047983 */ /* 0x000ee20000300800 */
[----:B------:R-:W3:Y:S03]  /*206c0*/  LDL.LU R5, [R1+0x120] ;  /* 0x0001200001057983 */ /* 0x000ee60000300800 */
[----:B------:R1:W-:Y:S04]  /*206d0*/  STS.U16 [R3+0x5700], R2 ;  /* 0x0057000203007388 */ /* 0x0003e80000000400 */
[----:B0-----:R-:W3:Y:S01]  /*206e0*/  LDL.LU R6, [R1+0x110] ;  /* 0x0001100001067983 */ /* 0x001ee20000300800 */
[----:B-1----:R-:W3:Y:S03]  /*206f0*/  LDL.LU R7, [R1+0x100] ;  /* 0x0001000001077983 */ /* 0x002ee60000300800 */
        /* <DEDUP_REMOVED lines=8> */
[----:B------:R-:W3:Y:S04]  /*20780*/  LDL.LU R0, [R1+0x4] ;  /* 0x0000040001007983 */ /* 0x000ee80000300800 */
[----:B--2---:R0:W-:Y:S04]  /*20790*/  STS.U16 [R3+0x5b00], R19 ;  /* 0x005b001303007388 */ /* 0x0041e80000000400 */
[----:B0-----:R-:W2:Y:S04]  /*207a0*/  LDL.LU R19, [R1+0x2024] ;  /* 0x0020240001137983 */ /* 0x001ea80000300800 */
[----:B--2---:R0:W-:Y:S04]  /*207b0*/  STS.U16 [R3+0x5f00], R19 ;  /* 0x005f001303007388 */ /* 0x0041e80000000400 */
[----:B0-----:R-:W2:Y:S04]  /*207c0*/  LDL.LU R19, [R1+0x2020] ;  /* 0x0020200001137983 */ /* 0x001ea80000300800 */
[----:B--2---:R0:W-:Y:S04]  /*207d0*/  STS.U16 [R3+0x6300], R19 ;  /* 0x0063001303007388 */ /* 0x0041e80000000400 */
[----:B0-----:R-:W2:Y:S04]  /*207e0*/  LDL.LU R19, [R1+0x201c] ;  /* 0x00201c0001137983 */ /* 0x001ea80000300800 */
[----:B--2---:R0:W-:Y:S01]  /*207f0*/  STS.U16 [R3+0x6700], R19 ;  /* 0x0067001303007388 */ /* 0x0041e20000000400 */
[----:B------:R1:W-:Y:S02]  /*20800*/  STS.U16 [R3+0x6b00], R29 ;  /* 0x006b001d03007388 */ /* 0x0003e40000000400 */
[----:B------:R2:W-:Y:S02]  /*20810*/  STS.U16 [R3+0x6f00], R28 ;  /* 0x006f001c03007388 */ /* 0x0005e40000000400 */
[----:B---3--:R3:W-:Y:S01]  /*20820*/  STS.U16 [R3+0x7300], R27 ;  /* 0x0073001b03007388 */ /* 0x0087e20000000400 */
[----:B----4-:R3:W-:Y:S01]  /*20830*/  STS.U16 [R3+0x7700], R26 ;  /* 0x0077001a03007388 */ /* 0x0107e20000000400 */
[----:B------:R3:W-:Y:S03]  /*20840*/  STS.U16 [R3+0x7b00], R25 ;  /* 0x007b001903007388 */ /* 0x0007e60000000400 */
[----:B0-----:R-:W4:Y:S01]  /*20850*/  LDL.LU R19, [R1+0x2018] ;  /* 0x0020180001137983 */ /* 0x001f220000300800 */
[----:B-1----:R-:W4:Y:S02]  /*20860*/  LDL.LU R29, [R1+0x2014] ;  /* 0x00201400011d7983 */ /* 0x002f240000300800 */
[----:B--2---:R-:W2:Y:S02]  /*20870*/  LDL.LU R28, [R1+0x2010] ;  /* 0x00201000011c7983 */ /* 0x004ea40000300800 */
[----:B---3--:R-:W3:Y:S01]  /*20880*/  LDL.LU R27, [R1+0x200c] ;  /* 0x00200c00011b7983 */ /* 0x008ee20000300800 */
[----:B------:R-:W2:Y:S01]  /*20890*/  LDL.LU R26, [R1+0x2008] ;  /* 0x00200800011a7983 */ /* 0x000ea20000300800 */
[----:B------:R-:W2:Y:S03]  /*208a0*/  LDL.LU R25, [R1+0x2004] ;  /* 0x0020040001197983 */ /* 0x000ea60000300800 */
[----:B------:R0:W-:Y:S01]  /*208b0*/  STS.U16 [R3+0x7f00], R24 ;  /* 0x007f001803007388 */ /* 0x0001e20000000400 */
[----:B------:R1:W-:Y:S02]  /*208c0*/  STS.U16 [R3+0x8300], R17 ;  /* 0x0083001103007388 */ /* 0x0003e40000000400 */
[----:B------:R1:W-:Y:S02]  /*208d0*/  STS.U16 [R3+0x8700], R16 ;  /* 0x0087001003007388 */ /* 0x0003e40000000400 */
[----:B------:R1:W-:Y:S01]  /*208e0*/  STS.U16 [R3+0x8b00], R13 ;  /* 0x008b000d03007388 */ /* 0x0003e20000000400 */
[----:B------:R1:W-:Y:S01]  /*208f0*/  STS.U16 [R3+0x8f00], R14 ;  /* 0x008f000e03007388 */ /* 0x0003e20000000400 */
[----:B------:R1:W-:Y:S03]  /*20900*/  STS.U16 [R3+0x9300], R12 ;  /* 0x0093000c03007388 */ /* 0x0003e60000000400 */
[----:B0-----:R-:W2:Y:S01]  /*20910*/  LDL.LU R24, [R1+0x2000] ;  /* 0x0020000001187983 */ /* 0x001ea20000300800 */
[----:B-1----:R-:W2:Y:S03]  /*20920*/  LDL.LU R17, [R1+0x1ffc] ;  /* 0x001ffc0001117983 */ /* 0x002ea60000300800 */
[----:B------:R-:W2:Y:S01]  /*20930*/  LDL.LU R16, [R1+0x1ff8] ;  /* 0x001ff80001107983 */ /* 0x000ea20000300800 */
[----:B------:R-:W2:Y:S03]  /*20940*/  LDL.LU R13, [R1+0x1ff4] ;  /* 0x001ff400010d7983 */ /* 0x000ea60000300800 */
        /* <DEDUP_REMOVED lines=15> */
[----:B------:R1:W-:Y:S03]  /*20a40*/  STS.U16 [R3+0xb300], R2 ;  /* 0x00b3000203007388 */ /* 0x0003e60000000400 */
[----:B0-----:R-:W2:Y:S01]  /*20a50*/  LDL.LU R7, [R1+0x1fd0] ;  /* 0x001fd00001077983 */ /* 0x001ea20000300800 */
[----:B-1----:R-:W2:Y:S02]  /*20a60*/  LDL.LU R2, [R1+0x1fcc] ;  /* 0x001fcc0001027983 */ /* 0x002ea40000300800 */
[----:B------:R-:W-:Y:S02]  /*20a70*/  STS.U16 [R3+0xb700], R8 ;  /* 0x00b7000803007388 */ /* 0x000fe40000000400 */
[----:B------:R-:W-:Y:S01]  /*20a80*/  STS.U16 [R3+0xbb00], R9 ;  /* 0x00bb000903007388 */ /* 0x000fe20000000400 */
[----:B------:R-:W-:Y:S01]  /*20a90*/  STS.U16 [R3+0xbf00], R10 ;  /* 0x00bf000a03007388 */ /* 0x000fe20000000400 */
[----:B------:R-:W-:Y:S02]  /*20aa0*/  STS.U16 [R3+0xc300], R11 ;  /* 0x00c3000b03007388 */ /* 0x000fe40000000400 */
[----:B------:R-:W-:Y:S02]  /*20ab0*/  STS.U16 [R3+0xc700], R18 ;  /* 0x00c7001203007388 */ /* 0x000fe40000000400 */
[----:B------:R-:W-:Y:S01]  /*20ac0*/  STS.U16 [R3+0xcb00], R20 ;  /* 0x00cb001403007388 */ /* 0x000fe20000000400 */
[----:B------:R4:W-:Y:S01]  /*20ad0*/  STS.U16 [R3+0xcf00], R15 ;  /* 0x00cf000f03007388 */ /* 0x0009e20000000400 */
[----:B------:R-:W-:Y:S01]  /*20ae0*/  STS.U16 [R3+0xd300], R0 ;  /* 0x00d3000003007388 */ /* 0x000fe20000000400 */
[----:B----4-:R-:W-:-:S02]  /*20af0*/  LOP3.LUT R15, R19, 0x60, RZ, 0xc0, !PT ;  /* 0x00000060130f7812 */ /* 0x010fc400078ec0ff */
[C---:B------:R-:W-:Y:S01]  /*20b00*/  LOP3.LUT R20, R19.reuse, 0x1c, RZ, 0xc0, !PT ;  /* 0x0000001c13147812 */ /* 0x040fe200078ec0ff */
[----:B------:R-:W-:-:S04]  /*20b10*/  LOP3.LUT R19, R19, 0x1f, RZ, 0xc0, !PT ;  /* 0x0000001f13137812 */ /* 0x000fc800078ec0ff */
[----:B------:R-:W-:Y:S02]  /*20b20*/  LEA R8, R20, R19, 0x3 ;  /* 0x0000001314087211 */ /* 0x000fe400078e18ff */
[----:B------:R-:W-:-:S03]  /*20b30*/  SHF.R.U32.HI R15, RZ, 0x1, R15 ;  /* 0x00000001ff0f7819 */ /* 0x000fc6000001160f */
[----:B------:R-:W-:-:S05]  /*20b40*/  IMAD.SHL.U32 R8, R8, 0x4, RZ ;  /* 0x0000000408087824 */ /* 0x000fca00078e00ff */
[----:B------:R-:W-:Y:S01]  /*20b50*/  LOP3.LUT R8, R8, R15, RZ, 0x3c, !PT ;  /* 0x0000000f08087212 */ /* 0x000fe200078e3cff */
[----:B--2---:R0:W-:Y:S01]  /*20b60*/  STS.U16 [R3+0xd700], R2 ;  /* 0x00d7000203007388 */ /* 0x0041e20000000400 */
[----:B------:R-:W-:Y:S02]  /*20b70*/  STS.U16 [R3+0xdb00], R7 ;  /* 0x00db000703007388 */ /* 0x000fe40000000400 */
[----:B------:R-:W-:Y:S02]  /*20b80*/  STS.U16 [R3+0xdf00], R6 ;  /* 0x00df000603007388 */ /* 0x000fe40000000400 */
[----:B------:R-:W-:Y:S01]  /*20b90*/  STS.U16 [R3+0xe300], R5 ;  /* 0x00e3000503007388 */ /* 0x000fe20000000400 */
[----:B------:R-:W-:Y:S01]  /*20ba0*/  STS.U16 [R3+0xe700], R4 ;  /* 0x00e7000403007388 */ /* 0x000fe20000000400 */
[----:B------:R-:W-:Y:S02]  /*20bb0*/  STS.U16 [R3+0xeb00], R21 ;  /* 0x00eb001503007388 */ /* 0x000fe40000000400 */
[----:B------:R1:W-:Y:S02]  /*20bc0*/  STS.U16 [R3+0xef00], R22 ;  /* 0x00ef001603007388 */ /* 0x0003e40000000400 */
[----:B------:R-:W-:Y:S01]  /*20bd0*/  STS.U16 [R3+0xf300], R23 ;  /* 0x00f3001703007388 */ /* 0x000fe20000000400 */
[----:B------:R-:W-:Y:S01]  /*20be0*/  STS.U16 [R3+0xf700], R12 ;  /* 0x00f7000c03007388 */ /* 0x000fe20000000400 */
[----:B------:R-:W-:Y:S02]  /*20bf0*/  STS.U16 [R3+0xfb00], R14 ;  /* 0x00fb000e03007388 */ /* 0x000fe40000000400 */
[----:B------:R-:W-:Y:S02]  /*20c00*/  STS.U16 [R3+0xff00], R13 ;  /* 0x00ff000d03007388 */ /* 0x000fe40000000400 */
[----:B------:R-:W-:Y:S01]  /*20c10*/  STS [R8+0x18000], R16 ;  /* 0x0180001008007388 */ /* 0x000fe20000000800 */
[----:B------:R-:W-:Y:S04]  /*20c20*/  STS [R8+0x18400], R24 ;  /* 0x0184001808007388 */ /* 0x000fe80000000800 */
[----:B0-----:R-:W2:Y:S01]  /*20c30*/  LDL.LU R2, [R1+0x1fc8] ;  /* 0x001fc80001027983 */ /* 0x001ea20000300800 */
[----:B------:R-:W-:Y:S02]  /*20c40*/  STS [R8+0x18800], R26 ;  /* 0x0188001a08007388 */ /* 0x000fe40000000800 */
[----:B------:R-:W2:Y:S02]  /*20c50*/  LDL.LU R0, [R1+0x63c] ;  /* 0x00063c0001007983 */ /* 0x000ea40000300800 */
[----:B------:R0:W-:Y:S01]  /*20c60*/  STS [R8+0x18c00], R28 ;  /* 0x018c001c08007388 */ /* 0x0001e20000000800 */
[----:B-1----:R-:W4:Y:S04]  /*20c70*/  LDL R22, [R1+0x14] ;  /* 0x0000140001167983 */ /* 0x002f280000100800 */
[----:B0-----:R-:W2:Y:S01]  /*20c80*/  LDL R28, [R1+0x34c] ;  /* 0x00034c00011c7983 */ /* 0x001ea20000100800 */
[----:B------:R-:W-:-:S04]  /*20c90*/  LEA R3, R20, R19, 0x3 ;  /* 0x0000001314037211 */ /* 0x000fc800078e18ff */
[----:B------:R-:W-:-:S04]  /*20ca0*/  SHF.L.U32 R3, R3, 0x2, RZ ;  /* 0x0000000203037819 */ /* 0x000fc800000006ff */
[----:B------:R-:W-:-:S04]  /*20cb0*/  LOP3.LUT R3, R3, R15, RZ, 0x3c, !PT ;  /* 0x0000000f03037212 */ /* 0x000fc800078e3cff */
[----:B------:R-:W-:-:S05]  /*20cc0*/  LOP3.LUT R3, R3, 0x40, RZ, 0x3c, !PT ;  /* 0x0000004003037812 */ /* 0x000fca00078e3cff */
[----:B------:R-:W-:Y:S01]  /*20cd0*/  STS [R3+0x18000], R17 ;  /* 0x0180001103007388 */ /* 0x000fe20000000800 */
[----:B------:R-:W-:Y:S02]  /*20ce0*/  STS [R3+0x18400], R25 ;  /* 0x0184001903007388 */ /* 0x000fe40000000800 */
[----:B---3--:R-:W-:Y:S02]  /*20cf0*/  STS [R3+0x18800], R27 ;  /* 0x0188001b03007388 */ /* 0x008fe40000000800 */
[----:B------:R0:W-:Y:S02]  /*20d00*/  STS [R3+0x18c00], R29 ;  /* 0x018c001d03007388 */ /* 0x0001e40000000800 */
[----:B0-----:R-:W3:Y:S04]  /*20d10*/  LDL R3, [R1+0x354] ;  /* 0x0003540001037983 */ /* 0x001ee80000100800 */
[----:B------:R-:W0:Y:S04]  /*20d20*/  S2R R15, SR_TID.X ;  /* 0x00000000000f7919 */ /* 0x000e280000002100 */
[----:B------:R-:W-:Y:S01]  /*20d30*/  BAR.SYNC.DEFER_BLOCKING 0x0 ;  /* 0x0000000000007b1d */ /* 0x000fe20000010000 */
[C---:B0-----:R-:W-:Y:S01]  /*20d40*/  LOP3.LUT R19, R15.reuse, 0x7, RZ, 0xc0, !PT ;  /* 0x000000070f137812 */ /* 0x041fe200078ec0ff */
[----:B------:R-:W-:-:S03]  /*20d50*/  IMAD.SHL.U32 R20, R15, 0x80, RZ ;  /* 0x000000800f147824 */ /* 0x000fc600078e00ff */
[----:B------:R-:W-:-:S04]  /*20d60*/  SHF.L.U32 R25, R19, 0x4, RZ ;  /* 0x0000000413197819 */ /* 0x000fc800000006ff */
[----:B------:R-:W-:-:S04]  /*20d70*/  LOP3.LUT R25, R25, 0x780, R20, 0xf8, !PT ;  /* 0x0000078019197812 */ /* 0x000fc800078ef814 */
[----:B------:R-:W-:-:S05]  /*20d80*/  LOP3.LUT R25, R25, 0x10, R15, 0x78, !PT ;  /* 0x0000001019197812 */ /* 0x000fca00078e780f */
[----:B------:R-:W0:Y:S04]  /*20d90*/  LDSM.16.M88.4 R8, [R25+0x18000] ;  /* 0x018000001908783b */ /* 0x000e280000000200 */
[----:B--2---:R-:W1:Y:S04]  /*20da0*/  LDSM.16.M88.4 R12, [R28] ;  /* 0x000000001c0c783b */ /* 0x004e680000000200 */
[----:B---3--:R-:W-:Y:S01]  /*20db0*/  STL [R1+0x1f30], R3 ;  /* 0x001f300301007387 */ /* 0x008fe20000100800 */
[----:B0-----:R0:W-:Y:S02]  /*20dc0*/  STL.64 [R1+0x1fb8], R10 ;  /* 0x001fb80a01007387 */ /* 0x0011e40000100a00 */
[----:B------:R-:W-:Y:S02]  /*20dd0*/  STL.64 [R1+0x1fb0], R8 ;  /* 0x001fb00801007387 */ /* 0x000fe40000100a00 */
[----:B------:R-:W-:Y:S01]  /*20de0*/  STL [R1+0x1f40], R25 ;  /* 0x001f401901007387 */ /* 0x000fe20000100800 */
[----:B-1----:R-:W-:Y:S01]  /*20df0*/  STL.64 [R1+0x150], R12 ;  /* 0x0001500c01007387 */ /* 0x002fe20000100a00 */
[----:B------:R-:W-:Y:S03]  /*20e00*/  STL.64 [R1+0x158], R14 ;  /* 0x0001580e01007387 */ /* 0x000fe60000100a00 */
[----:B0-----:R-:W4:Y:S01]  /*20e10*/  LDL.LU R11, [R1+0x2c0] ;  /* 0x0002c000010b7983 */ /* 0x001f220000300800 */
[----:B------:R-:W2:Y:S01]  /*20e20*/  LDL.LU R10, [R1+0x2c4] ;  /* 0x0002c400010a7983 */ /* 0x000ea20000300800 */
[----:B------:R-:W-:Y:S01]  /*20e30*/  MOV R7, R12 ;  /* 0x0000000c00077202 */ /* 0x000fe20000000f00 */
[----:B------:R-:W-:-:S02]  /*20e40*/  IMAD.MOV.U32 R6, RZ, RZ, R13 ;  /* 0x000000ffff067224 */ /* 0x000fc400078e000d */
[----:B------:R-:W0:Y:S01]  /*20e50*/  LDSM.16.M88.4 R12, [R28+0x1000] ;  /* 0x001000001c0c783b */ /* 0x000e220000000200 */
[----:B------:R-:W-:Y:S02]  /*20e60*/  FADD R4, -R2, R0 ;  /* 0x0000000002047221 */ /* 0x000fe40000000100 */
[----:B------:R-:W3:Y:S01]  /*20e70*/  LDL.LU R0, [R1+0x2c8] ;  /* 0x0002c80001007983 */ /* 0x000ee20000300800 */
[----:B0-----:R-:W-:Y:S01]  /*20e80*/  STL.64 [R1+0x140], R12 ;  /* 0x0001400c01007387 */ /* 0x001fe20000100a00 */
[----:B------:R-:W-:Y:S01]  /*20e90*/  MOV R9, R12 ;  /* 0x0000000c00097202 */ /* 0x000fe20000000f00 */
[----:B------:R-:W-:Y:S01]  /*20ea0*/  STL.64 [R1+0x148], R14 ;  /* 0x0001480e01007387 */ /* 0x000fe20000100a00 */
[----:B------:R-:W-:Y:S02]  /*20eb0*/  MOV R8, R13 ;  /* 0x0000000d00087202 */ /* 0x000fe40000000f00 */
[----:B------:R-:W0:Y:S04]  /*20ec0*/  LDSM.16.M88.4 R12, [R28+0x2000] ;  /* 0x002000001c0c783b */ /* 0x000e280000000200 */
[----:B------:R-:W-:Y:S01]  /*20ed0*/  STL.64 [R1+0x1fc0], R8 ;  /* 0x001fc00801007387 */ /* 0x000fe20000100a00 */
[----:B------:R-:W-:-:S03]  /*20ee0*/  FMUL R4, R4, 1.4426950216293334961 ;  /* 0x3fb8aa3b04047820 */ /* 0x000fc60000400000 */
[----:B0-----:R-:W-:Y:S01]  /*20ef0*/  STL.64 [R1+0x130], R12 ;  /* 0x0001300c01007387 */ /* 0x001fe20000100a00 */
[----:B------:R-:W-:Y:S02]  /*20f00*/  IMAD.MOV.U32 R29, RZ, RZ, R12 ;  /* 0x000000ffff1d7224 */ /* 0x000fe400078e000c */
[----:B------:R-:W-:Y:S01]  /*20f10*/  STL.64 [R1+0x138], R14 ;  /* 0x0001380e01007387 */ /* 0x000fe20000100a00 */
[----:B------:R-:W-:Y:S01]  /*20f20*/  MOV R26, R13 ;  /* 0x0000000d001a7202 */ /* 0x000fe20000000f00 */
[----:B------:R0:W1:Y:S01]  /*20f30*/  MUFU.EX2 R19, R4 ;  /* 0x0000000400137308 */ /* 0x0000620000000800 */
[----:B------:R-:W1:Y:S04]  /*20f40*/  LDSM.16.M88.4 R12, [R28+0x3000] ;  /* 0x003000001c0c783b */ /* 0x000e680000000200 */
[----:B------:R-:W3:Y:S04]  /*20f50*/  LDL.LU R5, [R1+0x2cc] ;  /* 0x0002cc0001057983 */ /* 0x000ee80000300800 */
[----:B0-----:R-:W3:Y:S04]  /*20f60*/  LDL.LU R4, [R1+0x2d0] ;  /* 0x0002d00001047983 */ /* 0x001ee80000300800 */
[----:B-1----:R4:W-:Y:S01]  /*20f70*/  STL.64 [R1+0x120], R12 ;  /* 0x0001200c01007387 */ /* 0x0029e20000100a00 */
[----:B------:R-:W-:Y:S02]  /*20f80*/  STL.64 [R1+0x128], R14 ;  /* 0x0001280e01007387 */ /* 0x000fe40000100a00 */
[----:B------:R-:W3:Y:S02]  /*20f90*/  LDL.LU R3, [R1+0x2d4] ;  /* 0x0002d40001037983 */ /* 0x000ee40000300800 */
[----:B------:R-:W3:Y:S01]  /*20fa0*/  LDL.LU R2, [R1+0x2d8] ;  /* 0x0002d80001027983 */ /* 0x000ee20000300800 */
[----:B------:R-:W-:Y:S01]  /*20fb0*/  STL [R1+0x348], R19 ;  /* 0x0003481301007387 */ /* 0x000fe20000100800 */
[----:B----4-:R-:W-:-:S02]  /*20fc0*/  FMUL R12, R22, R11 ;  /* 0x0000000b160c7220 */ /* 0x010fc40000400000 */
[----:B--2---:R-:W-:Y:S02]  /*20fd0*/  FMUL R13, R22, R10 ;  /* 0x0000000a160d7220 */ /* 0x004fe40000400000 */
[----:B------:R-:W0:Y:S04]  /*20fe0*/  LDSM.16.M88.4 R8, [R28+0x4000] ;  /* 0x004000001c08783b */ /* 0x000e280000000200 */
[----:B0-----:R0:W-:Y:S01]  /*20ff0*/  STL.64 [R1+0x110], R8 ;  /* 0x0001100801007387 */ /* 0x0011e20000100a00 */
[----:B------:R-:W-:Y:S01]  /*21000*/  STL.64 [R1+0x118], R10 ;  /* 0x0001180a01007387 */ /* 0x000fe20000100a00 */
[----:B------:R-:W-:Y:S02]  /*21010*/  MOV R24, R8 ;  /* 0x0000000800187202 */ /* 0x000fe40000000f00 */
[----:B0-----:R-:W2:Y:S01]  /*21020*/  LDL.LU.64 R8, [R1+0x1fc0] ;  /* 0x001fc00001087983 */ /* 0x001ea20000300a00 */
[----:B---3--:R-:W-:-:S03]  /*21030*/  FMUL R14, R19, R0 ;  /* 0x00000000130e7220 */ /* 0x008fc60000400000 */
[----:B------:R-:W3:Y:S01]  /*21040*/  LDL.LU R0, [R1+0x2dc] ;  /* 0x0002dc0001007983 */ /* 0x000ee20000300800 */
[----:B------:R-:W-:Y:S03]  /*21050*/  STL [R1+0x1fa4], R26 ;  /* 0x001fa41a01007387 */ /* 0x000fe60000100800 */
[----:B------:R2:W-:Y:S01]  /*21060*/  STL [R1+0x1fa0], R24 ;  /* 0x001fa01801007387 */ /* 0x0005e20000100800 */
[----:B------:R-:W4:Y:S02]  /*21070*/  LDL.LU R23, [R1+0x2e0] ;  /* 0x0002e00001177983 */ /* 0x000f240000300800 */
[----:B------:R-:W3:Y:S02]  /*21080*/  LDL.LU R21, [R1+0x2e4] ;  /* 0x0002e40001157983 */ /* 0x000ee40000300800 */
[----:B------:R-:W3:Y:S02]  /*21090*/  LDL.LU R18, [R1+0x2e8] ;  /* 0x0002e80001127983 */ /* 0x000ee40000300800 */
[----:B--2---:R-:W-:Y:S01]  /*210a0*/  IMAD.MOV.U32 R24, RZ, RZ, R9 ;  /* 0x000000ffff187224 */ /* 0x004fe200078e0009 */
[----:B------:R-:W-:-:S02]  /*210b0*/  MOV R25, R8 ;  /* 0x0000000800197202 */ /* 0x000fc40000000f00 */
[----:B------:R-:W0:Y:S04]  /*210c0*/  LDSM.16.M88.4 R8, [R28+0x5000] ;  /* 0x005000001c08783b */ /* 0x000e280000000200 */
[----:B------:R-:W-:Y:S01]  /*210d0*/  STL.64 [R1+0x1fa8], R24 ;  /* 0x001fa81801007387 */ /* 0x000fe20000100a00 */
[----:B------:R-:W2:Y:S03]  /*210e0*/  LDL.LU R20, [R1+0x2ec] ;  /* 0x0002ec0001147983 */ /* 0x000ea60000300800 */
[----:B0-----:R-:W-:Y:S01]  /*210f0*/  STL.64 [R1+0xf0], R8 ;  /* 0x0000f00801007387 */ /* 0x001fe20000100a00 */
[----:B------:R0:W-:Y:S01]  /*21100*/  STL.64 [R1+0xf8], R10 ;  /* 0x0000f80a01007387 */ /* 0x0001e20000100a00 */
[----:B------:R-:W-:-:S02]  /*21110*/  MOV R17, R8 ;  /* 0x0000000800117202 */ /* 0x000fc40000000f00 */
[----:B------:R-:W-:Y:S01]  /*21120*/  MOV R16, R9 ;  /* 0x0000000900107202 */ /* 0x000fe20000000f00 */
[----:B0-----:R-:W2:Y:S01]  /*21130*/  LDL.LU.64 R10, [R1+0x1fb8] ;  /* 0x001fb800010a7983 */ /* 0x001ea20000300a00 */
[----:B------:R-:W2:Y:S01]  /*21140*/  LDL.LU.64 R8, [R1+0x1fb0] ;  /* 0x001fb00001087983 */ /* 0x000ea20000300a00 */
[----:B------:R-:W-:Y:S01]  /*21150*/  MOV R24, R7 ;  /* 0x0000000700187202 */ /* 0x000fe20000000f00 */
[----:B------:R-:W-:Y:S02]  /*21160*/  IMAD.MOV.U32 R25, RZ, RZ, R6 ;  /* 0x000000ffff197224 */ /* 0x000fe400078e0006 */
[C---:B------:R-:W-:Y:S02]  /*21170*/  FMUL R15, R19.reuse, R5 ;  /* 0x00000005130f7220 */ /* 0x040fe40000400000 */
[----:B------:R-:W-:Y:S02]  /*21180*/  FMUL R5, R22, R3 ;  /* 0x0000000316057220 */ /* 0x000fe40000400000 */
[----:B------:R-:W4:Y:S01]  /*21190*/  LDL.LU R3, [R1+0x2f0] ;  /* 0x0002f00001037983 */ /* 0x000f220000300800 */
[----:B------:R-:W-:-:S02]  /*211a0*/  FMUL R6, R19, R2 ;  /* 0x0000000213067220 */ /* 0x000fc40000400000 */
[C---:B---3--:R-:W-:Y:S01]  /*211b0*/  FMUL R7, R19.reuse, R0 ;  /* 0x0000000013077220 */ /* 0x048fe20000400000 */
[----:B--2---:R-:W-:Y:S01]  /*211c0*/  HMMA.16816.F32 R12, R8, R24, R12 ;  /* 0x00000018080c723c */ /* 0x004fe2000000180c */
[----:B------:R-:W0:Y:S11]  /*211d0*/  LDSM.16.M88.4 R24, [R28+0x6000] ;  /* 0x006000001c18783b */ /* 0x000e360000000200 */
[----:B------:R-:W-:Y:S11]  /*211e0*/  @!UPT UIADD3 URZ, URZ, URZ, URZ ;  /* 0x0000003f3f3ff290 */ /* 0x000ff6000fffe03f */
[----:B------:R4:W-:Y:S01]  /*211f0*/  STL.64 [R1+0x2b0], R12 ;  /* 0x0002b00c01007387 */ /* 0x0009e20000100a00 */
[----:B------:R1:W-:Y:S02]  /*21200*/  STL.64 [R1+0x2b8], R14 ;  /* 0x0002b80e01007387 */ /* 0x0003e40000100a00 */
[----:B------:R-:W2:Y:S02]  /*21210*/  LDL.LU R2, [R1+0x2f4] ;  /* 0x0002f40001027983 */ /* 0x000ea40000300800 */
[----:B------:R-:W3:Y:S02]  /*21220*/  LDL.LU R0, [R1+0x2f8] ;  /* 0x0002f80001007983 */ /* 0x000ee40000300800 */
[----:B----4-:R-:W-:Y:S02]  /*21230*/  FMUL R12, R22, R23 ;  /* 0x00000017160c7220 */ /* 0x010fe40000400000 */
[----:B-1----:R-:W-:Y:S01]  /*21240*/  FMUL R14, R19, R18 ;  /* 0x00000012130e7220 */ /* 0x002fe20000400000 */
[----:B0-----:R0:W-:Y:S01]  /*21250*/  STL.64 [R1+0xe0], R24 ;  /* 0x0000e01801007387 */ /* 0x0011e20000100a00 */
[----:B------:R-:W-:-:S02]  /*21260*/  IMAD.MOV.U32 R23, RZ, RZ, R24 ;  /* 0x000000ffff177224 */ /* 0x000fc400078e0018 */
[----:B------:R1:W-:Y:S01]  /*21270*/  STL.64 [R1+0xe8], R26 ;  /* 0x0000e81a01007387 */ /* 0x0003e20000100a00 */
[----:B------:R-:W-:Y:S02]  /*21280*/  MOV R18, R25 ;  /* 0x0000001900127202 */ /* 0x000fe40000000f00 */
[----:B0-----:R-:W4:Y:S01]  /*21290*/  LDL.LU.64 R24, [R1+0x1fa8] ;  /* 0x001fa80001187983 */ /* 0x001f220000300a00 */
[C---:B------:R-:W-:Y:S02]  /*212a0*/  FMUL R4, R22.reuse, R4 ;  /* 0x0000000416047220 */ /* 0x040fe40000400000 */
[----:B------:R-:W-:Y:S02]  /*212b0*/  STL [R1+0x1f68], R23 ;  /* 0x001f681701007387 */ /* 0x000fe40000100800 */
[----:B-1----:R-:W2:Y:S02]  /*212c0*/  LDL.LU R26, [R1+0x1fa4] ;  /* 0x001fa400011a7983 */ /* 0x002ea40000300800 */
[----:B------:R-:W-:-:S02]  /*212d0*/  FMUL R13, R22, R21 ;  /* 0x00000015160d7220 */ /* 0x000fc40000400000 */
[----:B------:R-:W-:Y:S01]  /*212e0*/  FMUL R15, R19, R20 ;  /* 0x00000014130f7220 */ /* 0x000fe20000400000 */
[----:B------:R-:W-:Y:S01]  /*212f0*/  MOV R20, R17 ;  /* 0x0000001100147202 */ /* 0x000fe20000000f00 */
[----:B------:R-:W-:Y:S01]  /*21300*/  IMAD.MOV.U32 R21, RZ, RZ, R16 ;  /* 0x000000ffff157224 */ /* 0x000fe200078e0010 */
[----:B----4-:R-:W-:Y:S01]  /*21310*/  HMMA.16816.F32 R4, R8, R24, R4 ;  /* 0x000000180804723c */ /* 0x010fe20000001804 */
[----:B------:R-:W4:Y:S01]  /*21320*/  LDL.LU R24, [R1+0x1fa0] ;  /* 0x001fa00001187983 */ /* 0x000f220000300800 */
[----:B------:R-:W-:Y:S02]  /*21330*/  STL.64 [R1+0x1f98], R10 ;  /* 0x001f980a01007387 */ /* 0x000fe40000100a00 */
[----:B------:R-:W-:Y:S02]  /*21340*/  STL.64 [R1+0x1f90], R8 ;  /* 0x001f900801007387 */ /* 0x000fe40000100a00 */
[----:B------:R-:W0:Y:S11]  /*21350*/  LDSM.16.M88.4 R8, [R28+0x7000] ;  /* 0x007000001c08783b */ /* 0x000e360000000200 */
[----:B------:R-:W-:Y:S06]  /*21360*/  @!UPT UIADD3 URZ, URZ, URZ, URZ ;  /* 0x0000003f3f3ff290 */ /* 0x000fec000fffe03f */
[----:B------:R1:W-:Y:S01]  /*21370*/  STL.64 [R1+0x2a0], R4 ;  /* 0x0002a00401007387 */ /* 0x0003e20000100a00 */
[----:B------:R3:W-:Y:S02]  /*21380*/  STL.64 [R1+0x2a8], R6 ;  /* 0x0002a80601007387 */ /* 0x0007e40000100a00 */
[----:B------:R-:W-:Y:S02]  /*21390*/  STL.64 [R1+0x1f70], R20 ;  /* 0x001f701401007387 */ /* 0x000fe40000100a00 */
[C---:B-1----:R-:W-:Y:S01]  /*213a0*/  FMUL R4, R22.reuse, R3 ;  /* 0x0000000316047220 */ /* 0x042fe20000400000 */
[----:B0-----:R-:W-:Y:S01]  /*213b0*/  STL.64 [R1+0xc0], R8 ;  /* 0x0000c00801007387 */ /* 0x001fe20000100a00 */
[----:B------:R0:W-:Y:S01]  /*213c0*/  STL.64 [R1+0xc8], R10 ;  /* 0x0000c80a01007387 */ /* 0x0001e20000100a00 */
[----:B------:R-:W-:Y:S02]  /*213d0*/  MOV R25, R8 ;  /* 0x0000000800197202 */ /* 0x000fe40000000f00 */
[----:B------:R-:W-:Y:S01]  /*213e0*/  MOV R27, R9 ;  /* 0x00000009001b7202 */ /* 0x000fe20000000f00 */
[----:B--2---:R-:W-:-:S02]  /*213f0*/  FMUL R5, R22, R2 ;  /* 0x0000000216057220 */ /* 0x004fc40000400000 */
[----:B---3--:R-:W-:Y:S01]  /*21400*/  FMUL R6, R19, R0 ;  /* 0x0000000013067220 */ /* 0x008fe20000400000 */
[----:B0-----:R-:W2:Y:S01]  /*21410*/  LDL.LU.64 R10, [R1+0x1f98] ;  /* 0x001f9800010a7983 */ /* 0x001ea20000300a00 */
[----:B------:R-:W2:Y:S02]  /*21420*/  LDL.LU.64 R8, [R1+0x1f90] ;  /* 0x001f900001087983 */ /* 0x000ea40000300a00 */
[----:B------:R-:W3:Y:S02]  /*21430*/  LDL.LU R7, [R1+0x2fc] ;  /* 0x0002fc0001077983 */ /* 0x000ee40000300800 */
[----:B------:R-:W2:Y:S01]  /*21440*/  LDL.LU R20, [R1+0x300] ;  /* 0x0003000001147983 */ /* 0x000ea20000300800 */
[----:B------:R-:W2:Y:S01]  /*21450*/  LDL.LU R17, [R1+0x304] ;  /* 0x0003040001117983 */ /* 0x000ea20000300800 */
[----:B------:R-:W2:Y:S02]  /*21460*/  LDL.LU R16, [R1+0x308] ;  /* 0x0003080001107983 */ /* 0x000ea40000300800 */
[----:B------:R-:W2:Y:S02]  /*21470*/  LDL.LU R23, [R1+0x30c] ;  /* 0x00030c0001177983 */ /* 0x000ea40000300800 */
[----:B------:R-:W2:Y:S01]  /*21480*/  LDL.LU R3, [R1+0x310] ;  /* 0x0003100001037983 */ /* 0x000ea20000300800 */
[----:B------:R-:W2:Y:S01]  /*21490*/  LDL.LU R2, [R1+0x314] ;  /* 0x0003140001027983 */ /* 0x000ea20000300800 */
[----:B------:R-:W2:Y:S02]  /*214a0*/  LDL.LU R0, [R1+0x318] ;  /* 0x0003180001007983 */ /* 0x000ea40000300800 */
[----:B------:R-:W-:Y:S02]  /*214b0*/  STL [R1+0x1f7c], R27 ;  /* 0x001f7c1b01007387 */ /* 0x000fe40000100800 */
[----:B------:R0:W-:Y:S02]  /*214c0*/  STL [R1+0x1f78], R25 ;  /* 0x001f781901007387 */ /* 0x0001e40000100800 */
[----:B0-----:R-:W4:Y:S04]  /*214d0*/  LDL R25, [R1+0x114] ;  /* 0x0001140001197983 */ /* 0x001f280000100800 */
[----:B----4-:R0:W-:Y:S04]  /*214e0*/  STL.64 [R1+0x1f80], R24 ;  /* 0x001f801801007387 */ /* 0x0101e80000100a00 */
[----:B0-----:R-:W4:Y:S04]  /*214f0*/  LDL R24, [R1+0x120] ;  /* 0x0001200001187983 */ /* 0x001f280000100800 */
[----:B------:R-:W4:Y:S04]  /*21500*/  LDL R25, [R1+0x124] ;  /* 0x0001240001197983 */ /* 0x000f280000100800 */
[----:B----4-:R0:W-:Y:S02]  /*21510*/  STL.64 [R1+0x1f88], R24 ;  /* 0x001f881801007387 */ /* 0x0101e40000100a00 */
[----:B0-----:R-:W-:Y:S01]  /*21520*/  IMAD.MOV.U32 R24, RZ, RZ, R29 ;  /* 0x000000ffff187224 */ /* 0x001fe200078e001d */
[----:B------:R-:W-:-:S07]  /*21530*/  MOV R25, R26 ;  /* 0x0000001a00197202 */ /* 0x000fce0000000f00 */
[----:B--2---:R-:W-:Y:S11]  /*21540*/  HMMA.16816.F32 R24, R8, R24, R12 ;  /* 0x000000180818723c */ /* 0x004ff6000000180c */
[----:B------:R-:W-:Y:S11]  /*21550*/  @!UPT UIADD3 URZ, URZ, URZ, URZ ;  /* 0x0000003f3f3ff290 */ /* 0x000ff6000fffe03f */
[----:B------:R-:W-:Y:S01]  /*21560*/  @!UPT UIADD3 URZ, URZ, URZ, URZ ;  /* 0x0000003f3f3ff290 */ /* 0x000fe2000fffe03f */
[----:B------:R-:W-:Y:S01]  /*21570*/  STL.64 [R1+0x290], R24 ;  /* 0x0002901801007387 */ /* 0x000fe20000100a00 */
[----:B------:R-:W-:Y:S02]  /*21580*/  STL.64 [R1+0x298], R26 ;  /* 0x0002981a01007387 */ /* 0x000fe40000100a00 */
[----:B------:R-:W0:Y:S02]  /*21590*/  LDSM.16.M88.4 R24, [R28+0x8000] ;  /* 0x008000001c18783b */ /* 0x000e240000000200 */
[----:B0-----:R0:W-:Y:S02]  /*215a0*/  STL.64 [R1+0xb0], R24 ;  /* 0x0000b01801007387 */ /* 0x0011e40000100a00 */
[----:B------:R1:W-:Y:S02]  /*215b0*/  STL.64 [R1+0xb8], R26 ;  /* 0x0000b81a01007387 */ /* 0x0003e40000100a00 */
[----:B0-----:R-:W1:Y:S01]  /*215c0*/  LDL.LU.64 R24, [R1+0x1f88] ;  /* 0x001f880001187983 */ /* 0x001e620000300a00 */
[----:B---3--:R-:W-:-:S02]  /*215d0*/  FMUL R7, R19, R7 ;  /* 0x0000000713077220 */ /* 0x008fc40000400000 */
[C---:B------:R-:W-:Y:S02]  /*215e0*/  FMUL R12, R22.reuse, R20 ;  /* 0x00000014160c7220 */ /* 0x040fe40000400000 */
[----:B------:R-:W2:Y:S02]  /*215f0*/  LDL.LU R21, [R1+0x31c] ;  /* 0x00031c0001157983 */ /* 0x000ea40000300800 */
[C---:B------:R-:W-:Y:S01]  /*21600*/  FMUL R13, R22.reuse, R17 ;  /* 0x00000011160d7220 */ /* 0x040fe20000400000 */
[----:B------:R-:W3:Y:S01]  /*21610*/  LDL.LU R20, [R1+0x370] ;  /* 0x0003700001147983 */ /* 0x000ee20000300800 */
[----:B------:R-:W-:Y:S02]  /*21620*/  FMUL R14, R19, R16 ;  /* 0x00000010130e7220 */ /* 0x000fe40000400000 */
[----:B------:R-:W4:Y:S02]  /*21630*/  LDL.LU R17, [R1+0x374] ;  /* 0x0003740001117983 */ /* 0x000f240000300800 */
[----:B------:R-:W2:Y:S01]  /*21640*/  LDL.LU R16, [R1+0x378] ;  /* 0x0003780001107983 */ /* 0x000ea20000300800 */
[----:B-1----:R-:W-:Y:S11]  /*21650*/  HMMA.16816.F32 R24, R8, R24, R4 ;  /* 0x000000180818723c */ /* 0x002ff60000001804 */
[----:B------:R-:W-:Y:S11]  /*21660*/  @!UPT UIADD3 URZ, URZ, URZ, URZ ;  /* 0x0000003f3f3ff290 */ /* 0x000ff6000fffe03f */
[----:B------:R-:W-:Y:S01]  /*21670*/  @!UPT UIADD3 URZ, URZ, URZ, URZ ;  /* 0x0000003f3f3ff290 */ /* 0x000fe2000fffe03f */
[----:B------:R-:W-:Y:S01]  /*21680*/  STL.64 [R1+0x280], R24 ;  /* 0x0002801801007387 */ /* 0x000fe20000100a00 */
[----:B------:R-:W-:Y:S02]  /*21690*/  STL.64 [R1+0x288], R26 ;  /* 0x0002881a01007387 */ /* 0x000fe40000100a00 */
[----:B------:R-:W0:Y:S04]  /*216a0*/  LDSM.16.M88.4 R24, [R28+0x9000] ;  /* 0x009000001c18783b */ /* 0x000e280000000200 */
[----:B------:R-:W-:Y:S01]  /*216b0*/  FMUL R4, R22, R3 ;  /* 0x0000000316047220 */ /* 0x000fe20000400000 */
[----:B0-----:R0:W-:Y:S01]  /*216c0*/  STL.64 [R1+0xa0], R24 ;  /* 0x0000a01801007387 */ /* 0x0011e20000100a00 */
[----:B------:R-:W-:Y:S01]  /*216d0*/  MOV R3, R24 ;  /* 0x0000001800037202 */ /* 0x000fe20000000f00 */
[----:B------:R1:W-:Y:S02]  /*216e0*/  STL.64 [R1+0xa8], R26 ;  /* 0x0000a81a01007387 */ /* 0x0003e40000100a00 */
[----:B------:R-:W-:-:S02]  /*216f0*/  IMAD.MOV.U32 R29, RZ, RZ, R25 ;  /* 0x000000ffff1d7224 */ /* 0x000fc400078e0019 */
[----:B0-----:R-:W3:Y:S01]  /*21700*/  LDL.LU.64 R24, [R1+0x1f80] ;  /* 0x001f800001187983 */ /* 0x001ee20000300a00 */
[C---:B------:R-:W-:Y:S02]  /*21710*/  FMUL R15, R19.reuse, R23 ;  /* 0x00000017130f7220 */ /* 0x040fe40000400000 */
[----:B-1----:R-:W4:Y:S02]  /*21720*/  LDL.LU R27, [R1+0x1f7c] ;  /* 0x001f7c00011b7983 */ /* 0x002f240000300800 */
[C---:B------:R-:W-:Y:S02]  /*21730*/  FMUL R5, R22.reuse, R2 ;  /* 0x0000000216057220 */ /* 0x040fe40000400000 */
[C---:B--2---:R-:W-:Y:S02]  /*21740*/  FMUL R7, R19.reuse, R21 ;  /* 0x0000001513077220 */ /* 0x044fe40000400000 */
[C---:B------:R-:W-:Y:S01]  /*21750*/  FMUL R6, R19.reuse, R0 ;  /* 0x0000000013067220 */ /* 0x040fe20000400000 */
[----:B---3--:R-:W-:Y:S01]  /*21760*/  HMMA.16816.F32 R12, R8, R24, R12 ;  /* 0x00000018080c723c */ /* 0x008fe2000000180c */
[----:B------:R-:W2:Y:S11]  /*21770*/  LDL.LU R25, [R1+0x1f78] ;  /* 0x001f780001197983 */ /* 0x000eb60000300800 */
[----:B------:R-:W-:Y:S11]  /*21780*/  @!UPT UIADD3 URZ, URZ, URZ, URZ ;  /* 0x0000003f3f3ff290 */ /* 0x000ff6000fffe03f */
[----:B------:R0:W-:Y:S02]  /*21790*/  STL.64 [R1+0x270], R12 ;  /* 0x0002700c01007387 */ /* 0x0001e40000100a00 */
[C---:B0-----:R-:W-:Y:S02]  /*217a0*/  FMUL R12, R22.reuse, R20 ;  /* 0x00000014160c7220 */ /* 0x041fe40000400000 */
[----:B----4-:R-:W-:Y:S02]  /*217b0*/  FMUL R13, R22, R17 ;  /* 0x00000011160d7220 */ /* 0x010fe40000400000 */
[----:B------:R-:W0:Y:S01]  /*217c0*/  LDSM.16.M88.4 R20, [R28+0xa000] ;  /* 0x00a000001c14783b */ /* 0x000e220000000200 */
[----:B------:R-:W-:Y:S02]  /*217d0*/  MOV R0, R15 ;  /* 0x0000000f00007202 */ /* 0x000fe40000000f00 */
[----:B------:R-:W-:Y:S01]  /*217e0*/  MOV R2, R14 ;  /* 0x0000000e00027202 */ /* 0x000fe20000000f00 */
[----:B------:R-:W-:-:S02]  /*217f0*/  FMUL R14, R19, R16 ;  /* 0x00000010130e7220 */ /* 0x000fc40000400000 */
[----:B------:R-:W-:Y:S02]  /*21800*/  STL [R1+0x1e34], R0 ;  /* 0x001e340001007387 */ /* 0x000fe40000100800 */
[----:B------:R-:W-:Y:S02]  /*21810*/  STL [R1+0x1e30], R2 ;  /* 0x001e300201007387 */ /* 0x000fe40000100800 */
[----:B0-----:R0:W-:Y:S01]  /*21820*/  STL.64 [R1+0x90], R20 ;  /* 0x0000901401007387 */ /* 0x0011e20000100a00 */
[----:B------:R-:W-:Y:S02]  /*21830*/  IMAD.MOV.U32 R17, RZ, RZ, R20 ;  /* 0x000000ffff117224 */ /* 0x000fe400078e0014 */
[----:B------:R1:W-:Y:S01]  /*21840*/  STL.64 [R1+0x98], R22 ;  /* 0x0000981601007387 */ /* 0x0003e20000100a00 */
[----:B------:R-:W-:Y:S02]  /*21850*/  MOV R16, R21 ;  /* 0x0000001500107202 */ /* 0x000fe40000000f00 */
[----:B0-----:R-:W3:Y:S01]  /*21860*/  LDL.LU.64 R20, [R1+0x1f70] ;  /* 0x001f700001147983 */ /* 0x001ee20000300a00 */
[----:B-1----:R-:W4:Y:S01]  /*21870*/  LDL.LU R23, [R1+0x1f68] ;  /* 0x001f680001177983 */ /* 0x002f220000300800 */
[----:B---3--:R-:W-:Y:S11]  /*21880*/  HMMA.16816.F32 R4, R8, R20, R4 ;  /* 0x000000140804723c */ /* 0x008ff60000001804 */
[----:B------:R-:W-:Y:S11]  /*21890*/  @!UPT UIADD3 URZ, URZ, URZ, URZ ;  /* 0x0000003f3f3ff290 */ /* 0x000ff6000fffe03f */
[----:B------:R-:W-:Y:S01]  /*218a0*/  @!UPT UIADD3 URZ, URZ, URZ, URZ ;  /* 0x0000003f3f3ff290 */ /* 0x000fe2000fffe03f */
[----:B------:R0:W-:Y:S01]  /*218b0*/  STL.64 [R1+0x260], R4 ;  /* 0x0002600401007387 */ /* 0x0001e20000100a00 */
[----:B------:R-:W3:Y:S01]  /*218c0*/  LDL.LU R15, [R1+0x37c] ;  /* 0x00037c00010f7983 */ /* 0x000ee20000300800 */
[----:B------:R-:W-:Y:S01]  /*218d0*/  MOV R0, R6 ;  /* 0x0000000600007202 */ /* 0x000fe20000000f00 */
[----:B------:R-:W-:Y:S01]  /*218e0*/  IMAD.MOV.U32 R2, RZ, RZ, R7 ;  /* 0x000000ffff027224 */ /* 0x000fe200078e0007 */
[----:B0-----:R-:W2:Y:S01]  /*218f0*/  LDL.LU R4, [R1+0x380] ;  /* 0x0003800001047983 */ /* 0x001ea20000300800 */
[----:B------:R-:W2:Y:S02]  /*21900*/  LDL.LU R5, [R1+0x384] ;  /* 0x0003840001057983 */ /* 0x000ea40000300800 */
[----:B------:R-:W2:Y:S02]  /*21910*/  LDL.LU R6, [R1+0x388] ;  /* 0x0003880001067983 */ /* 0x000ea40000300800 */
[----:B------:R-:W-:Y:S01]  /*21920*/  STL.64 [R1+0x1f60], R10 ;  /* 0x001f600a01007387 */ /* 0x000fe20000100a00 */
[----:B------:R-:W-:Y:S01]  /*21930*/  STL.64 [R1+0x1f58], R8 ;  /* 0x001f580801007387 */ /* 0x000fe20000100a00 */
[----:B------:R-:W2:Y:S02]  /*21940*/  LDL.LU R7, [R1+0x38c] ;  /* 0x00038c0001077983 */ /* 0x000ea40000300800 */
[----:B------:R-:W2:Y:S02]  /*21950*/  LDL.LU R22, [R1+0x390] ;  /* 0x0003900001167983 */ /* 0x000ea40000300800 */
[----:B------:R-:W3:Y:S01]  /*21960*/  LDL.LU R21, [R1+0x394] ;  /* 0x0003940001157983 */ /* 0x000ee20000300800 */
[----:B------:R-:W3:Y:S04]  /*21970*/  LDL.LU R20, [R1+0x398] ;  /* 0x0003980001147983 */ /* 0x000ee80000300800 */
[----:B------:R-:W0:Y:S04]  /*21980*/  LDSM.16.M88.4 R8, [R28+0xb000] ;  /* 0x00b000001c08783b */ /* 0x000e280000000200 */
[----:B--2---:R-:W-:Y:S01]  /*21990*/  STL [R1+0x1f50], R22 ;  /* 0x001f501601007387 */ /* 0x004fe20000100800 */
[----:B---3--:R-:W-:Y:S02]  /*219a0*/  STL.64 [R1+0x1f48], R20 ;  /* 0x001f481401007387 */ /* 0x008fe40000100a00 */
[----:B------:R1:W-:Y:S02]  /*219b0*/  STL [R1+0x1e6c], R2 ;  /* 0x001e6c0201007387 */ /* 0x0003e40000100800 */
[----:B-1----:R-:W2:Y:S01]  /*219c0*/  LDL R2, [R1+0x14] ;  /* 0x0000140001027983 */ /* 0x002ea20000100800 */
[----:B------:R1:W-:Y:S02]  /*219d0*/  STL [R1+0x1e68], R0 ;  /* 0x001e680001007387 */ /* 0x0003e40000100800 */
[----:B------:R-:W3:Y:S01]  /*219e0*/  LDL.LU R26, [R1+0x39c] ;  /* 0x00039c00011a7983 */ /* 0x000ee20000300800 */
[----:B------:R-:W-:Y:S01]  /*219f0*/  MOV R21, R18 ;  /* 0x0000001200157202 */ /* 0x000fe20000000f00 */
[----:B------:R-:W2:Y:S01]  /*21a00*/  LDL.LU R24, [R1+0x3a0] ;  /* 0x0003a00001187983 */ /* 0x000ea20000300800 */
[----:B------:R-:W2:Y:S03]  /*21a10*/  LDL.LU R18, [R1+0x3a4] ;  /* 0x0003a40001127983 */ /* 0x000ea60000300800 */
[----:B-1----:R-:W2:Y:S01]  /*21a20*/  LDL.LU R0, [R1+0x3a8] ;  /* 0x0003a80001007983 */ /* 0x002ea20000300800 */
[----:B0-----:R-:W-:Y:S02]  /*21a30*/  STL.64 [R1+0x40], R8 ;  /* 0x0000400801007387 */ /* 0x001fe40000100a00 */
[----:B------:R0:W-:Y:S02]  /*21a40*/  STL.64 [R1+0x48], R10 ;  /* 0x0000480a01007387 */ /* 0x0001e40000100a00 */
[----:B0-----:R-:W2:Y:S01]  /*21a50*/  LDL.LU.64 R10, [R1+0x1f60] ;  /* 0x001f6000010a7983 */ /* 0x001ea20000300a00 */
[----:B------:R-:W2:Y:S01]  /*21a60*/  LDL.LU.64 R8, [R1+0x1f58] ;  /* 0x001f580001087983 */ /* 0x000ea20000300a00 */
[----:B----4-:R-:W-:Y:S01]  /*21a70*/  MOV R20, R23 ;  /* 0x0000001700147202 */ /* 0x010fe20000000f00 */
[C---:B------:R-:W-:Y:S01]  /*21a80*/  FMUL R15, R19.reuse, R15 ;  /* 0x0000000f130f7220 */ /* 0x040fe20000400000 */
[----:B------:R-:W4:Y:S06]  /*21a90*/  LDL.LU R22, [R1+0x1f50] ;  /* 0x001f500001167983 */ /* 0x000f2c0000300800 */
[----:B--2---:R-:W-:Y:S01]  /*21aa0*/  HMMA.16816.F32 R12, R8, R20, R12 ;  /* 0x00000014080c723c */ /* 0x004fe2000000180c */
[----:B------:R-:W2:Y:S11]  /*21ab0*/  LDL.LU.64 R20, [R1+0x1f48] ;  /* 0x001f480001147983 */ /* 0x000eb60000300a00 */
[----:B------:R-:W-:Y:S11]  /*21ac0*/  @!UPT UIADD3 URZ, URZ, URZ, URZ ;  /* 0x0000003f3f3ff290 */ /* 0x000ff6000fffe03f */
[----:B------:R4:W-:Y:S01]  /*21ad0*/  STL.64 [R1+0x250], R12 ;  /* 0x0002500c01007387 */ /* 0x0009e20000100a00 */
[----:B------:R3:W-:Y:S02]  /*21ae0*/  STL.64 [R1+0x258], R14 ;  /* 0x0002580e01007387 */ /* 0x0007e40000100a00 */
[C---:B----4-:R-:W-:Y:S02]  /*21af0*/  FMUL R12, R2.reuse, R22 ;  /* 0x00000016020c7220 */ /* 0x050fe40000400000 */
[C---:B------:R-:W-:Y:S02]  /*21b00*/  FMUL R4, R2.reuse, R4 ;  /* 0x0000000402047220 */ /* 0x040fe40000400000 */
[----:B------:R-:W-:Y:S02]  /*21b10*/  FMUL R5, R2, R5 ;  /* 0x0000000502057220 */ /* 0x000fe40000400000 */
[C---:B------:R-:W-:Y:S02]  /*21b20*/  FMUL R6, R19.reuse, R6 ;  /* 0x0000000613067220 */ /* 0x040fe40000400000 */
[----:B------:R-:W-:-:S02]  /*21b30*/  FMUL R7, R19, R7 ;  /* 0x0000000713077220 */ /* 0x000fc40000400000 */
[C---:B---3--:R-:W-:Y:S02]  /*21b40*/  FMUL R15, R19.reuse, R26 ;  /* 0x0000001a130f7220 */ /* 0x048fe40000400000 */
[C---:B--2---:R-:W-:Y:S02]  /*21b50*/  FMUL R13, R2.reuse, R21 ;  /* 0x00000015020d7220 */ /* 0x044fe40000400000 */
[----:B------:R-:W-:Y:S02]  /*21b60*/  FMUL R14, R19, R20 ;  /* 0x00000014130e7220 */ /* 0x000fe40000400000 */
[----:B------:R-:W0:Y:S04]  /*21b70*/  LDSM.16.M88.4 R20, [R28+0xc000] ;  /* 0x00c000001c14783b */ /* 0x000e280000000200 */
[----:B0-----:R-:W-:Y:S01]  /*21b80*/  STL [R1+0x1dfc], R22 ;  /* 0x001dfc1601007387 */ /* 0x001fe20000100800 */
[----:B------:R-:W-:Y:S02]  /*21b90*/  STL [R1+0x1df8], R23 ;  /* 0x001df81701007387 */ /* 0x000fe40000100800 */
[----:B------:R0:W-:Y:S02]  /*21ba0*/  STL.64 [R1+0x1f38], R20 ;  /* 0x001f381401007387 */ /* 0x0001e40000100a00 */
[----:B0-----:R-:W-:Y:S01]  /*21bb0*/  IMAD.MOV.U32 R20, RZ, RZ, R25 ;  /* 0x000000ffff147224 */ /* 0x001fe200078e0019 */
[----:B------:R-:W-:Y:S01]  /*21bc0*/  MOV R21, R27 ;  /* 0x0000001b00157202 */ /* 0x000fe20000000f00 */
[----:B------:R-:W2:Y:S01]  /*21bd0*/  LDL.LU R25, [R1+0x1f40] ;  /* 0x001f400001197983 */ /* 0x000ea20000300800 */
[----:B------:R-:W3:Y:S05]  /*21be0*/  LDL.LU R27, [R1+0x640] ;  /* 0x00064000011b7983 */ /* 0x000eea0000300800 */
[----:B------:R-:W-:Y:S01]  /*21bf0*/  HMMA.16816.F32 R4, R8, R20, R4 ;  /* 0x000000140804723c */ /* 0x000fe20000001804 */
[----:B------:R-:W0:Y:S11]  /*21c00*/  LDSM.16.M88.4 R20, [R28+0xd000] ;  /* 0x00d000001c14783b */ /* 0x000e360000000200 */
[----:B------:R-:W-:Y:S11]  /*21c10*/  @!UPT UIADD3 URZ, URZ, URZ, URZ ;  /* 0x0000003f3f3ff290 */ /* 0x000ff6000fffe03f */
[----:B------:R1:W-:Y:S01]  /*21c20*/  STL.64 [R1+0x240], R4 ;  /* 0x0002400401007387 */ /* 0x0003e20000100a00 */
[----:B------:R-:W-:Y:S02]  /*21c30*/  STL.64 [R1+0x248], R6 ;  /* 0x0002480601007387 */ /* 0x000fe40000100a00 */
[----:B------:R-:W3:Y:S02]  /*21c40*/  LDL R26, [R1+0x358] ;  /* 0x00035800011a7983 */ /* 0x000ee40000100800 */
[C---:B-1----:R-:W-:Y:S01]  /*21c50*/  FMUL R4, R2.reuse, R24 ;  /* 0x0000001802047220 */ /* 0x042fe20000400000 */
[----:B0-----:R0:W-:Y:S01]  /*21c60*/  STL.64 [R1+0x100], R20 ;  /* 0x0001001401007387 */ /* 0x0011e20000100a00 */
[----:B------:R-:W-:Y:S03]  /*21c70*/  STL.64 [R1+0x108], R22 ;  /* 0x0001081601007387 */ /* 0x000fe60000100a00 */
[----:B0-----:R-:W4:Y:S01]  /*21c80*/  LDL.LU.64 R20, [R1+0x1f38] ;  /* 0x001f380001147983 */ /* 0x001f220000300a00 */
[----:B------:R-:W2:Y:S02]  /*21c90*/  LDL.LU R7, [R1+0x3ac] ;  /* 0x0003ac0001077983 */ /* 0x000ea40000300800 */
[----:B------:R-:W2:Y:S02]  /*21ca0*/  LDL.LU R24, [R1+0x644] ;  /* 0x0006440001187983 */ /* 0x000ea40000300800 */
[----:B------:R-:W-:-:S02]  /*21cb0*/  FMUL R5, R2, R18 ;  /* 0x0000001202057220 */ /* 0x000fc40000400000 */
[----:B------:R-:W-:Y:S01]  /*21cc0*/  FMUL R6, R19, R0 ;  /* 0x0000000013067220 */ /* 0x000fe20000400000 */
[----:B---3--:R-:W-:Y:S04]  /*21cd0*/  STL.64 [R1+0x1f08], R26 ;  /* 0x001f081a01007387 */ /* 0x008fe80000100a00 */
[----:B--2---:R0:W-:Y:S01]  /*21ce0*/  STL.64 [R1+0x1f00], R24 ;  /* 0x001f001801007387 */ /* 0x0041e20000100a00 */
[----:B------:R-:W2:Y:S01]  /*21cf0*/  LDL.LU R18, [R1+0x3b0] ;  /* 0x0003b00001127983 */ /* 0x000ea20000300800 */
[----:B0-----:R-:W-:Y:S01]  /*21d00*/  MOV R24, R17 ;  /* 0x0000001100187202 */ /* 0x001fe20000000f00 */
[----:B------:R-:W-:Y:S01]  /*21d10*/  IMAD.MOV.U32 R25, RZ, RZ, R16 ;  /* 0x000000ffff197224 */ /* 0x000fe200078e0010 */
[----:B------:R-:W3:Y:S01]  /*21d20*/  LDL.LU R17, [R1+0x3b4] ;  /* 0x0003b40001117983 */ /* 0x000ee20000300800 */
[----:B------:R-:W2:Y:S02]  /*21d30*/  LDL.LU R0, [R1+0x3b8] ;  /* 0x0003b80001007983 */ /* 0x000ea40000300800 */
[----:B------:R-:W2:Y:S01]  /*21d40*/  LDL.LU R16, [R1+0x3bc] ;  /* 0x0003bc0001107983 */ /* 0x000ea20000300800 */
[----:B------:R0:W-:Y:S04]  /*21d50*/  STL.64 [R1+0x1f10], R24 ;  /* 0x001f101801007387 */ /* 0x0001e80000100a00 */
[----:B0-----:R-:W2:Y:S04]  /*21d60*/  LDL R24, [R1+0xb0] ;  /* 0x0000b00001187983 */ /* 0x001ea80000100800 */
[----:B------:R-:W2:Y:S02]  /*21d70*/  LDL R25, [R1+0xb4] ;  /* 0x0000b40001197983 */ /* 0x000ea40000100800 */
[----:B--2---:R-:W-:Y:S11]  /*21d80*/  HMMA.16816.F32 R12, R8, R24, R12 ;  /* 0x00000018080c723c */ /* 0x004ff6000000180c */
[----:B------:R-:W-:Y:S11]  /*21d90*/  @!UPT UIADD3 URZ, URZ, URZ, URZ ;  /* 0x0000003f3f3ff290 */ /* 0x000ff6000fffe03f */
[----:B------:R-:W-:Y:S01]  /*21da0*/  @!UPT UIADD3 URZ, URZ, URZ, URZ ;  /* 0x0000003f3f3ff290 */ /* 0x000fe2000fffe03f */
[----:B------:R-:W-:Y:S01]  /*21db0*/  STL [R1+0x230], R12 ;  /* 0x0002300c01007387 */ /* 0x000fe20000100800 */
[----:B------:R-:W-:Y:S02]  /*21dc0*/  MOV R23, R14 ;  /* 0x0000000e00177202 */ /* 0x000fe40000000f00 */
[----:B------:R-:W-:Y:S01]  /*21dd0*/  MOV R22, R13 ;  /* 0x0000000d00167202 */ /* 0x000fe20000000f00 */
[----:B------:R-:W-:Y:S01]  /*21de0*/  STL [R1+0x23c], R15 ;  /* 0x00023c0f01007387 */ /* 0x000fe20000100800 */
[----:B------:R-:W-:Y:S01]  /*21df0*/  STL.64 [R1+0x1f28], R10 ;  /* 0x001f280a01007387 */ /* 0x000fe20000100a00 */
[----:B------:R-:W-:Y:S02]  /*21e00*/  STL.64 [R1+0x1f20], R8 ;  /* 0x001f200801007387 */ /* 0x000fe40000100a00 */
[----:B------:R-:W-:Y:S02]  /*21e10*/  STL [R1+0x1e04], R23 ;  /* 0x001e041701007387 */ /* 0x000fe40000100800 */
[----:B------:R-:W-:Y:S01]  /*21e20*/  STL [R1+0x1e00], R22 ;  /* 0x001e001601007387 */ /* 0x000fe20000100800 */
[----:B------:R-:W2:Y:S01]  /*21e30*/  LDL.LU R25, [R1+0x3c0] ;  /* 0x0003c00001197983 */ /* 0x000ea20000300800 */
[----:B------:R-:W2:Y:S03]  /*21e40*/  LDL.LU R24, [R1+0x3c4] ;  /* 0x0003c40001187983 */ /* 0x000ea60000300800 */
[----:B------:R-:W0:Y:S04]  /*21e50*/  LDSM.16.M88.4 R8, [R28+0xe000] ;  /* 0x00e000001c08783b */ /* 0x000e280000000200 */
[----:B--2---:R1:W-:Y:S02]  /*21e60*/  STL.64 [R1+0x1f18], R24 ;  /* 0x001f181801007387 */ /* 0x0043e40000100a00 */
[----:B-1----:R-:W-:-:S02]  /*21e70*/  IMAD.MOV.U32 R24, RZ, RZ, R3 ;  /* 0x000000ffff187224 */ /* 0x002fc400078e0003 */
[----:B------:R-:W2:Y:S01]  /*21e80*/  LDL.LU R3, [R1+0x1f30] ;  /* 0x001f300001037983 */ /* 0x000ea20000300800 */
[----:B------:R-:W2:Y:S02]  /*21e90*/  LDL.LU R23, [R1+0x3c8] ;  /* 0x0003c80001177983 */ /* 0x000ea40000300800 */
[----:B0-----:R-:W-:Y:S02]  /*21ea0*/  STL.64 [R1+0x1b0], R8 ;  /* 0x0001b00801007387 */ /* 0x001fe40000100a00 */
[----:B------:R0:W-:Y:S02]  /*21eb0*/  STL.64 [R1+0x1b8], R10 ;  /* 0x0001b80a01007387 */ /* 0x0001e40000100a00 */
[----:B0-----:R-:W2:Y:S01]  /*21ec0*/  LDL.LU.64 R10, [R1+0x1f28] ;  /* 0x001f2800010a7983 */ /* 0x001ea20000300a00 */
[----:B------:R-:W2:Y:S02]  /*21ed0*/  LDL.LU.64 R8, [R1+0x1f20] ;  /* 0x001f200001087983 */ /* 0x000ea40000300a00 */
[C---:B------:R-:W-:Y:S01]  /*21ee0*/  FMUL R7, R19.reuse, R7 ;  /* 0x0000000713077220 */ /* 0x040fe20000400000 */
[----:B------:R-:W-:Y:S01]  /*21ef0*/  MOV R25, R29 ;  /* 0x0000001d00197202 */ /* 0x000fe20000000f00 */
[----:B------:R-:W-:-:S02]  /*21f00*/  FMUL R14, R19, R0 ;  /* 0x00000000130e7220 */ /* 0x000fc40000400000 */
[----:B------:R-:W4:Y:S01]  /*21f10*/  LDL.LU R0, [R1+0x3cc] ;  /* 0x0003cc0001007983 */ /* 0x000f220000300800 */
[----:B------:R-:W-:Y:S02]  /*21f20*/  FMUL R15, R19, R16 ;  /* 0x00000010130f7220 */ /* 0x000fe40000400000 */
[C---:B---3--:R-:W-:Y:S02]  /*21f30*/  FMUL R13, R2.reuse, R17 ;  /* 0x00000011020d7220 */ /* 0x048fe40000400000 */
[C---:B------:R-:W-:Y:S01]  /*21f40*/  FMUL R12, R2.reuse, R18 ;  /* 0x00000012020c7220 */ /* 0x040fe20000400000 */
[----:B--2---:R-:W-:Y:S01]  /*21f50*/  HMMA.16816.F32 R4, R8, R24, R4 ;  /* 0x000000180804723c */ /* 0x004fe20000001804 */
[----:B------:R-:W2:Y:S01]  /*21f60*/  LDL.LU.64 R24, [R1+0x1f18] ;  /* 0x001f180001187983 */ /* 0x000ea20000300a00 */
[----:B------:R-:W3:Y:S11]  /*21f70*/  LDL.LU R16, [R1+0x3d0] ;  /* 0x0003d00001107983 */ /* 0x000ef60000300800 */
[----:B------:R-:W-:Y:S10]  /*21f80*/  @!UPT UIADD3 URZ, URZ, URZ, URZ ;  /* 0x0000003f3f3ff290 */ /* 0x000ff4000fffe03f */
[----:B------:R2:W-:Y:S01]  /*21f90*/  STL.64 [R1+0x220], R4 ;  /* 0x0002200401007387 */ /* 0x0005e20000100a00 */
[----:B------:R-:W-:Y:S02]  /*21fa0*/  STL.64 [R1+0x228], R6 ;  /* 0x0002280601007387 */ /* 0x000fe40000100a00 */
[----:B------:R-:W3:Y:S02]  /*21fb0*/  LDL.LU R17, [R1+0x3d4] ;  /* 0x0003d40001117983 */ /* 0x000ee40000300800 */
[----:B------:R-:W3:Y:S01]  /*21fc0*/  LDL.LU R18, [R1+0x3d8] ;  /* 0x0003d80001127983 */ /* 0x000ee20000300800 */
[----:B------:R-:W3:Y:S01]  /*21fd0*/  LDL.LU R22, [R1+0x3dc] ;  /* 0x0003dc0001167983 */ /* 0x000ee20000300800 */
[C---:B--2---:R-:W-:Y:S02]  /*21fe0*/  FMUL R4, R2.reuse, R25 ;  /* 0x0000001902047220 */ /* 0x044fe40000400000 */
[----:B------:R-:W-:Y:S02]  /*21ff0*/  FMUL R5, R2, R24 ;  /* 0x0000001802057220 */ /* 0x000fe40000400000 */
[----:B------:R-:W0:Y:S04]  /*22000*/  LDSM.16.M88.4 R24, [R28+0xf000] ;  /* 0x00f000001c18783b */ /* 0x000e280000000200 */
[----:B---3--:R-:W-:Y:S01]  /*22010*/  STL [R1+0x1ef8], R22 ;  /* 0x001ef81601007387 */ /* 0x008fe20000100800 */
[----:B----4-:R1:W-:Y:S03]  /*22020*/  STL.64 [R1+0x1ef0], R20 ;  /* 0x001ef01401007387 */ /* 0x0103e60000100a00 */
[----:B-1----:R-:W2:Y:S04]  /*22030*/  LDL.LU.64 R20, [R1+0x40] ;  /* 0x0000400001147983 */ /* 0x002ea80000300a00 */
[----:B0-----:R0:W-:Y:S01]  /*22040*/  STL.64 [R1+0x1a0], R24 ;  /* 0x0001a01801007387 */ /* 0x0011e20000100a00 */
[----:B------:R-:W-:Y:S01]  /*22050*/  MOV R29, R24 ;  /* 0x00000018001d7202 */ /* 0x000fe20000000f00 */
[----:B------:R1:W-:Y:S02]  /*22060*/  STL.64 [R1+0x1a8], R26 ;  /* 0x0001a81a01007387 */ /* 0x0003e40000100a00 */
[----:B------:R-:W-:-:S02]  /*22070*/  IMAD.MOV.U32 R28, RZ, RZ, R25 ;  /* 0x000000ffff1c7224 */ /* 0x000fc400078e0019 */
[----:B0-----:R-:W3:Y:S01]  /*22080*/  LDL.LU.64 R24, [R1+0x1f10] ;  /* 0x001f100001187983 */ /* 0x001ee20000300a00 */
[----:B-1----:R-:W4:Y:S02]  /*22090*/  LDL.LU.64 R26, [R1+0x1f08] ;  /* 0x001f0800011a7983 */ /* 0x002f240000300a00 */
[C---:B------:R-:W-:Y:S02]  /*220a0*/  FMUL R6, R19.reuse, R23 ;  /* 0x0000001713067220 */ /* 0x040fe40000400000 */
[----:B------:R-:W-:Y:S01]  /*220b0*/  FMUL R7, R19, R0 ;  /* 0x0000000013077220 */ /* 0x000fe20000400000 */
[C---:B---3--:R-:W-:Y:S01]  /*220c0*/  HMMA.16816.F32 R12, R8.reuse, R24, R12 ;  /* 0x00000018080c723c */ /* 0x048fe2000000180c */
[----:B------:R-:W3:Y:S07]  /*220d0*/  LDL.LU.64 R24, [R1+0x1f00] ;  /* 0x001f000001187983 */ /* 0x000eee0000300a00 */
[----:B--2---:R-:W-:Y:S11]  /*220e0*/  HMMA.16816.F32 R4, R8, R20, R4 ;  /* 0x000000140804723c */ /* 0x004ff60000001804 */
[----:B------:R-:W-:Y:S04]  /*220f0*/  @!UPT UIADD3 URZ, URZ, URZ, URZ ;  /* 0x0000003f3f3ff290 */ /* 0x000fe8000fffe03f */
[----:B------:R-:W-:Y:S01]  /*22100*/  STL.64 [R1+0x210], R12 ;  /* 0x0002100c01007387 */ /* 0x000fe20000100a00 */
[----:B------:R0:W-:Y:S03]  /*22110*/  STL.64 [R1+0x218], R14 ;  /* 0x0002180e01007387 */ /* 0x0001e60000100a00 */
[----:B0-----:R-:W2:Y:S01]  /*22120*/  LDL.LU R14, [R1+0x3e0] ;  /* 0x0003e000010e7983 */ /* 0x001ea20000300800 */
[----:B------:R-:W2:Y:S02]  /*22130*/  LDL.LU R13, [R1+0x3e4] ;  /* 0x0003e400010d7983 */ /* 0x000ea40000300800 */
[----:B------:R-:W2:Y:S02]  /*22140*/  LDL.LU R0, [R1+0x3e8] ;  /* 0x0003e80001007983 */ /* 0x000ea40000300800 */
[----:B------:R-:W-:Y:S01]  /*22150*/  STL.64 [R1+0x200], R4 ;  /* 0x0002000401007387 */ /* 0x000fe20000100a00 */
[----:B------:R-:W-:Y:S01]  /*22160*/  STL.64 [R1+0x208], R6 ;  /* 0x0002080601007387 */ /* 0x000fe20000100a00 */
[----:B------:R-:W2:Y:S02]  /*22170*/  LDL.LU R22, [R1+0x1ef8] ;  /* 0x001ef80001167983 */ /* 0x000ea40000300800 */
[----:B----4-:R-:W-:Y:S01]  /*22180*/  FADD R12, -R26, R27 ;  /* 0x0000001b1a0c7221 */ /* 0x010fe20000000100 */
[----:B------:R-:W-:-:S02]  /*22190*/  MOV R27, R20 ;  /* 0x00000014001b7202 */ /* 0x000fc40000000f00 */
[----:B------:R-:W-:Y:S02]  /*221a0*/  MOV R26, R21 ;  /* 0x00000015001a7202 */ /* 0x000fe40000000f00 */
[----:B------:R-:W4:Y:S01]  /*221b0*/  LDL.LU.64 R20, [R1+0x1ef0] ;  /* 0x001ef00001147983 */ /* 0x000f220000300a00 */
[----:B------:R0:W-:Y:S03]  /*221c0*/  STL [R1+0x1690], R3 ;  /* 0x0016900301007387 */ /* 0x0001e60000100800 */
[----:B---3--:R-:W1:Y:S01]  /*221d0*/  LDSM.16.M88.4 R4, [R25+0x18800] ;  /* 0x018800001904783b */ /* 0x008e620000000200 */
[----:B------:R-:W-:Y:S02]  /*221e0*/  FADD R24, -R3, R24 ;  /* 0x0000001803187221 */ /* 0x000fe40000000100 */
[----:B0-----:R-:W3:Y:S01]  /*221f0*/  LDL.LU R3, [R1+0x348] ;  /* 0x0003480001037983 */ /* 0x001ee20000300800 */
[----:B-1----:R0:W-:Y:S01]  /*22200*/  STL.64 [R1+0x1ed8], R6 ;  /* 0x001ed80601007387 */ /* 0x0021e20000100a00 */
[----:B------:R-:W-:Y:S03]  /*22210*/  STL.64 [R1+0x1ed0], R4 ;  /* 0x001ed00401007387 */ /* 0x000fe60000100a00 */
[----:B0-----:R-:W3:Y:S01]  /*22220*/  LDL.LU R6, [R1+0x3ec] ;  /* 0x0003ec0001067983 */ /* 0x001ee20000300800 */
[----:B------:R-:W-:-:S02]  /*22230*/  FMUL R18, R19, R18 ;  /* 0x0000001213127220 */ /* 0x000fc40000400000 */
[C---:B------:R-:W-:Y:S02]  /*22240*/  FMUL R16, R2.reuse, R16 ;  /* 0x0000001002107220 */ /* 0x040fe40000400000 */
[----:B------:R-:W-:Y:S02]  /*22250*/  FMUL R17, R2, R17 ;  /* 0x0000001102117220 */ /* 0x000fe40000400000 */
[----:B--2---:R-:W-:-:S07]  /*22260*/  FMUL R19, R19, R22 ;  /* 0x0000001613137220 */ /* 0x004fce0000400000 */
[----:B----4-:R-:W-:Y:S01]  /*22270*/  HMMA.16816.F32 R16, R8, R20, R16 ;  /* 0x000000140810723c */ /* 0x010fe20000001810 */
[----:B------:R-:W-:Y:S02]  /*22280*/  FMUL R25, R12, 1.4426950216293334961 ;  /* 0x3fb8aa3b0c197820 */ /* 0x000fe40000400000 */
[C---:B------:R-:W-:Y:S02]  /*22290*/  FMUL R12, R2.reuse, R14 ;  /* 0x0000000e020c7220 */ /* 0x040fe40000400000 */
[----:B------:R-:W-:Y:S11]  /*222a0*/  FMUL R13, R2, R13 ;  /* 0x0000000d020d7220 */ /* 0x000ff60000400000 */
[----:B------:R-:W-:Y:S07]  /*222b0*/  @!UPT UIADD3 URZ, URZ, URZ, URZ ;  /* 0x0000003f3f3ff290 */ /* 0x000fee000fffe03f */
[----:B------:R0:W-:Y:S01]  /*222c0*/  STL.64 [R1+0x1f0], R16 ;  /* 0x0001f01001007387 */ /* 0x0001e20000100a00 */
[----:B------:R-:W-:Y:S01]  /*222d0*/  IMAD.MOV.U32 R23, RZ, RZ, R18 ;  /* 0x000000ffff177224 */ /* 0x000fe200078e0012 */
[----:B------:R-:W-:Y:S02]  /*222e0*/  MOV R22, R19 ;  /* 0x0000001300167202 */ /* 0x000fe40000000f00 */
[----:B0-----:R-:W2:Y:S01]  /*222f0*/  LDL.LU R16, [R1+0x420] ;  /* 0x0004200001107983 */ /* 0x001ea20000300800 */
[----:B------:R-:W4:Y:S02]  /*22300*/  LDL.LU R2, [R1+0x424] ;  /* 0x0004240001027983 */ /* 0x000f240000300800 */
[C---:B---3--:R-:W-:Y:S02]  /*22310*/  FMUL R14, R3.reuse, R0 ;  /* 0x00000000030e7220 */ /* 0x048fe40000400000 */
[----:B------:R-:W3:Y:S01]  /*22320*/  LDL.LU R0, [R1+0x428] ;  /* 0x0004280001007983 */ /* 0x000ee20000300800 */
[----:B------:R-:W2:Y:S02]  /*22330*/  LDL.LU R19, [R1+0x42c] ;  /* 0x00042c0001137983 */ /* 0x000ea40000300800 */
[----:B------:R-:W2:Y:S02]  /*22340*/  LDL.LU R7, [R1+0x418] ;  /* 0x0004180001077983 */ /* 0x000ea40000300800 */
[----:B------:R0:W-:Y:S02]  /*22350*/  STL.64 [R1+0x1e78], R22 ;  /* 0x001e781601007387 */ /* 0x0001e40000100a00 */
[----:B0-----:R-:W2:Y:S01]  /*22360*/  LDL.LU R22, [R1+0x414] ;  /* 0x0004140001167983 */ /* 0x001ea20000300800 */
[----:B------:R-:W4:Y:S02]  /*22370*/  LDL.LU R23, [R1+0x14] ;  /* 0x0000140001177983 */ /* 0x000f240000300800 */
[----:B------:R0:W-:Y:S02]  /*22380*/  STL.64 [R1+0x1e70], R20 ;  /* 0x001e701401007387 */ /* 0x0001e40000100a00 */
[----:B0-----:R-:W2:Y:S01]  /*22390*/  LDL.LU.64 R20, [R1+0x1b0] ;  /* 0x0001b00001147983 */ /* 0x001ea20000300a00 */
[----:B------:R-:W-:-:S03]  /*223a0*/  FMUL R15, R3, R6 ;  /* 0x00000006030f7220 */ /* 0x000fc60000400000 */
[----:B------:R-:W2:Y:S01]  /*223b0*/  LDL.LU R6, [R1+0x41c] ;  /* 0x00041c0001067983 */ /* 0x000ea20000300800 */
[----:B------:R-:W-:Y:S01]  /*223c0*/  MOV R4, R29 ;  /* 0x0000001d00047202 */ /* 0x000fe20000000f00 */
[----:B------:R-:W-:Y:S02]  /*223d0*/  IMAD.MOV.U32 R5, RZ, RZ, R28 ;  /* 0x000000ffff057224 */ /* 0x000fe400078e001c */
[----:B--2---:R-:W-:Y:S03]  /*223e0*/  STL.64 [R1+0x1ee8], R6 ;  /* 0x001ee80601007387 */ /* 0x004fe60000100a00 */
[----:B------:R0:W-:Y:S02]  /*223f0*/  STL.64 [R1+0x1ee0], R4 ;  /* 0x001ee00401007387 */ /* 0x0001e40000100a00 */
[----:B0-----:R-:W2:Y:S01]  /*22400*/  LDL.LU.64 R4, [R1+0x100] ;  /* 0x0001000001047983 */ /* 0x001ea20000300a00 */
[----:B------:R0:W-:Y:S03]  /*22410*/  MUFU.EX2 R29, R25 ;  /* 0x00000019001d7308 */ /* 0x0001e60000000800 */
[----:B0-----:R-:W2:Y:S01]  /*22420*/  LDL.LU R25, [R1+0x410] ;  /* 0x0004100001197983 */ /* 0x001ea20000300800 */
[----:B----4-:R-:W-:-:S02]  /*22430*/  FMUL R17, R23, R2 ;  /* 0x0000000217117220 */ /* 0x010fc40000400000 */
[----:B---3--:R-:W-:Y:S01]  /*22440*/  FMUL R18, R3, R0 ;  /* 0x0000000003127220 */ /* 0x008fe20000400000 */
[----:B--2---:R-:W-:Y:S01]  /*22450*/  HMMA.16816.F32 R12, R8, R4, R12 ;  /* 0x00000004080c723c */ /* 0x004fe2000000180c */
[----:B------:R-:W-:Y:S02]  /*22460*/  MOV R2, R4 ;  /* 0x0000000400027202 */ /* 0x000fe40000000f00 */
[----:B------:R-:W-:Y:S11]  /*22470*/  MOV R0, R5 ;  /* 0x0000000500007202 */ /* 0x000ff60000000f00 */
[----:B------:R-:W-:Y:S09]  /*22480*/  @!UPT UIADD3 URZ, URZ, URZ, URZ ;  /* 0x0000003f3f3ff290 */ /* 0x000ff2000fffe03f */
[----:B------:R0:W-:Y:S01]  /*22490*/  STL.64 [R1+0x1e0], R12 ;  /* 0x0001e00c01007387 */ /* 0x0001e20000100a00 */
[----:B------:R-:W-:Y:S02]  /*224a0*/  STL.64 [R1+0x1e8], R14 ;  /* 0x0001e80e01007387 */ /* 0x000fe40000100a00 */
[----:B------:R-:W2:Y:S02]  /*224b0*/  LDL.LU.64 R6, [R1+0x1ee8] ;  /* 0x001ee80001067983 */ /* 0x000ea40000300a00 */
[----:B------:R-:W3:Y:S02]  /*224c0*/  LDL.LU.64 R4, [R1+0x1ee0] ;  /* 0x001ee00001047983 */ /* 0x000ee40000300a00 */
[----:B------:R-:W-:Y:S02]  /*224d0*/  FMUL R16, R23, R16 ;  /* 0x0000001017107220 */ /* 0x000fe40000400000 */
[----:B------:R-:W-:Y:S02]  /*224e0*/  FMUL R19, R3, R19 ;  /* 0x0000001303137220 */ /* 0x000fe40000400000 */
[----:B------:R-:W-:Y:S01]  /*224f0*/  FMUL R24, R24, 1.4426950216293334961 ;  /* 0x3fb8aa3b18187820 */ /* 0x000fe20000400000 */
[----:B------:R1:W-:Y:S03]  /*22500*/  STL.64 [R1+0x1eb0], R26 ;  /* 0x001eb01a01007387 */ /* 0x0003e60000100a00 */
[----:B------:R1:W4:Y:S01]  /*22510*/  MUFU.EX2 R28, R24 ;  /* 0x00000018001c7308 */ /* 0x0003220000000800 */
[----:B0-----:R-:W-:-:S02]  /*22520*/  FMUL R12, R23, R25 ;  /* 0x00000019170c7220 */ /* 0x001fc40000400000 */
[----:B-1----:R-:W-:Y:S01]  /*22530*/  HMMA.16816.F32 R24, R8, R20, R16 ;  /* 0x000000140818723c */ /* 0x002fe20000001810 */
[----:B------:R-:W-:-:S06]  /*22540*/  FMUL R13, R23, R22 ;  /* 0x00000016170d7220 */ /* 0x000fcc0000400000 */
[----:B------:R-:W-:Y:S01]  /*22550*/  IMAD.MOV.U32 R17, RZ, RZ, R20 ;  /* 0x000000ffff117224 */ /* 0x000fe200078e0014 */
[----:B------:R-:W-:Y:S11]  /*22560*/  MOV R16, R21 ;  /* 0x0000001500107202 */ /* 0x000ff60000000f00 */
[----:B------:R-:W-:Y:S04]  /*22570*/  @!UPT UIADD3 URZ, URZ, URZ, URZ ;  /* 0x0000003f3f3ff290 */ /* 0x000fe8000fffe03f */
[----:B------:R-:W-:Y:S01]  /*22580*/  STL.64 [R1+0x1d0], R24 ;  /* 0x0001d01801007387 */ /* 0x000fe20000100a00 */
[----:B------:R-:W-:Y:S02]  /*22590*/  STL.64 [R1+0x1d8], R26 ;  /* 0x0001d81a01007387 */ /* 0x000fe40000100a00 */
[----:B------:R0:W-:Y:S02]  /*225a0*/  STL.64 [R1+0x1e98], R16 ;  /* 0x001e981001007387 */ /* 0x0001e40000100a00 */
[----:B0-----:R-:W4:Y:S01]  /*225b0*/  LDL.LU R16, [R1+0x140] ;  /* 0x0001400001107983 */ /* 0x001f220000300800 */
[----:B------:R-:W4:Y:S02]  /*225c0*/  LDL.LU R17, [R1+0x144] ;  /* 0x0001440001117983 */ /* 0x000f240000300800 */
[----:B------:R-:W4:Y:S02]  /*225d0*/  LDL.LU R27, [R1+0x408] ;  /* 0x00040800011b7983 */ /* 0x000f240000300800 */
[----:B------:R-:W4:Y:S01]  /*225e0*/  LDL.LU R26, [R1+0x40c] ;  /* 0x00040c00011a7983 */ /* 0x000f220000300800 */
[----:B------:R-:W4:Y:S01]  /*225f0*/  LDL.LU R23, [R1+0x3f0] ;  /* 0x0003f00001177983 */ /* 0x000f220000300800 */
[----:B------:R-:W4:Y:S02]  /*22600*/  LDL.LU R22, [R1+0x3f4] ;  /* 0x0003f40001167983 */ /* 0x000f240000300800 */
[----:B------:R-:W4:Y:S02]  /*22610*/  LDL.LU R19, [R1+0x3f8] ;  /* 0x0003f80001137983 */ /* 0x000f240000300800 */
[----:B------:R-:W4:Y:S01]  /*22620*/  LDL.LU R18, [R1+0x3fc] ;  /* 0x0003fc0001127983 */ /* 0x000f220000300800 */
[----:B------:R0:W-:Y:S01]  /*22630*/  STL [R1+0x1818], R3 ;  /* 0x0018180301007387 */ /* 0x0001e20000100800 */
[----:B--2---:R-:W-:-:S02]  /*22640*/  FMUL R14, R3, R7 ;  /* 0x00000007030e7220 */ /* 0x004fc40000400000 */
[----:B------:R-:W-:Y:S02]  /*22650*/  FMUL R15, R3, R6 ;  /* 0x00000006030f7220 */ /* 0x000fe40000400000 */
[----:B0-----:R-:W2:Y:S01]  /*22660*/  LDL.LU R3, [R1+0x404] ;  /* 0x0004040001037983 */ /* 0x001ea20000300800 */
[----:B------:R-:W2:Y:S04]  /*22670*/  LDL.LU.64 R6, [R1+0x1ed8] ;  /* 0x001ed80001067983 */ /* 0x000ea80000300a00 */
[----:B---3--:R-:W-:Y:S01]  /*22680*/  HMMA.16816.F32 R8, R8, R4, R12 ;  /* 0x000000040808723c */ /* 0x008fe2000000180c */
[----:B------:R-:W3:Y:S01]  /*22690*/  LDL.LU.64 R4, [R1+0x1ed0] ;  /* 0x001ed00001047983 */ /* 0x000ee20000300a00 */
[----:B------:R-:W3:Y:S02]  /*226a0*/  LDL.LU R15, [R1+0x400] ;  /* 0x00040000010f7983 */ /* 0x000ee40000300800 */
[----:B------:R-:W3:Y:S11]  /*226b0*/  LDL.LU R12, [R1+0x150] ;  /* 0x00015000010c7983 */ /* 0x000ef60000300800 */
[----:B------:R-:W-:Y:S08]  /*226c0*/  @!UPT UIADD3 URZ, URZ, URZ, URZ ;  /* 0x0000003f3f3ff290 */ /* 0x000ff0000fffe03f */
[----:B------:R-:W-:Y:S01]  /*226d0*/  STL.64 [R1+0x1c0], R8 ;  /* 0x0001c00801007387 */ /* 0x000fe20000100a00 */
[----:B------:R4:W-:Y:S02]  /*226e0*/  STL.64 [R1+0x1c8], R10 ;  /* 0x0001c80a01007387 */ /* 0x0009e40000100a00 */
[----:B------:R-:W3:Y:S02]  /*226f0*/  LDL.LU R13, [R1+0x154] ;  /* 0x00015400010d7983 */ /* 0x000ee40000300800 */
[----:B------:R-:W3:Y:S01]  /*22700*/  LDL.LU R20, [R1+0xf0] ;  /* 0x0000f00001147983 */ /* 0x000ee20000300800 */
[----:B------:R-:W3:Y:S01]  /*22710*/  LDL.LU R21, [R1+0xf4] ;  /* 0x0000f40001157983 */ /* 0x000ee20000300800 */
[----:B------:R-:W3:Y:S02]  /*22720*/  LDL.LU R24, [R1+0x110] ;  /* 0x0001100001187983 */ /* 0x000ee40000300800 */
[----:B------:R-:W3:Y:S02]  /*22730*/  LDL.LU R25, [R1+0x114] ;  /* 0x0001140001197983 */ /* 0x000ee40000300800 */
[----:B----4-:R-:W-:-:S02]  /*22740*/  FMUL R10, R28, R27 ;  /* 0x0000001b1c0a7220 */ /* 0x010fc40000400000 */
[----:B------:R-:W-:Y:S02]  /*22750*/  FMUL R11, R28, R26 ;  /* 0x0000001a1c0b7220 */ /* 0x000fe40000400000 */
[C---:B--2---:R-:W-:Y:S02]  /*22760*/  FMUL R9, R29.reuse, R3 ;  /* 0x000000031d097220 */ /* 0x044fe40000400000 */
[----:B---3--:R-:W-:-:S07]  /*22770*/  FMUL R8, R29, R15 ;  /* 0x0000000f1d087220 */ /* 0x008fce0000400000 */
[----:B------:R-:W-:Y:S01]  /*22780*/  HMMA.16816.F32 R12, R4, R12, R8 ;  /* 0x0000000c040c723c */ /* 0x000fe20000001808 */
[----:B------:R0:W-:Y:S04]  /*22790*/  STL.64 [R1+0x1eb8], R24 ;  /* 0x001eb81801007387 */ /* 0x0001e80000100a00 */
[----:B0-----:R-:W2:Y:S01]  /*227a0*/  LDL.LU R24, [R1+0x120] ;  /* 0x0001200001187983 */ /* 0x001ea20000300800 */
[----:B------:R-:W2:Y:S11]  /*227b0*/  LDL.LU R25, [R1+0x124] ;  /* 0x0001240001197983 */ /* 0x000eb60000300800 */
[----:B------:R-:W-:Y:S06]  /*227c0*/  @!UPT UIADD3 URZ, URZ, URZ, URZ ;  /* 0x0000003f3f3ff290 */ /* 0x000fec000fffe03f */
[----:B------:R-:W-:Y:S01]  /*227d0*/  STL.64 [R1+0x190], R12 ;  /* 0x0001900c01007387 */ /* 0x000fe20000100a00 */
[----:B------:R0:W-:Y:S03]  /*227e0*/  STL.64 [R1+0x198], R14 ;  /* 0x0001980e01007387 */ /* 0x0001e60000100a00 */
[----:B0-----:R-:W3:Y:S01]  /*227f0*/  LDL.LU R14, [R1+0x430] ;  /* 0x00043000010e7983 */ /* 0x001ee20000300800 */
[----:B------:R-:W4:Y:S02]  /*22800*/  LDL.LU R13, [R1+0x434] ;  /* 0x00043400010d7983 */ /* 0x000f240000300800 */
[----:B------:R-:W2:Y:S02]  /*22810*/  LDL.LU R12, [R1+0x438] ;  /* 0x00043800010c7983 */ /* 0x000ea40000300800 */
[----:B------:R-:W2:Y:S01]  /*22820*/  LDL.LU R3, [R1+0x43c] ;  /* 0x00043c0001037983 */ /* 0x000ea20000300800 */
[----:B------:R-:W2:Y:S01]  /*22830*/  LDL.LU R26, [R1+0x440] ;  /* 0x00044000011a7983 */ /* 0x000ea20000300800 */
[----:B------:R-:W-:-:S02]  /*22840*/  FMUL R8, R29, R23 ;  /* 0x000000171d087220 */ /* 0x000fc40000400000 */
[----:B------:R-:W-:Y:S02]  /*22850*/  FMUL R9, R29, R22 ;  /* 0x000000161d097220 */ /* 0x000fe40000400000 */
[C---:B------:R-:W-:Y:S02]  /*22860*/  FMUL R10, R28.reuse, R19 ;  /* 0x000000131c0a7220 */ /* 0x040fe40000400000 */
[----:B------:R-:W-:-:S07]  /*22870*/  FMUL R11, R28, R18 ;  /* 0x000000121c0b7220 */ /* 0x000fce0000400000 */
[----:B------:R-:W-:Y:S01]  /*22880*/  HMMA.16816.F32 R8, R4, R16, R8 ;  /* 0x000000100408723c */ /* 0x000fe20000001808 */
[----:B--2---:R-:W-:Y:S11]  /*22890*/  STL [R1+0x1ec8], R26 ;  /* 0x001ec81a01007387 */ /* 0x004ff60000100800 */
[----:B------:R-:W-:Y:S11]  /*228a0*/  @!UPT UIADD3 URZ, URZ, URZ, URZ ;  /* 0x0000003f3f3ff290 */ /* 0x000ff6000fffe03f */
[----:B------:R-:W-:Y:S02]  /*228b0*/  STL.64 [R1+0x180], R8 ;  /* 0x0001800801007387 */ /* 0x000fe40000100a00 */
[----:B------:R-:W-:Y:S02]  /*228c0*/  STL.64 [R1+0x188], R10 ;  /* 0x0001880a01007387 */ /* 0x000fe40000100a00 */
[----:B------:R0:W-:Y:S02]  /*228d0*/  STL.64 [R1+0x1ec0], R24 ;  /* 0x001ec01801007387 */ /* 0x0001e40000100a00 */
[----:B0-----:R-:W2:Y:S01]  /*228e0*/  LDL.LU R24, [R1+0x130] ;  /* 0x0001300001187983 */ /* 0x001ea20000300800 */
        /* <DEDUP_REMOVED lines=8> */
[----:B---3--:R-:W-:-:S02]  /*22970*/  FMUL R8, R29, R14 ;  /* 0x0000000e1d087220 */ /* 0x008fc40000400000 */
[C---:B----4-:R-:W-:Y:S02]  /*22980*/  FMUL R9, R29.reuse, R13 ;  /* 0x0000000d1d097220 */ /* 0x050fe40000400000 */
[----:B------:R-:W3:Y:S02]  /*22990*/  LDL.LU R14, [R1+0x460] ;  /* 0x00046000010e7983 */ /* 0x000ee40000300800 */
[C---:B------:R-:W-:Y:S01]  /*229a0*/  FMUL R10, R28.reuse, R12 ;  /* 0x0000000c1c0a7220 */ /* 0x040fe20000400000 */
[----:B------:R-:W4:Y:S01]  /*229b0*/  LDL.LU R13, [R1+0x464] ;  /* 0x00046400010d7983 */ /* 0x000f220000300800 */
[C---:B------:R-:W-:Y:S02]  /*229c0*/  FMUL R11, R28.reuse, R3 ;  /* 0x000000031c0b7220 */ /* 0x040fe40000400000 */
[----:B------:R-:W3:Y:S02]  /*229d0*/  LDL.LU R12, [R1+0x468] ;  /* 0x00046800010c7983 */ /* 0x000ee40000300800 */
[----:B------:R-:W3:Y:S01]  /*229e0*/  LDL.LU R3, [R1+0x46c] ;  /* 0x00046c0001037983 */ /* 0x000ee20000300800 */
[----:B------:R-:W3:Y:S02]  /*229f0*/  LDL.LU R26, [R1+0x1ec8] ;  /* 0x001ec800011a7983 */ /* 0x000ee40000300800 */
[----:B--2---:R-:W-:Y:S02]  /*22a00*/  HMMA.16816.F32 R8, R4, R24, R8 ;  /* 0x000000180408723c */ /* 0x004fe40000001808 */
[----:B------:R-:W2:Y:S11]  /*22a10*/  LDL.LU.64 R24, [R1+0x1ec0] ;  /* 0x001ec00001187983 */ /* 0x000eb60000300a00 */
[----:B------:R-:W-:Y:S10]  /*22a20*/  @!UPT UIADD3 URZ, URZ, URZ, URZ ;  /* 0x0000003f3f3ff290 */ /* 0x000ff4000fffe03f */
[----:B------:R3:W-:Y:S01]  /*22a30*/  STL.64 [R1+0x170], R8 ;  /* 0x0001700801007387 */ /* 0x0007e20000100a00 */
[----:B------:R0:W-:Y:S02]  /*22a40*/  STL.64 [R1+0x178], R10 ;  /* 0x0001780a01007387 */ /* 0x0001e40000100a00 */
[C---:B---3--:R-:W-:Y:S02]  /*22a50*/  FMUL R8, R29.reuse, R26 ;  /* 0x0000001a1d087220 */ /* 0x048fe40000400000 */
[----:B------:R-:W-:Y:S02]  /*22a60*/  FMUL R9, R29, R23 ;  /* 0x000000171d097220 */ /* 0x000fe40000400000 */
[C---:B0-----:R-:W-:Y:S02]  /*22a70*/  FMUL R10, R28.reuse, R17 ;  /* 0x000000111c0a7220 */ /* 0x041fe40000400000 */
[----:B------:R-:W-:-:S07]  /*22a80*/  FMUL R11, R28, R16 ;  /* 0x000000101c0b7220 */ /* 0x000fce0000400000 */
[----:B--2---:R-:W-:Y:S01]  /*22a90*/  HMMA.16816.F32 R8, R4, R24, R8 ;  /* 0x000000180408723c */ /* 0x004fe20000001808 */
[----:B------:R-:W2:Y:S01]  /*22aa0*/  LDL.LU.64 R24, [R1+0x1eb8] ;  /* 0x001eb80001187983 */ /* 0x000ea20000300a00 */
[----:B------:R-:W3:Y:S11]  /*22ab0*/  LDL.LU R16, [R1+0xc0] ;  /* 0x0000c00001107983 */ /* 0x000ef60000300800 */
[----:B------:R-:W-:Y:S10]  /*22ac0*/  @!UPT UIADD3 URZ, URZ, URZ, URZ ;  /* 0x0000003f3f3ff290 */ /* 0x000ff4000fffe03f */
[----:B------:R0:W-:Y:S01]  /*22ad0*/  STL.64 [R1+0x160], R8 ;  /* 0x0001600801007387 */ /* 0x0001e20000100a00 */
[----:B------:R1:W-:Y:S02]  /*22ae0*/  STL.64 [R1+0x168], R10 ;  /* 0x0001680a01007387 */ /* 0x0003e40000100a00 */
[----:B------:R-:W3:Y:S02]  /*22af0*/  LDL.LU R17, [R1+0xc4] ;  /* 0x0000c40001117983 */ /* 0x000ee40000300800 */
[----:B------:R-:W3:Y:S02]  /*22b00*/  LDL.LU.64 R26, [R1+0x1eb0] ;  /* 0x001eb000011a7983 */ /* 0x000ee40000300a00 */
[C---:B0-----:R-:W-:Y:S02]  /*22b10*/  FMUL R8, R29.reuse, R22 ;  /* 0x000000161d087220 */ /* 0x041fe40000400000 */
[----:B------:R-:W-:Y:S02]  /*22b20*/  FMUL R9, R29, R19 ;  /* 0x000000131d097220 */ /* 0x000fe40000400000 */
[----:B-1----:R-:W-:-:S02]  /*22b30*/  FMUL R10, R28, R18 ;  /* 0x000000121c0a7220 */ /* 0x002fc40000400000 */
[----:B------:R-:W-:-:S07]  /*22b40*/  FMUL R11, R28, R15 ;  /* 0x0000000f1c0b7220 */ /* 0x000fce0000400000 */
[C---:B--2---:R-:W-:Y:S11]  /*22b50*/  HMMA.16816.F32 R8, R4.reuse, R24, R8 ;  /* 0x000000180408723c */ /* 0x044ff60000001808 */
[----:B------:R-:W-:Y:S11]  /*22b60*/  @!UPT UIADD3 URZ, URZ, URZ, URZ ;  /* 0x0000003f3f3ff290 */ /* 0x000ff6000fffe03f */
[----:B------:R-:W-:Y:S01]  /*22b70*/  @!UPT UIADD3 URZ, URZ, URZ, URZ ;  /* 0x0000003f3f3ff290 */ /* 0x000fe2000fffe03f */
[----:B------:R0:W-:Y:S01]  /*22b80*/  STL.64 [R1+0x80], R8 ;  /* 0x0000800801007387 */ /* 0x0001e20000100a00 */
[----:B------:R1:W-:Y:S02]  /*22b90*/  STL.64 [R1+0x88], R10 ;  /* 0x0000880a01007387 */ /* 0x0003e40000100a00 */
[----:B------:R-:W2:Y:S02]  /*22ba0*/  LDL.LU R15, [R1+0x470] ;  /* 0x00047000010f7983 */ /* 0x000ea40000300800 */
[C---:B0-----:R-:W-:Y:S02]  /*22bb0*/  FMUL R8, R29.reuse, R14 ;  /* 0x0000000e1d087220 */ /* 0x041fe40000400000 */
[C---:B----4-:R-:W-:Y:S02]  /*22bc0*/  FMUL R9, R29.reuse, R13 ;  /* 0x0000000d1d097220 */ /* 0x050fe40000400000 */
[C---:B-1----:R-:W-:Y:S02]  /*22bd0*/  FMUL R10, R28.reuse, R12 ;  /* 0x0000000c1c0a7220 */ /* 0x042fe40000400000 */
[----:B------:R-:W-:Y:S01]  /*22be0*/  FMUL R11, R28, R3 ;  /* 0x000000031c0b7220 */ /* 0x000fe20000400000 */
[----:B------:R-:W4:Y:S06]  /*22bf0*/  LDL.LU R14, [R1+0x474] ;  /* 0x00047400010e7983 */ /* 0x000f2c0000300800 */
[----:B------:R-:W-:Y:S11]  /*22c00*/  HMMA.16816.F32 R8, R4, R20, R8 ;  /* 0x000000140408723c */ /* 0x000ff60000001808 */
[----:B------:R-:W-:Y:S11]  /*22c10*/  @!UPT UIADD3 URZ, URZ, URZ, URZ ;  /* 0x0000003f3f3ff290 */ /* 0x000ff6000fffe03f */
[----:B------:R-:W-:Y:S01]  /*22c20*/  @!UPT UIADD3 URZ, URZ, URZ, URZ ;  /* 0x0000003f3f3ff290 */ /* 0x000fe2000fffe03f */
[----:B------:R-:W-:Y:S01]  /*22c30*/  STL.64 [R1+0x70], R8 ;  /* 0x0000700801007387 */ /* 0x000fe20000100a00 */
[----:B------:R-:W-:Y:S02]  /*22c40*/  STL.64 [R1+0x78], R10 ;  /* 0x0000780a01007387 */ /* 0x000fe40000100a00 */
[----:B------:R-:W2:Y:S02]  /*22c50*/  LDL.LU R13, [R1+0x478] ;  /* 0x00047800010d7983 */ /* 0x000ea40000300800 */
[----:B------:R-:W2:Y:S01]  /*22c60*/  LDL.LU R3, [R1+0x47c] ;  /* 0x00047c0001037983 */ /* 0x000ea20000300800 */
[----:B------:R-:W2:Y:S01]  /*22c70*/  LDL.LU R24, [R1+0x90] ;  /* 0x0000900001187983 */ /* 0x000ea20000300800 */
[----:B------:R-:W2:Y:S02]  /*22c80*/  LDL.LU R25, [R1+0x94] ;  /* 0x0000940001197983 */ /* 0x000ea40000300800 */
[----:B------:R-:W2:Y:S02]  /*22c90*/  LDL.LU R22, [R1+0x480] ;  /* 0x0004800001167983 */ /* 0x000ea40000300800 */
[----:B------:R-:W2:Y:S01]  /*22ca0*/  LDL.LU R19, [R1+0x484] ;  /* 0x0004840001137983 */ /* 0x000ea20000300800 */
[----:B------:R-:W2:Y:S04]  /*22cb0*/  LDL.LU R18, [R1+0x488] ;  /* 0x0004880001127983 */ /* 0x000ea80000300800 */
[----:B--2---:R-:W-:Y:S01]  /*22cc0*/  STL.64 [R1+0x1ea8], R18 ;  /* 0x001ea81201007387 */ /* 0x004fe20000100a00 */
[----:B---3--:R0:W-:Y:S03]  /*22cd0*/  STL.64 [R1+0x1ea0], R16 ;  /* 0x001ea01001007387 */ /* 0x0081e60000100a00 */
[----:B0-----:R-:W2:Y:S01]  /*22ce0*/  LDL.LU R16, [R1+0xe0] ;  /* 0x0000e00001107983 */ /* 0x001ea20000300800 */
[----:B------:R-:W2:Y:S02]  /*22cf0*/  LDL.LU R17, [R1+0xe4] ;  /* 0x0000e40001117983 */ /* 0x000ea40000300800 */
[----:B------:R-:W3:Y:S02]  /*22d00*/  LDL.LU R12, [R1+0x48c] ;  /* 0x00048c00010c7983 */ /* 0x000ee40000300800 */
[----:B------:R0:W-:Y:S02]  /*22d10*/  STL.64 [R1+0x1e80], R24 ;  /* 0x001e801801007387 */ /* 0x0001e40000100a00 */
[----:B------:R-:W-:-:S02]  /*22d20*/  FMUL R8, R29, R15 ;  /* 0x0000000f1d087220 */ /* 0x000fc40000400000 */
[C---:B----4-:R-:W-:Y:S02]  /*22d30*/  FMUL R9, R29.reuse, R14 ;  /* 0x0000000e1d097220 */ /* 0x050fe40000400000 */
[C---:B------:R-:W-:Y:S02]  /*22d40*/  FMUL R10, R28.reuse, R13 ;  /* 0x0000000d1c0a7220 */ /* 0x040fe40000400000 */
[C---:B------:R-:W-:Y:S01]  /*22d50*/  FMUL R11, R28.reuse, R3 ;  /* 0x000000031c0b7220 */ /* 0x040fe20000400000 */
[----:B0-----:R-:W4:Y:S01]  /*22d60*/  LDL.LU R24, [R1+0xa0] ;  /* 0x0000a00001187983 */ /* 0x001f220000300800 */
[----:B------:R-:W4:Y:S02]  /*22d70*/  LDL.LU R25, [R1+0xa4] ;  /* 0x0000a40001197983 */ /* 0x000f240000300800 */
[----:B------:R-:W3:Y:S03]  /*22d80*/  LDL.LU.64 R18, [R1+0x1ea8] ;  /* 0x001ea80001127983 */ /* 0x000ee60000300a00 */
[----:B--2---:R-:W-:Y:S01]  /*22d90*/  HMMA.16816.F32 R8, R4, R16, R8 ;  /* 0x000000100408723c */ /* 0x004fe20000001808 */
[----:B------:R-:W2:Y:S01]  /*22da0*/  LDL.LU.64 R16, [R1+0x1ea0] ;  /* 0x001ea00001107983 */ /* 0x000ea20000300a00 */
[----:B------:R-:W4:Y:S02]  /*22db0*/  LDL.LU R15, [R1+0x490] ;  /* 0x00049000010f7983 */ /* 0x000f240000300800 */
[----:B------:R-:W4:Y:S01]  /*22dc0*/  LDL.LU R14, [R1+0x494] ;  /* 0x00049400010e7983 */ /* 0x000f220000300800 */
[----:B------:R-:W-:Y:S01]  /*22dd0*/  MOV R20, R27 ;  /* 0x0000001b00147202 */ /* 0x000fe20000000f00 */
[----:B------:R-:W-:Y:S11]  /*22de0*/  IMAD.MOV.U32 R21, RZ, RZ, R26 ;  /* 0x000000ffff157224 */ /* 0x000ff600078e001a */
[----:B------:R-:W-:Y:S06]  /*22df0*/  @!UPT UIADD3 URZ, URZ, URZ, URZ ;  /* 0x0000003f3f3ff290 */ /* 0x000fec000fffe03f */
[----:B------:R0:W-:Y:S01]  /*22e00*/  STL.64 [R1+0x60], R8 ;  /* 0x0000600801007387 */ /* 0x0001e20000100a00 */
[----:B------:R1:W-:Y:S02]  /*22e10*/  STL.64 [R1+0x68], R10 ;  /* 0x0000680a01007387 */ /* 0x0003e40000100a00 */
[----:B------:R-:W4:Y:S02]  /*22e20*/  LDL.LU R13, [R1+0x498] ;  /* 0x00049800010d7983 */ /* 0x000f240000300800 */
[----:B------:R-:W4:Y:S02]  /*22e30*/  LDL.LU R3, [R1+0x49c] ;  /* 0x00049c0001037983 */ /* 0x000f240000300800 */
[C---:B0-----:R-:W-:Y:S02]  /*22e40*/  FMUL R8, R29.reuse, R22 ;  /* 0x000000161d087220 */ /* 0x041fe40000400000 */
[----:B---3--:R-:W-:Y:S02]  /*22e50*/  FMUL R9, R29, R19 ;  /* 0x000000131d097220 */ /* 0x008fe40000400000 */
[----:B-1----:R-:W-:-:S02]  /*22e60*/  FMUL R10, R28, R18 ;  /* 0x000000121c0a7220 */ /* 0x002fc40000400000 */
[----:B------:R-:W-:-:S07]  /*22e70*/  FMUL R11, R28, R12 ;  /* 0x0000000c1c0b7220 */ /* 0x000fce0000400000 */
[----:B--2---:R-:W-:Y:S01]  /*22e80*/  HMMA.16816.F32 R8, R4, R16, R8 ;  /* 0x000000100408723c */ /* 0x004fe20000001808 */
[----:B------:R-:W2:Y:S01]  /*22e90*/  LDL.LU.64 R16, [R1+0x1e98] ;  /* 0x001e980001107983 */ /* 0x000ea20000300a00 */
[----:B------:R-:W3:Y:S02]  /*22ea0*/  LDL.LU R27, [R1+0x4a4] ;  /* 0x0004a400011b7983 */ /* 0x000ee40000300800 */
[----:B------:R-:W3:Y:S11]  /*22eb0*/  LDL.LU R26, [R1+0x4a8] ;  /* 0x0004a800011a7983 */ /* 0x000ef60000300800 */
[----:B------:R-:W-:Y:S08]  /*22ec0*/  @!UPT UIADD3 URZ, URZ, URZ, URZ ;  /* 0x0000003f3f3ff290 */ /* 0x000ff0000fffe03f */
[----:B------:R-:W-:Y:S01]  /*22ed0*/  STL.64 [R1+0x50], R8 ;  /* 0x0000500801007387 */ /* 0x000fe20000100a00 */
[----:B------:R-:W-:Y:S03]  /*22ee0*/  STL.64 [R1+0x58], R10 ;  /* 0x0000580a01007387 */ /* 0x000fe60000100a00 */
[----:B---3--:R-:W-:Y:S01]  /*22ef0*/  STL.64 [R1+0x1e90], R26 ;  /* 0x001e901a01007387 */ /* 0x008fe20000100a00 */
[----:B----4-:R0:W-:Y:S03]  /*22f00*/  STL.64 [R1+0x1e88], R24 ;  /* 0x001e881801007387 */ /* 0x0101e60000100a00 */
[----:B0-----:R-:W3:Y:S01]  /*22f10*/  LDL.LU R24, [R1+0xb0] ;  /* 0x0000b00001187983 */ /* 0x001ee20000300800 */
[----:B------:R-:W3:Y:S02]  /*22f20*/  LDL.LU R25, [R1+0xb4] ;  /* 0x0000b40001197983 */ /* 0x000ee40000300800 */
[----:B------:R-:W-:-:S02]  /*22f30*/  FMUL R8, R29, R15 ;  /* 0x0000000f1d087220 */ /* 0x000fc40000400000 */
[C---:B------:R-:W-:Y:S02]  /*22f40*/  FMUL R9, R29.reuse, R14 ;  /* 0x0000000e1d097220 */ /* 0x040fe40000400000 */
[C---:B------:R-:W-:Y:S02]  /*22f50*/  FMUL R10, R28.reuse, R13 ;  /* 0x0000000d1c0a7220 */ /* 0x040fe40000400000 */
[C---:B------:R-:W-:Y:S01]  /*22f60*/  FMUL R11, R28.reuse, R3 ;  /* 0x000000031c0b7220 */ /* 0x040fe20000400000 */
[----:B------:R-:W4:Y:S01]  /*22f70*/  LDL.LU R12, [R1+0x4ac] ;  /* 0x0004ac00010c7983 */ /* 0x000f220000300800 */
[----:B------:R-:W2:Y:S02]  /*22f80*/  LDL.LU R23, [R1+0x4b0] ;  /* 0x0004b00001177983 */ /* 0x000ea40000300800 */
[----:B------:R-:W2:Y:S02]  /*22f90*/  LDL.LU R22, [R1+0x4b4] ;  /* 0x0004b40001167983 */ /* 0x000ea40000300800 */
[----:B------:R-:W2:Y:S01]  /*22fa0*/  LDL.LU R19, [R1+0x4b8] ;  /* 0x0004b80001137983 */ /* 0x000ea20000300800 */
[----:B------:R-:W2:Y:S01]  /*22fb0*/  LDL.LU R18, [R1+0x4bc] ;  /* 0x0004bc0001127983 */ /* 0x000ea20000300800 */
[----:B------:R-:W2:Y:S01]  /*22fc0*/  LDL.LU.64 R26, [R1+0x1e90] ;  /* 0x001e9000011a7983 */ /* 0x000ea20000300a00 */
[----:B---3--:R-:W-:Y:S02]  /*22fd0*/  HMMA.16816.F32 R8, R4, R24, R8 ;  /* 0x000000180408723c */ /* 0x008fe40000001808 */
[----:B------:R-:W3:Y:S11]  /*22fe0*/  LDL.LU.64 R24, [R1+0x1e88] ;  /* 0x001e880001187983 */ /* 0x000ef60000300a00 */
[----:B------:R-:W-:Y:S10]  /*22ff0*/  @!UPT UIADD3 URZ, URZ, URZ, URZ ;  /* 0x0000003f3f3ff290 */ /* 0x000ff4000fffe03f */
[----:B------:R-:W-:Y:S01]  /*23000*/  STL.64 [R1+0x30], R8 ;  /* 0x0000300801007387 */ /* 0x000fe20000100a00 */
[----:B------:R0:W-:Y:S03]  /*23010*/  STL.64 [R1+0x38], R10 ;  /* 0x0000380a01007387 */ /* 0x0001e60000100a00 */
[----:B0-----:R-:W3:Y:S01]  /*23020*/  LDL.LU R11, [R1+0x4a0] ;  /* 0x0004a000010b7983 */ /* 0x001ee20000300800 */
[C---:B--2---:R-:W-:Y:S02]  /*23030*/  FMUL R9, R29.reuse, R27 ;  /* 0x0000001b1d097220 */ /* 0x044fe40000400000 */
[----:B------:R-:W-:Y:S02]  /*23040*/  FMUL R10, R28, R26 ;  /* 0x0000001a1c0a7220 */ /* 0x000fe40000400000 */
[----:B------:R-:W2:Y:S01]  /*23050*/  LDL.LU R15, [R1+0x4c0] ;  /* 0x0004c000010f7983 */ /* 0x000ea20000300800 */
[----:B------:R-:W2:Y:S01]  /*23060*/  LDL.LU R14, [R1+0x4c4] ;  /* 0x0004c400010e7983 */ /* 0x000ea20000300800 */
[----:B------:R-:W2:Y:S02]  /*23070*/  LDL.LU R13, [R1+0x4c8] ;  /* 0x0004c800010d7983 */ /* 0x000ea40000300800 */
[----:B------:R-:W2:Y:S02]  /*23080*/  LDL.LU R3, [R1+0x4cc] ;  /* 0x0004cc0001037983 */ /* 0x000ea40000300800 */
[----:B---3--:R-:W-:-:S02]  /*23090*/  FMUL R8, R29, R11 ;  /* 0x0000000b1d087220 */ /* 0x008fc40000400000 */
[C---:B----4-:R-:W-:Y:S02]  /*230a0*/  FMUL R11, R28.reuse, R12 ;  /* 0x0000000c1c0b7220 */ /* 0x050fe40000400000 */
[----:B------:R-:W3:Y:S05]  /*230b0*/  LDL.LU R12, [R1+0x4d0] ;  /* 0x0004d000010c7983 */ /* 0x000eea0000300800 */
[----:B------:R-:W-:Y:S01]  /*230c0*/  HMMA.16816.F32 R8, R4, R24, R8 ;  /* 0x000000180408723c */ /* 0x000fe20000001808 */
[----:B------:R-:W4:Y:S04]  /*230d0*/  LDL.LU.64 R24, [R1+0x1e80] ;  /* 0x001e800001187983 */ /* 0x000f280000300a00 */
[----:B------:R-:W0:Y:S11]  /*230e0*/  S2R R26, SR_TID.X ;  /* 0x00000000001a7919 */ /* 0x000e360000002100 */
[----:B------:R-:W-:Y:S07]  /*230f0*/  @!UPT UIADD3 URZ, URZ, URZ, URZ ;  /* 0x0000003f3f3ff290 */ /* 0x000fee000fffe03f */
[----:B------:R1:W-:Y:S01]  /*23100*/  STL.64 [R1+0x20], R8 ;  /* 0x0000200801007387 */ /* 0x0003e20000100a00 */
[----:B------:R0:W-:Y:S02]  /*23110*/  STL.64 [R1+0x28], R10 ;  /* 0x0000280a01007387 */ /* 0x0001e40000100a00 */
[C---:B-1----:R-:W-:Y:S02]  /*23120*/  FMUL R8, R29.reuse, R23 ;  /* 0x000000171d087220 */ /* 0x042fe40000400000 */
[----:B------:R-:W-:Y:S02]  /*23130*/  FMUL R9, R29, R22 ;  /* 0x000000161d097220 */ /* 0x000fe40000400000 */
[C---:B0-----:R-:W-:Y:S02]  /*23140*/  FMUL R10, R28.reuse, R19 ;  /* 0x000000131c0a7220 */ /* 0x041fe40000400000 */
[----:B------:R-:W-:Y:S01]  /*23150*/  FMUL R11, R28, R18 ;  /* 0x000000121c0b7220 */ /* 0x000fe20000400000 */
[----:B------:R-:W-:-:S06]  /*23160*/  SHF.L.U32 R27, R26, 0x7, RZ ;  /* 0x000000071a1b7819 */ /* 0x000fcc00000006ff */
[----:B----4-:R-:W-:Y:S01]  /*23170*/  HMMA.16816.F32 R8, R4, R24, R8 ;  /* 0x000000180408723c */ /* 0x010fe20000001808 */
[----:B------:R-:W4:Y:S01]  /*23180*/  LDL.LU R25, [R1+0x4d4] ;  /* 0x0004d40001197983 */ /* 0x000f220000300800 */
[----:B------:R-:W4:Y:S11]  /*23190*/  LDL.LU R19, [R1+0x4d8] ;  /* 0x0004d80001137983 */ /* 0x000f360000300800 */
[----:B------:R-:W-:Y:S10]  /*231a0*/  @!UPT UIADD3 URZ, URZ, URZ, URZ ;  /* 0x0000003f3f3ff290 */ /* 0x000ff4000fffe03f */
[----:B------:R2:W-:Y:S01]  /*231b0*/  STL.64 [R1+0x10], R8 ;  /* 0x0000100801007387 */ /* 0x0005e20000100a00 */
[----:B------:R0:W-:Y:S02]  /*231c0*/  STL.64 [R1+0x18], R10 ;  /* 0x0000180a01007387 */ /* 0x0001e40000100a00 */
[----:B------:R-:W4:Y:S02]  /*231d0*/  LDL.LU R18, [R1+0x4dc] ;  /* 0x0004dc0001127983 */ /* 0x000f240000300800 */
[----:B------:R-:W4:Y:S02]  /*231e0*/  LDL.LU.64 R22, [R1+0x1e78] ;  /* 0x001e780001167983 */ /* 0x000f240000300a00 */
[C---:B--2---:R-:W-:Y:S02]  /*231f0*/  FMUL R8, R29.reuse, R15 ;  /* 0x0000000f1d087220 */ /* 0x044fe40000400000 */
[----:B------:R-:W-:Y:S02]  /*23200*/  FMUL R9, R29, R14 ;  /* 0x0000000e1d097220 */ /* 0x000fe40000400000 */
[----:B0-----:R-:W-:-:S02]  /*23210*/  FMUL R10, R28, R13 ;  /* 0x0000000d1c0a7220 */ /* 0x001fc40000400000 */
[----:B------:R-:W-:Y:S01]  /*23220*/  FMUL R11, R28, R3 ;  /* 0x000000031c0b7220 */ /* 0x000fe20000400000 */
[----:B------:R-:W-:-:S06]  /*23230*/  LOP3.LUT R3, R26, 0x7, RZ, 0xc0, !PT ;  /* 0x000000071a037812 */ /* 0x000fcc00078ec0ff */
[----:B------:R-:W-:Y:S01]  /*23240*/  HMMA.16816.F32 R8, R4, R20, R8 ;  /* 0x000000140408723c */ /* 0x000fe20000001808 */
[----:B------:R-:W-:Y:S01]  /*23250*/  SHF.L.U32 R3, R3, 0x4, RZ ;  /* 0x0000000403037819 */ /* 0x000fe200000006ff */
[----:B------:R-:W2:Y:S03]  /*23260*/  LDL.LU.64 R20, [R1+0x1e70] ;  /* 0x001e700001147983 */ /* 0x000ea60000300a00 */
[----:B------:R-:W-:-:S04]  /*23270*/  LOP3.LUT R3, R3, 0x780, R27, 0xf8, !PT ;  /* 0x0000078003037812 */ /* 0x000fc800078ef81b */
[----:B------:R-:W-:-:S04]  /*23280*/  LOP3.LUT R3, R3, 0x10, R26, 0x78, !PT ;  /* 0x0000001003037812 */ /* 0x000fc800078e781a */
[----:B------:R-:W-:-:S10]  /*23290*/  LOP3.LUT R3, R3, 0x20, RZ, 0x3c, !PT ;  /* 0x0000002003037812 */ /* 0x000fd400078e3cff */
[----:B------:R-:W-:Y:S01]  /*232a0*/  STL.64 [R1], R8 ;  /* 0x0000000801007387 */ /* 0x000fe20000100a00 */
[----:B------:R-:W-:Y:S02]  /*232b0*/  STL.64 [R1+0x8], R10 ;  /* 0x0000080a01007387 */ /* 0x000fe40000100a00 */
[----:B------:R-:W0:Y:S04]  /*232c0*/  LDSM.16.M88.4 R8, [R3+0x18000] ;  /* 0x018000000308783b */ /* 0x000e280000000200 */
[----:B---3--:R-:W-:Y:S02]  /*232d0*/  FMUL R24, R29, R12 ;  /* 0x0000000c1d187220 */ /* 0x008fe40000400000 */
[----:B------:R-:W3:Y:S01]  /*232e0*/  LDL.LU R12, [R1+0x4e0] ;  /* 0x0004e000010c7983 */ /* 0x000ee20000300800 */
[----:B------:R-:W3:Y:S02]  /*232f0*/  LDL.LU R13, [R1+0x4e4] ;  /* 0x0004e400010d7983 */ /* 0x000ee40000300800 */
[----:B------:R-:W3:Y:S02]  /*23300*/  LDL.LU R14, [R1+0x4e8] ;  /* 0x0004e800010e7983 */ /* 0x000ee40000300800 */
[----:B------:R-:W3:Y:S01]  /*23310*/  LDL.LU R15, [R1+0x4ec] ;  /* 0x0004ec00010f7983 */ /* 0x000ee20000300800 */
[----:B0-----:R0:W-:Y:S01]  /*23320*/  STL.64 [R1+0x1e50], R10 ;  /* 0x001e500a01007387 */ /* 0x0011e20000100a00 */
[----:B------:R1:W-:Y:S03]  /*23330*/  STL.64 [R1+0x1e48], R8 ;  /* 0x001e480801007387 */ /* 0x0003e60000100a00 */
[----:B0-----:R-:W3:Y:S01]  /*23340*/  LDL.LU R11, [R1+0x4f8] ;  /* 0x0004f800010b7983 */ /* 0x001ee20000300800 */
[----:B------:R-:W3:Y:S02]  /*23350*/  LDL.LU R10, [R1+0x4fc] ;  /* 0x0004fc00010a7983 */ /* 0x000ee40000300800 */
[----:B-1----:R-:W-:Y:S01]  /*23360*/  IMAD.MOV.U32 R8, RZ, RZ, R17 ;  /* 0x000000ffff087224 */ /* 0x002fe200078e0011 */
[----:B------:R-:W-:Y:S01]  /*23370*/  MOV R9, R16 ;  /* 0x0000001000097202 */ /* 0x000fe20000000f00 */
[----:B----4-:R-:W-:-:S02]  /*23380*/  FMUL R26, R28, R19 ;  /* 0x000000131c1a7220 */ /* 0x010fc40000400000 */
[C---:B------:R-:W-:Y:S02]  /*23390*/  FMUL R25, R29.reuse, R25 ;  /* 0x000000191d197220 */ /* 0x040fe40000400000 */
[----:B------:R-:W-:Y:S02]  /*233a0*/  FMUL R27, R28, R18 ;  /* 0x000000121c1b7220 */ /* 0x000fe40000400000 */
[----:B------:R-:W0:Y:S05]  /*233b0*/  LDSM.16.M88.4 R16, [R3+0x18800] ;  /* 0x018800000310783b */ /* 0x000e2a0000000200 */
[----:B--2---:R-:W-:Y:S01]  /*233c0*/  HMMA.16816.F32 R24, R4, R20, R24 ;  /* 0x000000140418723c */ /* 0x004fe20000001818 */
[----:B---3--:R-:W-:Y:S01]  /*233d0*/  STL.64 [R1+0x1e60], R10 ;  /* 0x001e600a01007387 */ /* 0x008fe20000100a00 */
[----:B------:R1:W-:Y:S02]  /*233e0*/  STL.64 [R1+0x1e58], R8 ;  /* 0x001e580801007387 */ /* 0x0003e40000100a00 */
[----:B-1----:R-:W-:Y:S01]  /*233f0*/  MOV R8, R2 ;  /* 0x0000000200087202 */ /* 0x002fe20000000f00 */
[----:B------:R-:W-:Y:S01]  /*23400*/  IMAD.MOV.U32 R9, RZ, RZ, R0 ;  /* 0x000000ffff097224 */ /* 0x000fe200078e0000 */
[----:B------:R-:W2:Y:S01]  /*23410*/  LDL.LU R2, [R1+0x1e6c] ;  /* 0x001e6c0001027983 */ /* 0x000ea20000300800 */
[----:B------:R-:W3:Y:S11]  /*23420*/  LDL.LU R0, [R1+0x1e68] ;  /* 0x001e680001007983 */ /* 0x000ef60000300800 */
[----:B------:R-:W-:Y:S05]  /*23430*/  @!UPT UIADD3 URZ, URZ, URZ, URZ ;  /* 0x0000003f3f3ff290 */ /* 0x000fea000fffe03f */
[----:B------:R1:W-:Y:S02]  /*23440*/  STL.64 [R1+0x1c20], R26 ;  /* 0x001c201a01007387 */ /* 0x0003e40000100a00 */
[----:B-1----:R-:W4:Y:S01]  /*23450*/  LDL.LU R26, [R1+0x4f0] ;  /* 0x0004f000011a7983 */ /* 0x002f220000300800 */
[----:B------:R-:W2:Y:S02]  /*23460*/  LDL.LU R27, [R1+0x4f4] ;  /* 0x0004f400011b7983 */ /* 0x000ea40000300800 */
[----:B------:R1:W-:Y:S02]  /*23470*/  STL.64 [R1+0x1c18], R24 ;  /* 0x001c181801007387 */ /* 0x0003e40000100a00 */
[----:B-1----:R-:W2:Y:S01]  /*23480*/  LDL.LU R24, [R1+0x500] ;  /* 0x0005000001187983 */ /* 0x002ea20000300800 */
[----:B------:R-:W2:Y:S02]  /*23490*/  LDL.LU R21, [R1+0x504] ;  /* 0x0005040001157983 */ /* 0x000ea40000300800 */
[----:B------:R-:W2:Y:S02]  /*234a0*/  LDL.LU R20, [R1+0x508] ;  /* 0x0005080001147983 */ /* 0x000ea40000300800 */
[----:B------:R-:W2:Y:S01]  /*234b0*/  LDL.LU R3, [R1+0x50c] ;  /* 0x00050c0001037983 */ /* 0x000ea20000300800 */
[----:B0-----:R-:W-:Y:S01]  /*234c0*/  STL.64 [R1+0x1d38], R18 ;  /* 0x001d381201007387 */ /* 0x001fe20000100a00 */
[----:B------:R0:W-:Y:S03]  /*234d0*/  STL.64 [R1+0x1d30], R16 ;  /* 0x001d301001007387 */ /* 0x0001e60000100a00 */
[----:B0-----:R-:W2:Y:S01]  /*234e0*/  LDL.LU.64 R16, [R1+0x1a0] ;  /* 0x0001a00001107983 */ /* 0x001ea20000300a00 */
[----:B------:R-:W2:Y:S02]  /*234f0*/  LDL.LU.64 R18, [R1+0x1a8] ;  /* 0x0001a80001127983 */ /* 0x000ea40000300a00 */
[----:B------:R-:W-:-:S02]  /*23500*/  FMUL R12, R29, R12 ;  /* 0x0000000c1d0c7220 */ /* 0x000fc40000400000 */
[----:B------:R-:W-:Y:S02]  /*23510*/  FMUL R13, R29, R13 ;  /* 0x0000000d1d0d7220 */ /* 0x000fe40000400000 */
[C---:B------:R-:W-:Y:S02]  /*23520*/  FMUL R14, R28.reuse, R14 ;  /* 0x0000000e1c0e7220 */ /* 0x040fe40000400000 */
[----:B------:R-:W-:-:S07]  /*23530*/  FMUL R15, R28, R15 ;  /* 0x0000000f1c0f7220 */ /* 0x000fce0000400000 */
[C---:B------:R-:W-:Y:S01]  /*23540*/  HMMA.16816.F32 R12, R4.reuse, R8, R12 ;  /* 0x00000008040c723c */ /* 0x040fe2000000180c */
[----:B--2---:R-:W-:Y:S01]  /*23550*/  STL [R1+0x1d4c], R18 ;  /* 0x001d4c1201007387 */ /* 0x004fe20000100800 */
[----:B------:R-:W-:Y:S02]  /*23560*/  STL [R1+0x1d48], R19 ;  /* 0x001d481301007387 */ /* 0x000fe40000100800 */
[----:B------:R-:W2:Y:S02]  /*23570*/  LDL.LU.64 R10, [R1+0x1e60] ;  /* 0x001e6000010a7983 */ /* 0x000ea40000300a00 */
[----:B------:R-:W3:Y:S11]  /*23580*/  LDL.LU.64 R8, [R1+0x1e58] ;  /* 0x001e580001087983 */ /* 0x000ef60000300a00 */
[----:B------:R-:W-:Y:S06]  /*23590*/  @!UPT UIADD3 URZ, URZ, URZ, URZ ;  /* 0x0000003f3f3ff290 */ /* 0x000fec000fffe03f */
[----:B------:R4:W-:Y:S01]  /*235a0*/  STL.64 [R1+0xd0], R12 ;  /* 0x0000d00c01007387 */ /* 0x0009e20000100a00 */
[----:B------:R2:W-:Y:S02]  /*235b0*/  STL.64 [R1+0xd8], R14 ;  /* 0x0000d80e01007387 */ /* 0x0005e40000100a00 */
[C---:B----4-:R-:W-:Y:S02]  /*235c0*/  FMUL R12, R29.reuse, R26 ;  /* 0x0000001a1d0c7220 */ /* 0x050fe40000400000 */
[C---:B------:R-:W-:Y:S02]  /*235d0*/  FMUL R13, R29.reuse, R27 ;  /* 0x0000001b1d0d7220 */ /* 0x040fe40000400000 */
[C---:B--2---:R-:W-:Y:S02]  /*235e0*/  FMUL R14, R28.reuse, R11 ;  /* 0x0000000b1c0e7220 */ /* 0x044fe40000400000 */
[C---:B------:R-:W-:Y:S02]  /*235f0*/  FMUL R15, R28.reuse, R10 ;  /* 0x0000000a1c0f7220 */ /* 0x040fe40000400000 */
[----:B------:R-:W2:Y:S05]  /*23600*/  LDL.LU.64 R10, [R1+0x1e50] ;  /* 0x001e5000010a7983 */ /* 0x000eaa0000300a00 */
[----:B---3--:R-:W-:Y:S01]  /*23610*/  HMMA.16816.F32 R12, R4, R8, R12 ;  /* 0x00000008040c723c */ /* 0x008fe2000000180c */
[----:B------:R-:W2:Y:S11]  /*23620*/  LDL.LU.64 R8, [R1+0x1e48] ;  /* 0x001e480001087983 */ /* 0x000eb60000300a00 */
[----:B------:R-:W-:Y:S11]  /*23630*/  @!UPT UIADD3 URZ, URZ, URZ, URZ ;  /* 0x0000003f3f3ff290 */ /* 0x000ff6000fffe03f */
[----:B------:R0:W-:Y:S01]  /*23640*/  STL.64 [R1+0x300], R12 ;  /* 0x0003000c01007387 */ /* 0x0001e20000100a00 */
[----:B------:R1:W-:Y:S02]  /*23650*/  STL.64 [R1+0x308], R14 ;  /* 0x0003080e01007387 */ /* 0x0003e40000100a00 */
[C---:B0-----:R-:W-:Y:S02]  /*23660*/  FMUL R12, R29.reuse, R24 ;  /* 0x000000181d0c7220 */ /* 0x041fe40000400000 */
[----:B------:R-:W-:Y:S02]  /*23670*/  FMUL R13, R29, R21 ;  /* 0x000000151d0d7220 */ /* 0x000fe40000400000 */
[C---:B-1----:R-:W-:Y:S02]  /*23680*/  FMUL R14, R28.reuse, R20 ;  /* 0x000000141c0e7220 */ /* 0x042fe40000400000 */
[----:B------:R-:W-:-:S07]  /*23690*/  FMUL R15, R28, R3 ;  /* 0x000000031c0f7220 */ /* 0x000fce0000400000 */
[----:B------:R-:W-:Y:S01]  /*236a0*/  HMMA.16816.F32 R4, R4, R16, R12 ;  /* 0x000000100404723c */ /* 0x000fe2000000180c */
[----:B------:R-:W-:Y:S01]  /*236b0*/  STL [R1+0x181c], R29 ;  /* 0x00181c1d01007387 */ /* 0x000fe20000100800 */
[----:B------:R-:W-:Y:S11]  /*236c0*/  STL [R1+0x1820], R28 ;  /* 0x0018201c01007387 */ /* 0x000ff60000100800 */
[----:B------:R-:W-:Y:S10]  /*236d0*/  @!UPT UIADD3 URZ, URZ, URZ, URZ ;  /* 0x0000003f3f3ff290 */ /* 0x000ff4000fffe03f */
[----:B------:R-:W-:Y:S01]  /*236e0*/  STL.64 [R1+0x2c0], R4 ;  /* 0x0002c00401007387 */ /* 0x000fe20000100a00 */
[----:B------:R-:W2:Y:S02]  /*236f0*/  LDL.LU R16, [R1+0x2b0] ;  /* 0x0002b00001107983 */ /* 0x000ea40000300800 */
[----:B------:R-:W2:Y:S02]  /*23700*/  LDL.LU R17, [R1+0x2b4] ;  /* 0x0002b40001117983 */ /* 0x000ea40000300800 */
[----:B------:R-:W2:Y:S01]  /*23710*/  LDL.LU R18, [R1+0x2b8] ;  /* 0x0002b80001127983 */ /* 0x000ea20000300800 */
[----:B------:R-:W2:Y:S01]  /*23720*/  LDL.LU R19, [R1+0x2bc] ;  /* 0x0002bc0001137983 */ /* 0x000ea20000300800 */
[----:B------:R-:W3:Y:S02]  /*23730*/  LDL.LU R12, [R1+0x290] ;  /* 0x00029000010c7983 */ /* 0x000ee40000300800 */
[----:B------:R-:W3:Y:S02]  /*23740*/  LDL.LU R13, [R1+0x294] ;  /* 0x00029400010d7983 */ /* 0x000ee40000300800 */
[----:B------:R-:W4:Y:S01]  /*23750*/  LDL.LU R14, [R1+0x298] ;  /* 0x00029800010e7983 */ /* 0x000f220000300800 */
[----:B------:R-:W4:Y:S01]  /*23760*/  LDL.LU R15, [R1+0x29c] ;  /* 0x00029c00010f7983 */ /* 0x000f220000300800 */
[----:B------:R-:W-:-:S02]  /*23770*/  MOV R21, R6 ;  /* 0x0000000600157202 */ /* 0x000fc40000000f00 */
[----:B------:R-:W-:Y:S01]  /*23780*/  MOV R20, R7 ;  /* 0x0000000700147202 */ /* 0x000fe20000000f00 */
[----:B----4-:R-:W-:Y:S01]  /*23790*/  STL.64 [R1+0x1e40], R14 ;  /* 0x001e400e01007387 */ /* 0x010fe20000100a00 */
[----:B---3--:R0:W-:Y:S03]  /*237a0*/  STL.64 [R1+0x1e38], R12 ;  /* 0x001e380c01007387 */ /* 0x0081e60000100a00 */
[----:B0-----:R-:W3:Y:S01]  /*237b0*/  LDL.LU R12, [R1+0x2a0] ;  /* 0x0002a000010c7983 */ /* 0x001ee20000300800 */
[----:B------:R-:W3:Y:S02]  /*237c0*/  LDL.LU R13, [R1+0x2a4] ;  /* 0x0002a400010d7983 */ /* 0x000ee40000300800 */
[----:B------:R-:W3:Y:S02]  /*237d0*/  LDL.LU R14, [R1+0x2a8] ;  /* 0x0002a800010e7983 */ /* 0x000ee40000300800 */
[----:B------:R-:W3:Y:S01]  /*237e0*/  LDL.LU R15, [R1+0x2ac] ;  /* 0x0002ac00010f7983 */ /* 0x000ee20000300800 */
[----:B------:R-:W4:Y:S01]  /*237f0*/  LDL.LU R4, [R1+0x280] ;  /* 0x0002800001047983 */ /* 0x000f220000300800 */
[----:B------:R-:W4:Y:S02]  /*23800*/  LDL.LU R5, [R1+0x284] ;  /* 0x0002840001057983 */ /* 0x000f240000300800 */
[----:B------:R-:W4:Y:S02]  /*23810*/  LDL.LU R6, [R1+0x288] ;  /* 0x0002880001067983 */ /* 0x000f240000300800 */
[----:B------:R-:W4:Y:S01]  /*23820*/  LDL.LU R7, [R1+0x28c] ;  /* 0x00028c0001077983 */ /* 0x000f220000300800 */
[----:B------:R-:W2:Y:S04]  /*23830*/  LDL.LU.64 R26, [R1+0xf8] ;  /* 0x0000f800011a7983 */ /* 0x000ea80000300a00 */
[----:B--2---:R0:W-:Y:S04]  /*23840*/  STL.64 [R1+0x1e10], R26 ;  /* 0x001e101a01007387 */ /* 0x0041e80000100a00 */
[----:B0-----:R-:W2:Y:S01]  /*23850*/  LDL.LU.64 R26, [R1+0x158] ;  /* 0x00015800011a7983 */ /* 0x001ea20000300a00 */
[----:B------:R-:W-:Y:S02]  /*23860*/  STL [R1+0x1bfc], R20 ;  /* 0x001bfc1401007387 */ /* 0x000fe40000100800 */
[----:B------:R-:W-:Y:S01]  /*23870*/  STL [R1+0x1bf8], R21 ;  /* 0x001bf81501007387 */ /* 0x000fe20000100800 */
[C---:B--2---:R-:W-:Y:S11]  /*23880*/  HMMA.16816.F32 R16, R8.reuse, R26, R16 ;  /* 0x0000001a0810723c */ /* 0x044ff60000001810 */
[----:B------:R-:W-:Y:S11]  /*23890*/  @!UPT UIADD3 URZ, URZ, URZ, URZ ;  /* 0x0000003f3f3ff290 */ /* 0x000ff6000fffe03f */
[----:B------:R-:W-:Y:S01]  /*238a0*/  @!UPT UIADD3 URZ, URZ, URZ, URZ ;  /* 0x0000003f3f3ff290 */ /* 0x000fe2000fffe03f */
[----:B------:R0:W-:Y:S01]  /*238b0*/  STL.64 [R1+0x2b0], R16 ;  /* 0x0002b01001007387 */ /* 0x0001e20000100a00 */
[----:B------:R-:W-:Y:S02]  /*238c0*/  STL.64 [R1+0x2b8], R18 ;  /* 0x0002b81201007387 */ /* 0x000fe40000100a00 */
[----:B0-----:R-:W-:Y:S01]  /*238d0*/  IMAD.MOV.U32 R17, RZ, RZ, R26 ;  /* 0x000000ffff117224 */ /* 0x001fe200078e001a */
[----:B------:R-:W-:Y:S02]  /*238e0*/  MOV R16, R27 ;  /* 0x0000001b00107202 */ /* 0x000fe40000000f00 */
[----:B------:R-:W2:Y:S04]  /*238f0*/  LDL.LU.64 R26, [R1+0x118] ;  /* 0x00011800011a7983 */ /* 0x000ea80000300a00 */
[----:B--2---:R0:W-:Y:S04]  /*23900*/  STL.64 [R1+0x1e18], R26 ;  /* 0x001e181a01007387 */ /* 0x0041e80000100a00 */
[----:B0-----:R-:W2:Y:S01]  /*23910*/  LDL.LU.64 R26, [R1+0x138] ;  /* 0x00013800011a7983 */ /* 0x001ea20000300a00 */
[----:B------:R-:W-:Y:S02]  /*23920*/  STL [R1+0x1d54], R16 ;  /* 0x001d541001007387 */ /* 0x000fe40000100800 */
[----:B------:R-:W-:Y:S02]  /*23930*/  STL [R1+0x1d50], R17 ;  /* 0x001d501101007387 */ /* 0x000fe40000100800 */
[----:B------:R-:W3:Y:S02]  /*23940*/  LDL.LU.64 R18, [R1+0x148] ;  /* 0x0001480001127983 */ /* 0x000ee40000300a00 */
[----:B---3--:R-:W-:Y:S01]  /*23950*/  HMMA.16816.F32 R12, R8, R18, R12 ;  /* 0x00000012080c723c */ /* 0x008fe2000000180c */
[----:B------:R-:W-:Y:S01]  /*23960*/  IMAD.MOV.U32 R20, RZ, RZ, R19 ;  /* 0x000000ffff147224 */ /* 0x000fe200078e0013 */
[----:B------:R-:W-:Y:S11]  /*23970*/  MOV R21, R18 ;  /* 0x0000001200157202 */ /* 0x000ff60000000f00 */
[----:B------:R-:W-:Y:S10]  /*23980*/  @!UPT UIADD3 URZ, URZ, URZ, URZ ;  /* 0x0000003f3f3ff290 */ /* 0x000ff4000fffe03f */
[----:B------:R-:W-:Y:S01]  /*23990*/  STL.64 [R1+0x2a0], R12 ;  /* 0x0002a00c01007387 */ /* 0x000fe20000100a00 */
[----:B------:R0:W-:Y:S03]  /*239a0*/  STL.64 [R1+0x2a8], R14 ;  /* 0x0002a80e01007387 */ /* 0x0001e60000100a00 */
[----:B0-----:R-:W2:Y:S01]  /*239b0*/  LDL.LU.64 R14, [R1+0x1e40] ;  /* 0x001e4000010e7983 */ /* 0x001ea20000300a00 */
[----:B------:R-:W2:Y:S02]  /*239c0*/  LDL.LU.64 R12, [R1+0x1e38] ;  /* 0x001e3800010c7983 */ /* 0x000ea40000300a00 */
[----:B------:R0:W-:Y:S02]  /*239d0*/  STL [R1+0x1d5c], R20 ;  /* 0x001d5c1401007387 */ /* 0x0001e40000100800 */
[----:B------:R1:W-:Y:S01]  /*239e0*/  STL [R1+0x1d58], R21 ;  /* 0x001d581501007387 */ /* 0x0003e20000100800 */
[----:B------:R3:W-:Y:S04]  /*239f0*/  STL.64 [R1+0x1e08], R22 ;  /* 0x001e081601007387 */ /* 0x0007e80000100a00 */
[----:B0-----:R-:W2:Y:S01]  /*23a00*/  LDL.LU R20, [R1+0x260] ;  /* 0x0002600001147983 */ /* 0x001ea20000300800 */
[----:B-1----:R-:W2:Y:S01]  /*23a10*/  LDL.LU R21, [R1+0x264] ;  /* 0x0002640001157983 */ /* 0x002ea20000300800 */
[----:B---3--:R-:W-:-:S02]  /*23a20*/  MOV R22, R0 ;  /* 0x0000000000167202 */ /* 0x008fc40000000f00 */
[----:B------:R-:W-:Y:S01]  /*23a30*/  MOV R23, R2 ;  /* 0x0000000200177202 */ /* 0x000fe20000000f00 */
[----:B------:R-:W3:Y:S01]  /*23a40*/  LDL.LU R0, [R1+0x1e34] ;  /* 0x001e340001007983 */ /* 0x000ee20000300800 */
[----:B------:R-:W3:Y:S03]  /*23a50*/  LDL.LU R2, [R1+0x1e30] ;  /* 0x001e300001027983 */ /* 0x000ee60000300800 */
[----:B------:R0:W-:Y:S04]  /*23a60*/  STL.64 [R1+0x1e28], R22 ;  /* 0x001e281601007387 */ /* 0x0001e80000100a00 */
[----:B--2---:R-:W-:Y:S01]  /*23a70*/  STL.64 [R1+0x1e20], R20 ;  /* 0x001e201401007387 */ /* 0x004fe20000100a00 */
[----:B0-----:R-:W4:Y:S01]  /*23a80*/  LDL.LU.64 R22, [R1+0x128] ;  /* 0x0001280001167983 */ /* 0x001f220000300a00 */
[----:B------:R-:W-:Y:S01]  /*23a90*/  HMMA.16816.F32 R12, R8, R26, R12 ;  /* 0x0000001a080c723c */ /* 0x000fe2000000180c */
[----:B------:R-:W-:Y:S01]  /*23aa0*/  IMAD.MOV.U32 R19, RZ, RZ, R26 ;  /* 0x000000ffff137224 */ /* 0x000fe200078e001a */
[----:B------:R-:W-:Y:S01]  /*23ab0*/  MOV R29, R27 ;  /* 0x0000001b001d7202 */ /* 0x000fe20000000f00 */
[----:B---3--:R-:W-:Y:S11]  /*23ac0*/  IMAD.MOV.U32 R18, RZ, RZ, R2 ;  /* 0x000000ffff127224 */ /* 0x008ff600078e0002 */
[----:B------:R-:W-:Y:S09]  /*23ad0*/  @!UPT UIADD3 URZ, URZ, URZ, URZ ;  /* 0x0000003f3f3ff290 */ /* 0x000ff2000fffe03f */
[----:B------:R0:W-:Y:S01]  /*23ae0*/  STL.64 [R1+0x290], R12 ;  /* 0x0002900c01007387 */ /* 0x0001e20000100a00 */
[----:B------:R1:W-:Y:S01]  /*23af0*/  STL [R1+0x298], R14 ;  /* 0x0002980e01007387 */ /* 0x0003e20000100800 */
[----:B0-----:R-:W-:-:S05]  /*23b00*/  MOV R13, R15 ;  /* 0x0000000f000d7202 */ /* 0x001fca0000000f00 */
[----:B------:R-:W-:Y:S01]  /*23b10*/  STL [R1+0x1de0], R13 ;  /* 0x001de00d01007387 */ /* 0x000fe20000100800 */
[----:B-1----:R-:W2:Y:S02]  /*23b20*/  LDL.LU.64 R14, [R1+0xe8] ;  /* 0x0000e800010e7983 */ /* 0x002ea40000300a00 */
[----:B------:R-:W-:Y:S02]  /*23b30*/  STL [R1+0x1d64], R29 ;  /* 0x001d641d01007387 */ /* 0x000fe40000100800 */
[----:B------:R0:W-:Y:S01]  /*23b40*/  STL [R1+0x1d60], R19 ;  /* 0x001d601301007387 */ /* 0x0001e20000100800 */
[----:B------:R-:W3:Y:S01]  /*23b50*/  LDL.LU R16, [R1+0x270] ;  /* 0x0002700001107983 */ /* 0x000ee20000300800 */
[----:B------:R-:W3:Y:S01]  /*23b60*/  LDL.LU R17, [R1+0x274] ;  /* 0x0002740001117983 */ /* 0x000ee20000300800 */
[----:B0-----:R-:W-:Y:S01]  /*23b70*/  MOV R19, R0 ;  /* 0x0000000000137202 */ /* 0x001fe20000000f00 */
[----:B----4-:R-:W-:Y:S07]  /*23b80*/  HMMA.16816.F32 R24, R8, R22, R4 ;  /* 0x000000160818723c */ /* 0x010fee0000001804 */
[----:B------:R-:W-:Y:S01]  /*23b90*/  MOV R6, R22 ;  /* 0x0000001600067202 */ /* 0x000fe20000000f00 */
[----:B------:R-:W-:-:S02]  /*23ba0*/  IMAD.MOV.U32 R7, RZ, RZ, R23 ;  /* 0x000000ffff077224 */ /* 0x000fc400078e0017 */
[----:B------:R-:W4:Y:S01]  /*23bb0*/  LDL.LU.64 R22, [R1+0x1e28] ;  /* 0x001e280001167983 */ /* 0x000f220000300a00 */
[----:B------:R-:W4:Y:S11]  /*23bc0*/  LDL.LU.64 R20, [R1+0x1e20] ;  /* 0x001e200001147983 */ /* 0x000f360000300a00 */
[----:B------:R-:W-:Y:S01]  /*23bd0*/  @!UPT UIADD3 URZ, URZ, URZ, URZ ;  /* 0x0000003f3f3ff290 */ /* 0x000fe2000fffe03f */
[----:B------:R-:W-:Y:S01]  /*23be0*/  STL.64 [R1+0x280], R24 ;  /* 0x0002801801007387 */ /* 0x000fe20000100a00 */
[----:B------:R-:W-:Y:S02]  /*23bf0*/  MOV R2, R26 ;  /* 0x0000001a00027202 */ /* 0x000fe40000000f00 */
[----:B------:R-:W-:Y:S02]  /*23c00*/  MOV R0, R27 ;  /* 0x0000001b00007202 */ /* 0x000fe40000000f00 */
[----:B------:R-:W3:Y:S01]  /*23c10*/  LDL.LU.64 R26, [R1+0x1e18] ;  /* 0x001e1800011a7983 */ /* 0x000ee20000300a00 */
[----:B------:R-:W-:Y:S02]  /*23c20*/  STL [R1+0x1d6c], R7 ;  /* 0x001d6c0701007387 */ /* 0x000fe40000100800 */
[----:B------:R0:W-:Y:S02]  /*23c30*/  STL [R1+0x1d68], R6 ;  /* 0x001d680601007387 */ /* 0x0001e40000100800 */
[----:B------:R-:W2:Y:S01]  /*23c40*/  LDL.LU R4, [R1+0x250] ;  /* 0x0002500001047983 */ /* 0x000ea20000300800 */
[----:B------:R-:W2:Y:S04]  /*23c50*/  LDL.LU R5, [R1+0x254] ;  /* 0x0002540001057983 */ /* 0x000ea80000300800 */
[----:B0-----:R-:W2:Y:S01]  /*23c60*/  LDL.LU R6, [R1+0x258] ;  /* 0x0002580001067983 */ /* 0x001ea20000300800 */
[----:B------:R-:W2:Y:S01]  /*23c70*/  LDL.LU R7, [R1+0x25c] ;  /* 0x00025c0001077983 */ /* 0x000ea20000300800 */
[C---:B---3--:R-:W-:Y:S11]  /*23c80*/  HMMA.16816.F32 R16, R8.reuse, R26, R16 ;  /* 0x0000001a0810723c */ /* 0x048ff60000001810 */
[----:B------:R-:W-:Y:S11]  /*23c90*/  @!UPT UIADD3 URZ, URZ, URZ, URZ ;  /* 0x0000003f3f3ff290 */ /* 0x000ff6000fffe03f */
[----:B------:R-:W-:Y:S01]  /*23ca0*/  @!UPT UIADD3 URZ, URZ, URZ, URZ ;  /* 0x0000003f3f3ff290 */ /* 0x000fe2000fffe03f */
[----:B------:R0:W-:Y:S01]  /*23cb0*/  STL.64 [R1+0x270], R16 ;  /* 0x0002701001007387 */ /* 0x0001e20000100a00 */
[----:B------:R1:W-:Y:S02]  /*23cc0*/  STL.64 [R1+0x278], R18 ;  /* 0x0002781201007387 */ /* 0x0003e40000100a00 */
[----:B0-----:R-:W-:Y:S01]  /*23cd0*/  IMAD.MOV.U32 R17, RZ, RZ, R26 ;  /* 0x000000ffff117224 */ /* 0x001fe200078e001a */
[----:B-1----:R-:W-:Y:S02]  /*23ce0*/  MOV R18, R27 ;  /* 0x0000001b00127202 */ /* 0x002fe40000000f00 */
[----:B------:R-:W4:Y:S02]  /*23cf0*/  LDL.LU.64 R26, [R1+0x1e10] ;  /* 0x001e1000011a7983 */ /* 0x000f240000300a00 */
[----:B----4-:R-:W-:Y:S11]  /*23d00*/  HMMA.16816.F32 R20, R8, R26, R20 ;  /* 0x0000001a0814723c */ /* 0x010ff60000001814 */
[----:B------:R-:W-:Y:S11]  /*23d10*/  @!UPT UIADD3 URZ, URZ, URZ, URZ ;  /* 0x0000003f3f3ff290 */ /* 0x000ff6000fffe03f */
[----:B------:R-:W-:Y:S01]  /*23d20*/  @!UPT UIADD3 URZ, URZ, URZ, URZ ;  /* 0x0000003f3f3ff290 */ /* 0x000fe2000fffe03f */
[----:B------:R-:W-:Y:S01]  /*23d30*/  STL.64 [R1+0x260], R20 ;  /* 0x0002601401007387 */ /* 0x000fe20000100a00 */
[----:B------:R0:W-:Y:S03]  /*23d40*/  STL.64 [R1+0x268], R22 ;  /* 0x0002681601007387 */ /* 0x0001e60000100a00 */
[----:B0-----:R-:W3:Y:S01]  /*23d50*/  LDL.LU.64 R22, [R1+0x1e08] ;  /* 0x001e080001167983 */ /* 0x001ee20000300a00 */
[----:B------:R-:W4:Y:S02]  /*23d60*/  LDL.LU R24, [R1+0x1f0] ;  /* 0x0001f00001187983 */ /* 0x000f240000300800 */
[----:B------:R-:W4:Y:S01]  /*23d70*/  LDL.LU R25, [R1+0x1f4] ;  /* 0x0001f40001197983 */ /* 0x000f220000300800 */
[----:B------:R-:W-:Y:S01]  /*23d80*/  MOV R21, R26 ;  /* 0x0000001a00157202 */ /* 0x000fe20000000f00 */
[----:B------:R-:W-:Y:S01]  /*23d90*/  IMAD.MOV.U32 R16, RZ, RZ, R27 ;  /* 0x000000ffff107224 */ /* 0x000fe200078e001b */
[----:B---3--:R-:W-:-:S02]  /*23da0*/  MOV R26, R23 ;  /* 0x00000017001a7202 */ /* 0x008fc40000000f00 */
[----:B------:R-:W-:Y:S01]  /*23db0*/  MOV R27, R22 ;  /* 0x00000016001b7202 */ /* 0x000fe20000000f00 */
[----:B------:R-:W3:Y:S01]  /*23dc0*/  LDL.LU R23, [R1+0x1e04] ;  /* 0x001e040001177983 */ /* 0x000ee20000300800 */
[----:B------:R-:W3:Y:S03]  /*23dd0*/  LDL.LU R22, [R1+0x1e00] ;  /* 0x001e000001167983 */ /* 0x000ee60000300800 */
[----:B------:R0:W-:Y:S01]  /*23de0*/  STL.64 [R1+0x1d98], R26 ;  /* 0x001d981a01007387 */ /* 0x0001e20000100a00 */
[----:B----4-:R-:W-:Y:S03]  /*23df0*/  STL.64 [R1+0x1d90], R24 ;  /* 0x001d901801007387 */ /* 0x010fe60000100a00 */
[----:B0-----:R-:W4:Y:S01]  /*23e00*/  LDL.LU.64 R26, [R1+0x48] ;  /* 0x00004800011a7983 */ /* 0x001f220000300a00 */
[----:B--2---:R-:W-:Y:S03]  /*23e10*/  HMMA.16816.F32 R4, R8, R14, R4 ;  /* 0x0000000e0804723c */ /* 0x004fe60000001804 */
[----:B----4-:R0:W-:Y:S04]  /*23e20*/  STL.64 [R1+0x1db0], R26 ;  /* 0x001db01a01007387 */ /* 0x0101e80000100a00 */
[----:B0-----:R-:W2:Y:S01]  /*23e30*/  LDL.LU.64 R26, [R1+0x98] ;  /* 0x00009800011a7983 */ /* 0x001ea20000300a00 */
[----:B------:R-:W-:Y:S01]  /*23e40*/  IMAD.MOV.U32 R19, RZ, RZ, R14 ;  /* 0x000000ffff137224 */ /* 0x000fe200078e000e */
[----:B------:R-:W-:-:S02]  /*23e50*/  MOV R20, R15 ;  /* 0x0000000f00147202 */ /* 0x000fc40000000f00 */
[----:B--2---:R0:W-:Y:S11]  /*23e60*/  STL.64 [R1+0x1dc8], R26 ;  /* 0x001dc81a01007387 */ /* 0x0041f60000100a00 */
[----:B------:R-:W-:Y:S01]  /*23e70*/  @!UPT UIADD3 URZ, URZ, URZ, URZ ;  /* 0x0000003f3f3ff290 */ /* 0x000fe2000fffe03f */
[----:B------:R-:W-:Y:S02]  /*23e80*/  STL.64 [R1+0x250], R4 ;  /* 0x0002500401007387 */ /* 0x000fe40000100a00 */
[----:B------:R-:W-:Y:S02]  /*23e90*/  STL.64 [R1+0x258], R6 ;  /* 0x0002580601007387 */ /* 0x000fe40000100a00 */
[----:B------:R-:W2:Y:S02]  /*23ea0*/  LDL.LU.64 R14, [R1+0xb8] ;  /* 0x0000b800010e7983 */ /* 0x000ea40000300a00 */
[----:B--2---:R-:W-:Y:S01]  /*23eb0*/  STL.64 [R1+0x1df0], R14 ;  /* 0x001df00e01007387 */ /* 0x004fe20000100a00 */
[----:B0-----:R-:W2:Y:S01]  /*23ec0*/  LDL.LU.64 R26, [R1+0xa8] ;  /* 0x0000a800011a7983 */ /* 0x001ea20000300a00 */
[----:B---3--:R-:W-:Y:S02]  /*23ed0*/  MOV R25, R22 ;  /* 0x0000001600197202 */ /* 0x008fe40000000f00 */
[----:B--2---:R0:W-:Y:S01]  /*23ee0*/  STL.64 [R1+0x1de8], R26 ;  /* 0x001de81a01007387 */ /* 0x0041e20000100a00 */
[----:B------:R-:W2:Y:S02]  /*23ef0*/  LDL.LU R24, [R1+0x230] ;  /* 0x0002300001187983 */ /* 0x000ea40000300800 */
[----:B------:R-:W3:Y:S02]  /*23f00*/  LDL.LU R22, [R1+0x1dfc] ;  /* 0x001dfc0001167983 */ /* 0x000ee40000300800 */
[----:B0-----:R-:W-:-:S02]  /*23f10*/  IMAD.MOV.U32 R26, RZ, RZ, R23 ;  /* 0x000000ffff1a7224 */ /* 0x001fc400078e0017 */
[----:B------:R-:W3:Y:S01]  /*23f20*/  LDL.LU R23, [R1+0x1df8] ;  /* 0x001df80001177983 */ /* 0x000ee20000300800 */
[----:B------:R-:W2:Y:S02]  /*23f30*/  LDL.LU R27, [R1+0x23c] ;  /* 0x00023c00011b7983 */ /* 0x000ea40000300800 */
[----:B------:R-:W4:Y:S02]  /*23f40*/  LDL.LU R4, [R1+0x240] ;  /* 0x0002400001047983 */ /* 0x000f240000300800 */
[----:B------:R-:W4:Y:S01]  /*23f50*/  LDL.LU R5, [R1+0x244] ;  /* 0x0002440001057983 */ /* 0x000f220000300800 */
[----:B------:R-:W4:Y:S01]  /*23f60*/  LDL.LU R6, [R1+0x248] ;  /* 0x0002480001067983 */ /* 0x000f220000300800 */
[----:B------:R-:W4:Y:S02]  /*23f70*/  LDL.LU R7, [R1+0x24c] ;  /* 0x00024c0001077983 */ /* 0x000f240000300800 */
[----:B------:R-:W4:Y:S01]  /*23f80*/  LDL.LU.64 R14, [R1+0xc8] ;  /* 0x0000c800010e7983 */ /* 0x000f220000300a00 */
[----:B---3--:R-:W-:Y:S01]  /*23f90*/  STL.64 [R1+0x1da8], R22 ;  /* 0x001da81601007387 */ /* 0x008fe20000100a00 */
[----:B------:R0:W-:Y:S03]  /*23fa0*/  STL.64 [R1+0x1da0], R20 ;  /* 0x001da01401007387 */ /* 0x0001e60000100a00 */
[----:B0-----:R-:W3:Y:S01]  /*23fb0*/  LDL.LU R20, [R1+0x200] ;  /* 0x0002000001147983 */ /* 0x001ee20000300800 */
[----:B------:R-:W3:Y:S02]  /*23fc0*/  LDL.LU R21, [R1+0x204] ;  /* 0x0002040001157983 */ /* 0x000ee40000300800 */
[----:B------:R-:W2:Y:S02]  /*23fd0*/  LDL.LU R22, [R1+0x208] ;  /* 0x0002080001167983 */ /* 0x000ea40000300800 */
[----:B------:R-:W2:Y:S02]  /*23fe0*/  LDL.LU R23, [R1+0x20c] ;  /* 0x00020c0001177983 */ /* 0x000ea40000300800 */
[----:B--2---:R-:W-:Y:S01]  /*23ff0*/  STL.64 [R1+0x1dc0], R22 ;  /* 0x001dc01601007387 */ /* 0x004fe20000100a00 */
[----:B---3--:R0:W-:Y:S03]  /*24000*/  STL.64 [R1+0x1db8], R20 ;  /* 0x001db81401007387 */ /* 0x0081e60000100a00 */
[----:B0-----:R-:W2:Y:S01]  /*24010*/  LDL.LU R20, [R1+0x210] ;  /* 0x0002100001147983 */ /* 0x001ea20000300800 */
[----:B------:R-:W2:Y:S02]  /*24020*/  LDL.LU R21, [R1+0x214] ;  /* 0x0002140001157983 */ /* 0x000ea40000300800 */
[----:B------:R-:W3:Y:S02]  /*24030*/  LDL.LU R22, [R1+0x218] ;  /* 0x0002180001167983 */ /* 0x000ee40000300800 */
[----:B------:R-:W3:Y:S01]  /*24040*/  LDL.LU R23, [R1+0x21c] ;  /* 0x00021c0001177983 */ /* 0x000ee20000300800 */
[----:B----4-:R-:W-:Y:S01]  /*24050*/  HMMA.16816.F32 R4, R8, R14, R4 ;  /* 0x0000000e0804723c */ /* 0x010fe20000001804 */
[----:B---3--:R-:W-:Y:S01]  /*24060*/  STL.64 [R1+0x1dd8], R22 ;  /* 0x001dd81601007387 */ /* 0x008fe20000100a00 */
[----:B--2---:R0:W-:Y:S03]  /*24070*/  STL.64 [R1+0x1dd0], R20 ;  /* 0x001dd01401007387 */ /* 0x0041e60000100a00 */
[----:B0-----:R-:W2:Y:S01]  /*24080*/  LDL.LU R20, [R1+0x220] ;  /* 0x0002200001147983 */ /* 0x001ea20000300800 */
[----:B------:R-:W2:Y:S02]  /*24090*/  LDL.LU R21, [R1+0x224] ;  /* 0x0002240001157983 */ /* 0x000ea40000300800 */
[----:B------:R-:W2:Y:S02]  /*240a0*/  LDL.LU R22, [R1+0x228] ;  /* 0x0002280001167983 */ /* 0x000ea40000300800 */
[----:B------:R-:W2:Y:S01]  /*240b0*/  LDL.LU R23, [R1+0x22c] ;  /* 0x00022c0001177983 */ /* 0x000ea20000300800 */
[----:B------:R-:W-:Y:S01]  /*240c0*/  STL.64 [R1+0x1d78], R18 ;  /* 0x001d781201007387 */ /* 0x000fe20000100a00 */
[----:B------:R0:W-:Y:S03]  /*240d0*/  STL.64 [R1+0x1d70], R16 ;  /* 0x001d701001007387 */ /* 0x0001e60000100a00 */
[----:B0-----:R-:W3:Y:S01]  /*240e0*/  LDL.LU R16, [R1+0x1d0] ;  /* 0x0001d00001107983 */ /* 0x001ee20000300800 */
[----:B------:R-:W3:Y:S02]  /*240f0*/  LDL.LU R17, [R1+0x1d4] ;  /* 0x0001d40001117983 */ /* 0x000ee40000300800 */
[----:B------:R-:W4:Y:S02]  /*24100*/  LDL.LU R18, [R1+0x1d8] ;  /* 0x0001d80001127983 */ /* 0x000f240000300800 */
[----:B------:R-:W4:Y:S01]  /*24110*/  LDL.LU R19, [R1+0x1dc] ;  /* 0x0001dc0001137983 */ /* 0x000f220000300800 */
[----:B------:R-:W-:Y:S01]  /*24120*/  MOV R29, R15 ;  /* 0x0000000f001d7202 */ /* 0x000fe20000000f00 */
[----:B----4-:R-:W-:Y:S01]  /*24130*/  STL.64 [R1+0x1d88], R18 ;  /* 0x001d881201007387 */ /* 0x010fe20000100a00 */
[----:B---3--:R0:W-:Y:S03]  /*24140*/  STL.64 [R1+0x1d80], R16 ;  /* 0x001d801001007387 */ /* 0x0081e60000100a00 */
[----:B0-----:R-:W3:Y:S01]  /*24150*/  LDL.LU R16, [R1+0x1e0] ;  /* 0x0001e00001107983 */ /* 0x001ee20000300800 */
[----:B------:R-:W3:Y:S02]  /*24160*/  LDL.LU R17, [R1+0x1e4] ;  /* 0x0001e40001117983 */ /* 0x000ee40000300800 */
[----:B------:R-:W3:Y:S02]  /*24170*/  LDL.LU R18, [R1+0x1e8] ;  /* 0x0001e80001127983 */ /* 0x000ee40000300800 */
[----:B------:R-:W3:Y:S01]  /*24180*/  LDL.LU R19, [R1+0x1ec] ;  /* 0x0001ec0001137983 */ /* 0x000ee20000300800 */
[----:B------:R-:W-:Y:S01]  /*24190*/  STL.64 [R1+0x310], R4 ;  /* 0x0003100401007387 */ /* 0x000fe20000100a00 */
[----:B------:R0:W-:Y:S02]  /*241a0*/  STL.64 [R1+0x318], R6 ;  /* 0x0003180601007387 */ /* 0x0001e40000100a00 */
[----:B0-----:R-:W-:-:S02]  /*241b0*/  MOV R6, R14 ;  /* 0x0000000e00067202 */ /* 0x001fc40000000f00 */
[----:B------:R-:W4:Y:S02]  /*241c0*/  LDL.LU.64 R14, [R1+0x1df0] ;  /* 0x001df000010e7983 */ /* 0x000f240000300a00 */
[C---:B----4-:R-:W-:Y:S11]  /*241d0*/  HMMA.16816.F32 R24, R8.reuse, R14, R24 ;  /* 0x0000000e0818723c */ /* 0x050ff60000001818 */
[----:B------:R-:W-:Y:S11]  /*241e0*/  @!UPT UIADD3 URZ, URZ, URZ, URZ ;  /* 0x0000003f3f3ff290 */ /* 0x000ff6000fffe03f */
[----:B------:R-:W-:Y:S01]  /*241f0*/  @!UPT UIADD3 URZ, URZ, URZ, URZ ;  /* 0x0000003f3f3ff290 */ /* 0x000fe2000fffe03f */
[----:B------:R-:W-:Y:S01]  /*24200*/  STL.64 [R1+0x240], R24 ;  /* 0x0002401801007387 */ /* 0x000fe20000100a00 */
[----:B------:R0:W-:Y:S03]  /*24210*/  STL.64 [R1+0x248], R26 ;  /* 0x0002481a01007387 */ /* 0x0001e60000100a00 */
[----:B0-----:R-:W2:Y:S01]  /*24220*/  LDL.LU.64 R26, [R1+0x1de8] ;  /* 0x001de800011a7983 */ /* 0x001ea20000300a00 */
[----:B------:R-:W4:Y:S02]  /*24230*/  LDL.LU R13, [R1+0x1de0] ;  /* 0x001de000010d7983 */ /* 0x000f240000300800 */
[----:B------:R-:W-:Y:S01]  /*24240*/  IMAD.MOV.U32 R7, RZ, RZ, R14 ;  /* 0x000000ffff077224 */ /* 0x000fe200078e000e */
[----:B------:R-:W-:Y:S01]  /*24250*/  MOV R12, R15 ;  /* 0x0000000f000c7202 */ /* 0x000fe20000000f00 */
[C---:B--2---:R-:W-:Y:S01]  /*24260*/  HMMA.16816.F32 R20, R8.reuse, R26, R20 ;  /* 0x0000001a0814723c */ /* 0x044fe20000001814 */
[----:B------:R-:W-:Y:S01]  /*24270*/  MOV R15, R26 ;  /* 0x0000001a000f7202 */ /* 0x000fe20000000f00 */
[----:B------:R-:W-:Y:S11]  /*24280*/  IMAD.MOV.U32 R14, RZ, RZ, R27 ;  /* 0x000000ffff0e7224 */ /* 0x000ff600078e001b */
[----:B------:R-:W-:Y:S10]  /*24290*/  @!UPT UIADD3 URZ, URZ, URZ, URZ ;  /* 0x0000003f3f3ff290 */ /* 0x000ff4000fffe03f */
[----:B------:R-:W-:Y:S01]  /*242a0*/  STL.64 [R1+0x230], R20 ;  /* 0x0002301401007387 */ /* 0x000fe20000100a00 */
[----:B------:R0:W-:Y:S03]  /*242b0*/  STL.64 [R1+0x238], R22 ;  /* 0x0002381601007387 */ /* 0x0001e60000100a00 */
[----:B0-----:R-:W2:Y:S01]  /*242c0*/  LDL.LU.64 R22, [R1+0x1dd8] ;  /* 0x001dd80001167983 */ /* 0x001ea20000300a00 */
[----:B------:R-:W2:Y:S02]  /*242d0*/  LDL.LU.64 R20, [R1+0x1dd0] ;  /* 0x001dd00001147983 */ /* 0x000ea40000300a00 */
[----:B------:R-:W2:Y:S02]  /*242e0*/  LDL.LU.64 R26, [R1+0x1dc8] ;  /* 0x001dc800011a7983 */ /* 0x000ea40000300a00 */
[----:B--2---:R-:W-:Y:S01]  /*242f0*/  HMMA.16816.F32 R20, R8, R26, R20 ;  /* 0x0000001a0814723c */ /* 0x004fe20000001814 */
[----:B------:R-:W-:-:S02]  /*24300*/  MOV R5, R26 ;  /* 0x0000001a00057202 */ /* 0x000fc40000000f00 */
[----:B------:R-:W-:Y:S11]  /*24310*/  MOV R4, R27 ;  /* 0x0000001b00047202 */ /* 0x000ff60000000f00 */
[----:B------:R-:W-:Y:S09]  /*24320*/  @!UPT UIADD3 URZ, URZ, URZ, URZ ;  /* 0x0000003f3f3ff290 */ /* 0x000ff2000fffe03f */
[----:B------:R-:W-:Y:S01]  /*24330*/  STL.64 [R1+0x220], R20 ;  /* 0x0002201401007387 */ /* 0x000fe20000100a00 */
[----:B------:R0:W-:Y:S03]  /*24340*/  STL.64 [R1+0x228], R22 ;  /* 0x0002281601007387 */ /* 0x0001e60000100a00 */
[----:B0-----:R-:W2:Y:S01]  /*24350*/  LDL.LU.64 R22, [R1+0x1dc0] ;  /* 0x001dc00001167983 */ /* 0x001ea20000300a00 */
[----:B------:R-:W2:Y:S02]  /*24360*/  LDL.LU.64 R20, [R1+0x1db8] ;  /* 0x001db80001147983 */ /* 0x000ea40000300a00 */
[----:B------:R-:W2:Y:S02]  /*24370*/  LDL.LU.64 R26, [R1+0x1db0] ;  /* 0x001db000011a7983 */ /* 0x000ea40000300a00 */
[C---:B--2---:R-:W-:Y:S01]  /*24380*/  HMMA.16816.F32 R20, R8.reuse, R26, R20 ;  /* 0x0000001a0814723c */ /* 0x044fe20000001814 */
[----:B------:R-:W-:Y:S01]  /*24390*/  IMAD.MOV.U32 R28, RZ, RZ, R26 ;  /* 0x000000ffff1c7224 */ /* 0x000fe200078e001a */
[----:B------:R-:W-:Y:S11]  /*243a0*/  MOV R3, R27 ;  /* 0x0000001b00037202 */ /* 0x000ff60000000f00 */
[----:B------:R-:W-:Y:S10]  /*243b0*/  @!UPT UIADD3 URZ, URZ, URZ, URZ ;  /* 0x0000003f3f3ff290 */ /* 0x000ff4000fffe03f */
[----:B------:R-:W-:Y:S01]  /*243c0*/  STL.64 [R1+0x210], R20 ;  /* 0x0002101401007387 */ /* 0x000fe20000100a00 */
[----:B------:R0:W-:Y:S03]  /*243d0*/  STL.64 [R1+0x218], R22 ;  /* 0x0002181601007387 */ /* 0x0001e60000100a00 */
[----:B0-----:R-:W2:Y:S01]  /*243e0*/  LDL.LU.64 R22, [R1+0x1da8] ;  /* 0x001da80001167983 */ /* 0x001ea20000300a00 */
[----:B------:R-:W2:Y:S02]  /*243f0*/  LDL.LU.64 R20, [R1+0x1da0] ;  /* 0x001da00001147983 */ /* 0x000ea40000300a00 */
[----:B------:R-:W2:Y:S02]  /*24400*/  LDL.LU.64 R26, [R1+0x1d98] ;  /* 0x001d9800011a7983 */ /* 0x000ea40000300a00 */
[----:B------:R-:W2:Y:S02]  /*24410*/  LDL.LU.64 R24, [R1+0x1d90] ;  /* 0x001d900001187983 */ /* 0x000ea40000300a00 */
[----:B--2---:R-:W-:Y:S01]  /*24420*/  HMMA.16816.F32 R24, R8, R22, R24 ;  /* 0x000000160818723c */ /* 0x004fe20000001818 */
[----:B------:R-:W-:Y:S11]  /*24430*/  STL.64 [R1+0x1d40], R22 ;  /* 0x001d401601007387 */ /* 0x000ff60000100a00 */
[----:B------:R-:W-:Y:S11]  /*24440*/  @!UPT UIADD3 URZ, URZ, URZ, URZ ;  /* 0x0000003f3f3ff290 */ /* 0x000ff6000fffe03f */
[----:B------:R0:W-:Y:S01]  /*24450*/  STL.64 [R1+0x200], R24 ;  /* 0x0002001801007387 */ /* 0x0001e20000100a00 */
[----:B------:R1:W-:Y:S03]  /*24460*/  STL.64 [R1+0x208], R26 ;  /* 0x0002081a01007387 */ /* 0x0003e60000100a00 */
[----:B0-----:R-:W2:Y:S01]  /*24470*/  LDL.LU R24, [R1] ;  /* 0x0000000001187983 */ /* 0x001ea20000300800 */
[----:B------:R-:W2:Y:S02]  /*24480*/  LDL.LU R25, [R1+0x4] ;  /* 0x0000040001197983 */ /* 0x000ea40000300800 */
[----:B-1----:R-:W2:Y:S02]  /*24490*/  LDL.LU R26, [R1+0x8] ;  /* 0x00000800011a7983 */ /* 0x002ea40000300800 */
[----:B------:R-:W2:Y:S02]  /*244a0*/  LDL.LU R27, [R1+0xc] ;  /* 0x00000c00011b7983 */ /* 0x000ea40000300800 */
[----:B--2---:R0:W-:Y:S01]  /*244b0*/  STL.64 [R1+0x1c30], R26 ;  /* 0x001c301a01007387 */ /* 0x0041e20000100a00 */
[----:B------:R-:W-:Y:S01]  /*244c0*/  STL.64 [R1+0x1c28], R24 ;  /* 0x001c281801007387 */ /* 0x000fe20000100a00 */
[----:B0-----:R-:W-:Y:S01]  /*244d0*/  MOV R26, R5 ;  /* 0x00000005001a7202 */ /* 0x001fe20000000f00 */
[----:B------:R-:W-:-:S05]  /*244e0*/  IMAD.MOV.U32 R27, RZ, RZ, R4 ;  /* 0x000000ffff1b7224 */ /* 0x000fca00078e0004 */
[----:B------:R0:W-:Y:S04]  /*244f0*/  STL.64 [R1+0x1c48], R26 ;  /* 0x001c481a01007387 */ /* 0x0001e80000100a00 */
[----:B0-----:R-:W3:Y:S02]  /*24500*/  LDL.LU.64 R26, [R1+0x108] ;  /* 0x00010800011a7983 */ /* 0x001ee40000300a00 */
[----:B---3--:R-:W-:Y:S01]  /*24510*/  HMMA.16816.F32 R16, R8, R26, R16 ;  /* 0x0000001a0810723c */ /* 0x008fe20000001810 */
[----:B------:R-:W-:Y:S02]  /*24520*/  MOV R5, R26 ;  /* 0x0000001a00057202 */ /* 0x000fe40000000f00 */
[----:B------:R-:W-:-:S04]  /*24530*/  MOV R4, R27 ;  /* 0x0000001b00047202 */ /* 0x000fc80000000f00 */
[----:B------:R-:W-:Y:S01]  /*24540*/  IMAD.MOV.U32 R26, RZ, RZ, R15 ;  /* 0x000000ffff1a7224 */ /* 0x000fe200078e000f */
[----:B------:R-:W-:Y:S11]  /*24550*/  MOV R27, R14 ;  /* 0x0000000e001b7202 */ /* 0x000ff60000000f00 */
[----:B------:R-:W-:Y:S04]  /*24560*/  @!UPT UIADD3 URZ, URZ, URZ, URZ ;  /* 0x0000003f3f3ff290 */ /* 0x000fe8000fffe03f */
[----:B------:R-:W-:Y:S01]  /*24570*/  STL.64 [R1+0x1f0], R16 ;  /* 0x0001f01001007387 */ /* 0x000fe20000100a00 */
[----:B------:R0:W-:Y:S03]  /*24580*/  STL.64 [R1+0x1f8], R18 ;  /* 0x0001f81201007387 */ /* 0x0001e60000100a00 */
[----:B0-----:R-:W2:Y:S01]  /*24590*/  LDL.LU.64 R18, [R1+0x1d88] ;  /* 0x001d880001127983 */ /* 0x001ea20000300a00 */
[----:B------:R-:W2:Y:S02]  /*245a0*/  LDL.LU.64 R16, [R1+0x1d80] ;  /* 0x001d800001107983 */ /* 0x000ea40000300a00 */
[----:B------:R-:W-:Y:S02]  /*245b0*/  STL.64 [R1+0x1cd8], R4 ;  /* 0x001cd80401007387 */ /* 0x000fe40000100a00 */
[----:B------:R0:W-:Y:S02]  /*245c0*/  STL.64 [R1+0x1c60], R26 ;  /* 0x001c601a01007387 */ /* 0x0001e40000100a00 */
[----:B0-----:R-:W2:Y:S02]  /*245d0*/  LDL.LU.64 R26, [R1+0x1b8] ;  /* 0x0001b800011a7983 */ /* 0x001ea40000300a00 */
[----:B--2---:R-:W-:Y:S01]  /*245e0*/  HMMA.16816.F32 R16, R8, R26, R16 ;  /* 0x0000001a0810723c */ /* 0x004fe20000001810 */
[----:B------:R-:W-:Y:S01]  /*245f0*/  MOV R14, R26 ;  /* 0x0000001a000e7202 */ /* 0x000fe20000000f00 */
[----:B------:R-:W-:-:S05]  /*24600*/  IMAD.MOV.U32 R15, RZ, RZ, R27 ;  /* 0x000000ffff0f7224 */ /* 0x000fca00078e001b */
[----:B------:R-:W-:Y:S02]  /*24610*/  MOV R26, R7 ;  /* 0x00000007001a7202 */ /* 0x000fe40000000f00 */
[----:B------:R-:W-:Y:S11]  /*24620*/  MOV R27, R12 ;  /* 0x0000000c001b7202 */ /* 0x000ff60000000f00 */
[----:B------:R-:W-:Y:S03]  /*24630*/  @!UPT UIADD3 URZ, URZ, URZ, URZ ;  /* 0x0000003f3f3ff290 */ /* 0x000fe6000fffe03f */
[----:B------:R-:W-:Y:S01]  /*24640*/  STL.64 [R1+0x1e0], R16 ;  /* 0x0001e01001007387 */ /* 0x000fe20000100a00 */
[----:B------:R0:W-:Y:S03]  /*24650*/  STL.64 [R1+0x1e8], R18 ;  /* 0x0001e81201007387 */ /* 0x0001e60000100a00 */
[----:B0-----:R-:W2:Y:S01]  /*24660*/  LDL.LU.64 R18, [R1+0x1d78] ;  /* 0x001d780001127983 */ /* 0x001ea20000300a00 */
[----:B------:R-:W3:Y:S02]  /*24670*/  LDL.LU.64 R16, [R1+0x1d70] ;  /* 0x001d700001107983 */ /* 0x000ee40000300a00 */
[----:B------:R-:W3:Y:S02]  /*24680*/  LDL.LU R7, [R1+0x1d6c] ;  /* 0x001d6c0001077983 */ /* 0x000ee40000300800 */
[----:B------:R-:W-:Y:S01]  /*24690*/  STL.64 [R1+0x1c78], R26 ;  /* 0x001c781a01007387 */ /* 0x000fe20000100a00 */
[----:B------:R-:W-:Y:S01]  /*246a0*/  STL.64 [R1+0x1c58], R14 ;  /* 0x001c580e01007387 */ /* 0x000fe20000100a00 */
[----:B----4-:R0:W-:Y:S02]  /*246b0*/  STL [R1+0x1c50], R13 ;  /* 0x001c500d01007387 */ /* 0x0101e40000100800 */
[----:B------:R-:W4:Y:S01]  /*246c0*/  LDL.LU R12, [R1+0x20] ;  /* 0x00002000010c7983 */ /* 0x000f220000300800 */
[----:B0-----:R-:W4:Y:S01]  /*246d0*/  LDL.LU R13, [R1+0x24] ;  /* 0x00002400010d7983 */ /* 0x001f220000300800 */
[----:B------:R-:W3:Y:S02]  /*246e0*/  LDL.LU R14, [R1+0x28] ;  /* 0x00002800010e7983 */ /* 0x000ee40000300800 */
[----:B------:R-:W3:Y:S02]  /*246f0*/  LDL.LU R15, [R1+0x2c] ;  /* 0x00002c00010f7983 */ /* 0x000ee40000300800 */
[----:B------:R-:W-:Y:S01]  /*24700*/  IMAD.MOV.U32 R26, RZ, RZ, R6 ;  /* 0x000000ffff1a7224 */ /* 0x000fe200078e0006 */
[----:B------:R-:W-:Y:S01]  /*24710*/  MOV R27, R29 ;  /* 0x0000001d001b7202 */ /* 0x000fe20000000f00 */
[----:B------:R-:W4:Y:S01]  /*24720*/  LDL.LU R6, [R1+0x1d68] ;  /* 0x001d680001067983 */ /* 0x000f220000300800 */
[----:B------:R-:W4:Y:S03]  /*24730*/  LDL.LU R29, [R1+0x1d64] ;  /* 0x001d6400011d7983 */ /* 0x000f260000300800 */
[----:B------:R0:W-:Y:S02]  /*24740*/  STL.64 [R1+0x1c90], R26 ;  /* 0x001c901a01007387 */ /* 0x0001e40000100a00 */
[----:B0-----:R-:W-:Y:S01]  /*24750*/  IMAD.MOV.U32 R27, RZ, RZ, R20 ;  /* 0x000000ffff1b7224 */ /* 0x001fe200078e0014 */
[----:B--2---:R-:W-:-:S02]  /*24760*/  MOV R26, R19 ;  /* 0x00000013001a7202 */ /* 0x004fc40000000f00 */
[----:B------:R-:W2:Y:S01]  /*24770*/  LDL.LU R19, [R1+0x1d60] ;  /* 0x001d600001137983 */ /* 0x000ea20000300800 */
[----:B------:R-:W2:Y:S02]  /*24780*/  LDL.LU R20, [R1+0x1d5c] ;  /* 0x001d5c0001147983 */ /* 0x000ea40000300800 */
[----:B------:R-:W-:Y:S01]  /*24790*/  STL.64 [R1+0x1ca8], R26 ;  /* 0x001ca81a01007387 */ /* 0x000fe20000100a00 */
[----:B---3--:R-:W-:Y:S01]  /*247a0*/  STL.64 [R1+0x1c70], R14 ;  /* 0x001c700e01007387 */ /* 0x008fe20000100a00 */
[----:B----4-:R0:W-:Y:S03]  /*247b0*/  STL.64 [R1+0x1c68], R12 ;  /* 0x001c680c01007387 */ /* 0x0101e60000100a00 */
[----:B0-----:R-:W3:Y:S01]  /*247c0*/  LDL.LU R12, [R1+0x30] ;  /* 0x00003000010c7983 */ /* 0x001ee20000300800 */
[----:B------:R-:W3:Y:S02]  /*247d0*/  LDL.LU R13, [R1+0x34] ;  /* 0x00003400010d7983 */ /* 0x000ee40000300800 */
[----:B------:R-:W4:Y:S02]  /*247e0*/  LDL.LU R14, [R1+0x38] ;  /* 0x00003800010e7983 */ /* 0x000f240000300800 */
[----:B------:R-:W4:Y:S01]  /*247f0*/  LDL.LU R15, [R1+0x3c] ;  /* 0x00003c00010f7983 */ /* 0x000f220000300800 */
[----:B------:R-:W-:-:S02]  /*24800*/  MOV R26, R21 ;  /* 0x00000015001a7202 */ /* 0x000fc40000000f00 */
[----:B------:R-:W-:Y:S01]  /*24810*/  MOV R27, R16 ;  /* 0x00000010001b7202 */ /* 0x000fe20000000f00 */
[----:B------:R-:W2:Y:S01]  /*24820*/  LDL.LU R21, [R1+0x1d58] ;  /* 0x001d580001157983 */ /* 0x000ea20000300800 */
[----:B------:R-:W2:Y:S03]  /*24830*/  LDL.LU R16, [R1+0x1d54] ;  /* 0x001d540001107983 */ /* 0x000ea60000300800 */
[----:B------:R-:W-:Y:S04]  /*24840*/  STL.64 [R1+0x1cc0], R26 ;  /* 0x001cc01a01007387 */ /* 0x000fe80000100a00 */
[----:B----4-:R-:W-:Y:S01]  /*24850*/  STL.64 [R1+0x1c88], R14 ;  /* 0x001c880e01007387 */ /* 0x010fe20000100a00 */
[----:B---3--:R0:W-:Y:S03]  /*24860*/  STL.64 [R1+0x1c80], R12 ;  /* 0x001c800c01007387 */ /* 0x0081e60000100a00 */
[----:B0-----:R-:W3:Y:S01]  /*24870*/  LDL.LU R12, [R1+0x50] ;  /* 0x00005000010c7983 */ /* 0x001ee20000300800 */
[----:B------:R-:W3:Y:S02]  /*24880*/  LDL.LU R13, [R1+0x54] ;  /* 0x00005400010d7983 */ /* 0x000ee40000300800 */
[----:B------:R-:W4:Y:S02]  /*24890*/  LDL.LU R14, [R1+0x58] ;  /* 0x00005800010e7983 */ /* 0x000f240000300800 */
[----:B------:R-:W4:Y:S02]  /*248a0*/  LDL.LU R15, [R1+0x5c] ;  /* 0x00005c00010f7983 */ /* 0x000f240000300800 */
[----:B------:R-:W-:Y:S01]  /*248b0*/  IMAD.MOV.U32 R26, RZ, RZ, R17 ;  /* 0x000000ffff1a7224 */ /* 0x000fe200078e0011 */
        /* <DEDUP_REMOVED lines=9> */
[----:B------:R-:W4:Y:S01]  /*24950*/  LDL.LU R15, [R1+0x6c] ;  /* 0x00006c00010f7983 */ /* 0x000f220000300800 */
[----:B------:R2:W-:Y:S02]  /*24960*/  STL.64 [R1+0x1ce8], R6 ;  /* 0x001ce80601007387 */ /* 0x0005e40000100a00 */
[----:B--2---:R-:W-:Y:S01]  /*24970*/  MOV R6, R19 ;  /* 0x0000001300067202 */ /* 0x004fe20000000f00 */
[----:B------:R-:W-:Y:S01]  /*24980*/  IMAD.MOV.U32 R7, RZ, RZ, R29 ;  /* 0x000000ffff077224 */ /* 0x000fe200078e001d */
[----:B------:R-:W2:Y:S04]  /*24990*/  LDL.LU R19, [R1+0x1d48] ;  /* 0x001d480001137983 */ /* 0x000ea80000300800 */
[----:B------:R0:W-:Y:S01]  /*249a0*/  STL.64 [R1+0x1d00], R6 ;  /* 0x001d000601007387 */ /* 0x0001e20000100a00 */
[----:B------:R-:W2:Y:S02]  /*249b0*/  LDL.LU R24, [R1+0x160] ;  /* 0x0001600001187983 */ /* 0x000ea40000300800 */
[----:B------:R-:W2:Y:S02]  /*249c0*/  LDL.LU R25, [R1+0x164] ;  /* 0x0001640001197983 */ /* 0x000ea40000300800 */
[----:B------:R-:W2:Y:S01]  /*249d0*/  LDL.LU R26, [R1+0x168] ;  /* 0x00016800011a7983 */ /* 0x000ea20000300800 */
[----:B------:R-:W2:Y:S01]  /*249e0*/  LDL.LU R27, [R1+0x16c] ;  /* 0x00016c00011b7983 */ /* 0x000ea20000300800 */
[----:B0-----:R-:W-:-:S02]  /*249f0*/  MOV R6, R21 ;  /* 0x0000001500067202 */ /* 0x001fc40000000f00 */
[----:B------:R-:W-:-:S05]  /*24a00*/  MOV R7, R20 ;  /* 0x0000001400077202 */ /* 0x000fca0000000f00 */
[----:B------:R-:W-:Y:S01]  /*24a10*/  STL.64 [R1+0x1d18], R6 ;  /* 0x001d180601007387 */ /* 0x000fe20000100a00 */
[----:B------:R-:W3:Y:S02]  /*24a20*/  LDL.LU R20, [R1+0x1c0] ;  /* 0x0001c00001147983 */ /* 0x000ee40000300800 */
[----:B------:R-:W3:Y:S02]  /*24a30*/  LDL.LU R21, [R1+0x1c4] ;  /* 0x0001c40001157983 */ /* 0x000ee40000300800 */
[----:B------:R-:W3:Y:S01]  /*24a40*/  LDL.LU R22, [R1+0x1c8] ;  /* 0x0001c80001167983 */ /* 0x000ee20000300800 */
[----:B------:R-:W3:Y:S04]  /*24a50*/  LDL.LU R23, [R1+0x1cc] ;  /* 0x0001cc0001177983 */ /* 0x000ee80000300800 */
[----:B--2---:R-:W-:Y:S01]  /*24a60*/  STL.64 [R1+0x1cf8], R26 ;  /* 0x001cf81a01007387 */ /* 0x004fe20000100a00 */
[----:B------:R0:W-:Y:S03]  /*24a70*/  STL.64 [R1+0x1cf0], R24 ;  /* 0x001cf01801007387 */ /* 0x0001e60000100a00 */
[----:B0-----:R-:W2:Y:S01]  /*24a80*/  LDL.LU R24, [R1+0x170] ;  /* 0x0001700001187983 */ /* 0x001ea20000300800 */
[----:B------:R-:W2:Y:S02]  /*24a90*/  LDL.LU R25, [R1+0x174] ;  /* 0x0001740001197983 */ /* 0x000ea40000300800 */
[----:B------:R-:W2:Y:S02]  /*24aa0*/  LDL.LU R26, [R1+0x178] ;  /* 0x00017800011a7983 */ /* 0x000ea40000300800 */
[----:B------:R-:W2:Y:S02]  /*24ab0*/  LDL.LU R27, [R1+0x17c] ;  /* 0x00017c00011b7983 */ /* 0x000ea40000300800 */
[----:B--2---:R-:W-:Y:S01]  /*24ac0*/  STL.64 [R1+0x1d10], R26 ;  /* 0x001d101a01007387 */ /* 0x004fe20000100a00 */
[----:B------:R0:W-:Y:S03]  /*24ad0*/  STL.64 [R1+0x1d08], R24 ;  /* 0x001d081801007387 */ /* 0x0001e60000100a00 */
[----:B0-----:R-:W2:Y:S01]  /*24ae0*/  LDL.LU R24, [R1+0x180] ;  /* 0x0001800001187983 */ /* 0x001ea20000300800 */
[----:B------:R-:W2:Y:S02]  /*24af0*/  LDL.LU R25, [R1+0x184] ;  /* 0x0001840001197983 */ /* 0x000ea40000300800 */
[----:B------:R-:W2:Y:S02]  /*24b00*/  LDL.LU R26, [R1+0x188] ;  /* 0x00018800011a7983 */ /* 0x000ea40000300800 */
[----:B------:R-:W2:Y:S01]  /*24b10*/  LDL.LU R27, [R1+0x18c] ;  /* 0x00018c00011b7983 */ /* 0x000ea20000300800 */
[----:B---3--:R-:W-:Y:S01]  /*24b20*/  HMMA.16816.F32 R8, R8, R18, R20 ;  /* 0x000000120808723c */ /* 0x008fe20000001814 */
[----:B--2---:R-:W-:Y:S01]  /*24b30*/  STL.64 [R1+0x1d28], R26 ;  /* 0x001d281a01007387 */ /* 0x004fe20000100a00 */
[----:B------:R0:W-:Y:S03]  /*24b40*/  STL.64 [R1+0x1d20], R24 ;  /* 0x001d201801007387 */ /* 0x0001e60000100a00 */
[----:B0-----:R-:W2:Y:S01]  /*24b50*/  LDL.LU R24, [R1+0x190] ;  /* 0x0001900001187983 */ /* 0x001ea20000300800 */
[----:B------:R-:W2:Y:S02]  /*24b60*/  LDL.LU R25, [R1+0x194] ;  /* 0x0001940001197983 */ /* 0x000ea40000300800 */
[----:B------:R-:W2:Y:S02]  /*24b70*/  LDL.LU R26, [R1+0x198] ;  /* 0x00019800011a7983 */ /* 0x000ea40000300800 */
[----:B------:R-:W2:Y:S01]  /*24b80*/  LDL.LU R27, [R1+0x19c] ;  /* 0x00019c00011b7983 */ /* 0x000ea20000300800 */
[----:B----4-:R-:W-:Y:S01]  /*24b90*/  STL.64 [R1+0x1cb8], R14 ;  /* 0x001cb80e01007387 */ /* 0x010fe20000100a00 */
[----:B------:R0:W-:Y:S03]  /*24ba0*/  STL.64 [R1+0x1cb0], R12 ;  /* 0x001cb00c01007387 */ /* 0x0001e60000100a00 */
[----:B0-----:R-:W3:Y:S01]  /*24bb0*/  LDL.LU R12, [R1+0x70] ;  /* 0x00007000010c7983 */ /* 0x001ee20000300800 */
[----:B------:R-:W3:Y:S02]  /*24bc0*/  LDL.LU R13, [R1+0x74] ;  /* 0x00007400010d7983 */ /* 0x000ee40000300800 */
[----:B------:R-:W4:Y:S02]  /*24bd0*/  LDL.LU R14, [R1+0x78] ;  /* 0x00007800010e7983 */ /* 0x000f240000300800 */
[----:B------:R-:W4:Y:S01]  /*24be0*/  LDL.LU R15, [R1+0x7c] ;  /* 0x00007c00010f7983 */ /* 0x000f220000300800 */
[----:B------:R-:W-:Y:S01]  /*24bf0*/  MOV R20, R18 ;  /* 0x0000001200147202 */ /* 0x000fe20000000f00 */
[----:B------:R-:W-:-:S02]  /*24c00*/  IMAD.MOV.U32 R21, RZ, RZ, R19 ;  /* 0x000000ffff157224 */ /* 0x000fc400078e0013 */
[----:B------:R-:W-:Y:S01]  /*24c10*/  IMAD.MOV.U32 R6, RZ, RZ, R17 ;  /* 0x000000ffff067224 */ /* 0x000fe200078e0011 */
[----:B------:R-:W-:Y:S01]  /*24c20*/  MOV R7, R16 ;  /* 0x0000001000077202 */ /* 0x000fe20000000f00 */
[----:B----4-:R-:W-:Y:S01]  /*24c30*/  STL.64 [R1+0x1cd0], R14 ;  /* 0x001cd00e01007387 */ /* 0x010fe20000100a00 */
[----:B---3--:R0:W-:Y:S03]  /*24c40*/  STL.64 [R1+0x1cc8], R12 ;  /* 0x001cc80c01007387 */ /* 0x0081e60000100a00 */
[----:B0-----:R-:W3:Y:S01]  /*24c50*/  LDL.LU R12, [R1+0x80] ;  /* 0x00008000010c7983 */ /* 0x001ee20000300800 */
[----:B------:R-:W3:Y:S02]  /*24c60*/  LDL.LU R13, [R1+0x84] ;  /* 0x00008400010d7983 */ /* 0x000ee40000300800 */
[----:B------:R-:W3:Y:S02]  /*24c70*/  LDL.LU R14, [R1+0x88] ;  /* 0x00008800010e7983 */ /* 0x000ee40000300800 */
[----:B------:R-:W3:Y:S01]  /*24c80*/  LDL.LU R15, [R1+0x8c] ;  /* 0x00008c00010f7983 */ /* 0x000ee20000300800 */
[----:B------:R-:W4:Y:S01]  /*24c90*/  LDL.LU.64 R22, [R1+0x1d40] ;  /* 0x001d400001167983 */ /* 0x000f220000300a00 */
[----:B------:R-:W-:Y:S02]  /*24ca0*/  STL.64 [R1+0x1c0], R8 ;  /* 0x0001c00801007387 */ /* 0x000fe40000100a00 */
[----:B------:R-:W-:Y:S02]  /*24cb0*/  STL.64 [R1+0x1c8], R10 ;  /* 0x0001c80a01007387 */ /* 0x000fe40000100a00 */
[----:B------:R-:W2:Y:S01]  /*24cc0*/  LDL.LU.64 R18, [R1+0x1d38] ;  /* 0x001d380001127983 */ /* 0x000ea20000300a00 */
[----:B------:R-:W2:Y:S02]  /*24cd0*/  LDL.LU.64 R16, [R1+0x1d30] ;  /* 0x001d300001107983 */ /* 0x000ea40000300a00 */
[C---:B--2---:R-:W-:Y:S02]  /*24ce0*/  HMMA.16816.F32 R4, R16.reuse, R6, R24 ;  /* 0x000000061004723c */ /* 0x044fe40000001818 */
[----:B----4-:R-:W-:Y:S01]  /*24cf0*/  STL.64 [R1+0x1c40], R22 ;  /* 0x001c401601007387 */ /* 0x010fe20000100a00 */
[----:B------:R0:W-:Y:S03]  /*24d00*/  STL.64 [R1+0x1c38], R20 ;  /* 0x001c381401007387 */ /* 0x0001e60000100a00 */
[----:B0-----:R-:W2:Y:S01]  /*24d10*/  LDL.LU R20, [R1+0x10] ;  /* 0x0000100001147983 */ /* 0x001ea20000300800 */
[----:B------:R-:W2:Y:S02]  /*24d20*/  LDL.LU R21, [R1+0x14] ;  /* 0x0000140001157983 */ /* 0x000ea40000300800 */
[----:B------:R-:W2:Y:S02]  /*24d30*/  LDL.LU R22, [R1+0x18] ;  /* 0x0000180001167983 */ /* 0x000ea40000300800 */
[----:B------:R-:W2:Y:S01]  /*24d40*/  LDL.LU R23, [R1+0x1c] ;  /* 0x00001c0001177983 */ /* 0x000ea20000300800 */
[----:B------:R-:W4:Y:S01]  /*24d50*/  LDL.LU.64 R26, [R1+0x1d28] ;  /* 0x001d2800011a7983 */ /* 0x000f220000300a00 */
[----:B------:R-:W4:Y:S10]  /*24d60*/  LDL.LU.64 R24, [R1+0x1d20] ;  /* 0x001d200001187983 */ /* 0x000f340000300a00 */
[----:B------:R-:W-:Y:S01]  /*24d70*/  STL.64 [R1+0x2f0], R4 ;  /* 0x0002f00401007387 */ /* 0x000fe20000100a00 */
[----:B------:R0:W-:Y:S03]  /*24d80*/  STL.64 [R1+0x2f8], R6 ;  /* 0x0002f80601007387 */ /* 0x0001e60000100a00 */
[----:B0-----:R-:W4:Y:S01]  /*24d90*/  LDL.LU.64 R6, [R1+0x1d18] ;  /* 0x001d180001067983 */ /* 0x001f220000300a00 */
[----:B------:R-:W-:Y:S01]  /*24da0*/  MOV R10, R28 ;  /* 0x0000001c000a7202 */ /* 0x000fe20000000f00 */
[C---:B----4-:R-:W-:Y:S02]  /*24db0*/  HMMA.16816.F32 R4, R16.reuse, R6, R24 ;  /* 0x000000061004723c */ /* 0x050fe40000001818 */
[----:B------:R-:W4:Y:S01]  /*24dc0*/  LDL.LU.64 R26, [R1+0x1d10] ;  /* 0x001d1000011a7983 */ /* 0x000f220000300a00 */
[----:B------:R-:W4:Y:S11]  /*24dd0*/  LDL.LU.64 R24, [R1+0x1d08] ;  /* 0x001d080001187983 */ /* 0x000f360000300a00 */
[----:B------:R-:W-:Y:S09]  /*24de0*/  @!UPT UIADD3 URZ, URZ, URZ, URZ ;  /* 0x0000003f3f3ff290 */ /* 0x000ff2000fffe03f */
[----:B------:R4:W-:Y:S01]  /*24df0*/  STL.64 [R1+0x2e0], R4 ;  /* 0x0002e00401007387 */ /* 0x0009e20000100a00 */
[----:B------:R-:W-:Y:S01]  /*24e00*/  IMAD.MOV.U32 R29, RZ, RZ, R6 ;  /* 0x000000ffff1d7224 */ /* 0x000fe200078e0006 */
[----:B------:R-:W-:Y:S02]  /*24e10*/  MOV R28, R7 ;  /* 0x00000007001c7202 */ /* 0x000fe40000000f00 */
[----:B------:R-:W4:Y:S03]  /*24e20*/  LDL.LU.64 R6, [R1+0x1d00] ;  /* 0x001d000001067983 */ /* 0x000f260000300a00 */
[----:B------:R-:W-:Y:S02]  /*24e30*/  STL [R1+0x1b84], R28 ;  /* 0x001b841c01007387 */ /* 0x000fe40000100800 */
[----:B------:R-:W-:Y:S01]  /*24e40*/  STL [R1+0x1b80], R29 ;  /* 0x001b801d01007387 */ /* 0x000fe20000100800 */
[C---:B----4-:R-:W-:Y:S01]  /*24e50*/  HMMA.16816.F32 R4, R16.reuse, R6, R24 ;  /* 0x000000061004723c */ /* 0x050fe20000001818 */
[----:B------:R-:W4:Y:S01]  /*24e60*/  LDL.LU.64 R26, [R1+0x1cf8] ;  /* 0x001cf800011a7983 */ /* 0x000f220000300a00 */
[----:B------:R-:W4:Y:S11]  /*24e70*/  LDL.LU.64 R24, [R1+0x1cf0] ;  /* 0x001cf00001187983 */ /* 0x000f360000300a00 */
[----:B------:R-:W-:Y:S10]  /*24e80*/  @!UPT UIADD3 URZ, URZ, URZ, URZ ;  /* 0x0000003f3f3ff290 */ /* 0x000ff4000fffe03f */
[----:B------:R-:W-:Y:S01]  /*24e90*/  STL.64 [R1+0x190], R4 ;  /* 0x0001900401007387 */ /* 0x000fe20000100a00 */
[----:B------:R0:W-:Y:S03]  /*24ea0*/  STL.64 [R1+0x198], R6 ;  /* 0x0001980601007387 */ /* 0x0001e60000100a00 */
[----:B0-----:R-:W4:Y:S02]  /*24eb0*/  LDL.LU.64 R6, [R1+0x1ce8] ;  /* 0x001ce80001067983 */ /* 0x001f240000300a00 */
[C---:B----4-:R-:W-:Y:S02]  /*24ec0*/  HMMA.16816.F32 R4, R16.reuse, R6, R24 ;  /* 0x000000061004723c */ /* 0x050fe40000001818 */
[----:B------:R-:W3:Y:S11]  /*24ed0*/  LDL.LU.64 R26, [R1+0x1ce0] ;  /* 0x001ce000011a7983 */ /* 0x000ef60000300a00 */
[----:B------:R-:W-:Y:S10]  /*24ee0*/  @!UPT UIADD3 URZ, URZ, URZ, URZ ;  /* 0x0000003f3f3ff290 */ /* 0x000ff4000fffe03f */
[----:B------:R0:W-:Y:S01]  /*24ef0*/  STL.64 [R1+0x180], R4 ;  /* 0x0001800401007387 */ /* 0x0001e20000100a00 */
[----:B------:R-:W-:Y:S03]  /*24f00*/  STL.64 [R1+0x188], R6 ;  /* 0x0001880601007387 */ /* 0x000fe60000100a00 */
[----:B0-----:R-:W4:Y:S01]  /*24f10*/  LDL.LU.64 R4, [R1+0x1cd8] ;  /* 0x001cd80001047983 */ /* 0x001f220000300a00 */
[C---:B---3--:R-:W-:Y:S03]  /*24f20*/  HMMA.16816.F32 R24, R16.reuse, R26, R12 ;  /* 0x0000001a1018723c */ /* 0x048fe6000000180c */
[----:B------:R-:W3:Y:S01]  /*24f30*/  LDL.LU.64 R14, [R1+0x1cd0] ;  /* 0x001cd000010e7983 */ /* 0x000ee20000300a00 */
[----:B------:R-:W3:Y:S11]  /*24f40*/  LDL.LU.64 R12, [R1+0x1cc8] ;  /* 0x001cc800010c7983 */ /* 0x000ef60000300a00 */
[----:B------:R-:W-:Y:S08]  /*24f50*/  @!UPT UIADD3 URZ, URZ, URZ, URZ ;  /* 0x0000003f3f3ff290 */ /* 0x000ff0000fffe03f */
[----:B------:R-:W-:Y:S01]  /*24f60*/  STL.64 [R1+0x170], R24 ;  /* 0x0001701801007387 */ /* 0x000fe20000100a00 */
[----:B------:R0:W-:Y:S03]  /*24f70*/  STL.64 [R1+0x178], R26 ;  /* 0x0001781a01007387 */ /* 0x0001e60000100a00 */
[----:B0-----:R-:W3:Y:S02]  /*24f80*/  LDL.LU.64 R26, [R1+0x1cc0] ;  /* 0x001cc000011a7983 */ /* 0x001ee40000300a00 */
[C---:B---3--:R-:W-:Y:S02]  /*24f90*/  HMMA.16816.F32 R24, R16.reuse, R26, R12 ;  /* 0x0000001a1018723c */ /* 0x048fe4000000180c */
[----:B------:R-:W3:Y:S01]  /*24fa0*/  LDL.LU.64 R14, [R1+0x1cb8] ;  /* 0x001cb800010e7983 */ /* 0x000ee20000300a00 */
[----:B------:R-:W3:Y:S11]  /*24fb0*/  LDL.LU.64 R12, [R1+0x1cb0] ;  /* 0x001cb000010c7983 */ /* 0x000ef60000300a00 */
[----:B------:R-:W-:Y:S09]  /*24fc0*/  @!UPT UIADD3 URZ, URZ, URZ, URZ ;  /* 0x0000003f3f3ff290 */ /* 0x000ff2000fffe03f */
        /* <DEDUP_REMOVED lines=26> */
[----:B------:R-:W2:Y:S11]  /*25170*/  LDL.LU R13, [R1+0x1c50] ;  /* 0x001c5000010d7983 */ /* 0x000eb60000300800 */
[----:B------:R-:W-:Y:S09]  /*25180*/  @!UPT UIADD3 URZ, URZ, URZ, URZ ;  /* 0x0000003f3f3ff290 */ /* 0x000ff2000fffe03f */
[----:B------:R-:W-:Y:S01]  /*25190*/  STL.64 [R1+0x120], R24 ;  /* 0x0001201801007387 */ /* 0x000fe20000100a00 */
[----:B------:R0:W-:Y:S03]  /*251a0*/  STL.64 [R1+0x128], R26 ;  /* 0x0001281a01007387 */ /* 0x0001e60000100a00 */
[----:B0-----:R-:W2:Y:S02]  /*251b0*/  LDL.LU.64 R26, [R1+0x1c48] ;  /* 0x001c4800011a7983 */ /* 0x001ea40000300a00 */
[C---:B--2---:R-:W-:Y:S02]  /*251c0*/  HMMA.16816.F32 R24, R16.reuse, R26, R20 ;  /* 0x0000001a1018723c */ /* 0x044fe40000001814 */
[----:B------:R-:W2:Y:S01]  /*251d0*/  LDL.LU.64 R22, [R1+0x1c40] ;  /* 0x001c400001167983 */ /* 0x000ea20000300a00 */
[----:B------:R-:W2:Y:S11]  /*251e0*/  LDL.LU.64 R20, [R1+0x1c38] ;  /* 0x001c380001147983 */ /* 0x000eb60000300a00 */
[----:B------:R-:W-:Y:S09]  /*251f0*/  @!UPT UIADD3 URZ, URZ, URZ, URZ ;  /* 0x0000003f3f3ff290 */ /* 0x000ff2000fffe03f */
[----:B------:R-:W-:Y:S01]  /*25200*/  STL.64 [R1+0x110], R24 ;  /* 0x0001101801007387 */ /* 0x000fe20000100a00 */
[----:B------:R0:W-:Y:S03]  /*25210*/  STL.64 [R1+0x118], R26 ;  /* 0x0001181a01007387 */ /* 0x0001e60000100a00 */
[----:B0-----:R-:W2:Y:S01]  /*25220*/  LDL.LU.64 R26, [R1+0x1c30] ;  /* 0x001c3000011a7983 */ /* 0x001ea20000300a00 */
[----:B------:R-:W2:Y:S01]  /*25230*/  LDL.LU.64 R24, [R1+0x1c28] ;  /* 0x001c280001187983 */ /* 0x000ea20000300a00 */
[----:B------:R-:W-:Y:S02]  /*25240*/  MOV R11, R3 ;  /* 0x00000003000b7202 */ /* 0x000fe40000000f00 */
[----:B------:R-:W0:Y:S04]  /*25250*/  S2R R7, SR_TID.X ;  /* 0x0000000000077919 */ /* 0x000e280000002100 */
[----:B------:R-:W1:Y:S01]  /*25260*/  S2R R6, SR_TID.X ;  /* 0x0000000000067919 */ /* 0x000e620000002100 */
[----:B--2---:R-:W-:Y:S03]  /*25270*/  HMMA.16816.F32 R8, R16, R10, R24 ;  /* 0x0000000a1008723c */ /* 0x004fe60000001818 */
[----:B------:R-:W2:Y:S01]  /*25280*/  LDL.LU.64 R26, [R1+0x1c20] ;  /* 0x001c2000011a7983 */ /* 0x000ea20000300a00 */
[----:B------:R-:W2:Y:S01]  /*25290*/  LDL.LU.64 R24, [R1+0x1c18] ;  /* 0x001c180001187983 */ /* 0x000ea20000300a00 */
[----:B0-----:R-:W-:-:S02]  /*252a0*/  LOP3.LUT R3, R7, 0x7, RZ, 0xc0, !PT ;  /* 0x0000000707037812 */ /* 0x001fc400078ec0ff */
[----:B-1----:R-:W-:-:S03]  /*252b0*/  SHF.L.U32 R6, R6, 0x7, RZ ;  /* 0x0000000706067819 */ /* 0x002fc600000006ff */
[----:B------:R-:W-:Y:S11]  /*252c0*/  IMAD.SHL.U32 R12, R3, 0x10, RZ ;  /* 0x00000010030c7824 */ /* 0x000ff600078e00ff */
[----:B------:R-:W-:Y:S02]  /*252d0*/  @!UPT UIADD3 URZ, URZ, URZ, URZ ;  /* 0x0000003f3f3ff290 */ /* 0x000fe4000fffe03f */
[----:B------:R-:W-:Y:S01]  /*252e0*/  STL.64 [R1+0x2d0], R8 ;  /* 0x0002d00801007387 */ /* 0x000fe20000100a00 */
[----:B------:R2:W-:Y:S01]  /*252f0*/  STL.64 [R1+0x2d8], R10 ;  /* 0x0002d80a01007387 */ /* 0x0005e20000100a00 */
[----:B------:R-:W-:-:S04]  /*25300*/  LOP3.LUT R12, R12, 0x780, R6, 0xf8, !PT ;  /* 0x000007800c0c7812 */ /* 0x000fc800078ef806 */
[----:B------:R-:W-:Y:S01]  /*25310*/  LOP3.LUT R12, R12, 0x10, R7, 0x78, !PT ;  /* 0x000000100c0c7812 */ /* 0x000fe200078e7807 */
[----:B------:R-:W-:Y:S01]  /*25320*/  STL.64 [R1+0x1c10], R18 ;  /* 0x001c101201007387 */ /* 0x000fe20000100a00 */
[----:B------:R-:W-:Y:S02]  /*25330*/  STL.64 [R1+0x1c08], R16 ;  /* 0x001c081001007387 */ /* 0x000fe40000100a00 */
[----:B------:R-:W-:Y:S01]  /*25340*/  LOP3.LUT R12, R12, 0x40, RZ, 0x3c, !PT ;  /* 0x000000400c0c7812 */ /* 0x000fe200078e3cff */
[----:B--2---:R-:W-:Y:S07]  /*25350*/  HMMA.16816.F32 R8, R16, R22, R24 ;  /* 0x000000161008723c */ /* 0x004fee0000001818 */
[----:B----4-:R-:W-:-:S02]  /*25360*/  MOV R26, R5 ;  /* 0x00000005001a7202 */ /* 0x010fc40000000f00 */
[----:B------:R-:W-:Y:S11]  /*25370*/  MOV R27, R4 ;  /* 0x00000004001b7202 */ /* 0x000ff60000000f00 */
[----:B------:R-:W-:Y:S03]  /*25380*/  @!UPT UIADD3 URZ, URZ, URZ, URZ ;  /* 0x0000003f3f3ff290 */ /* 0x000fe6000fffe03f */
[----:B------:R-:W-:Y:S01]  /*25390*/  STL.64 [R1+0xf0], R8 ;  /* 0x0000f00801007387 */ /* 0x000fe20000100a00 */
[----:B------:R0:W-:Y:S02]  /*253a0*/  STL.64 [R1+0xf8], R10 ;  /* 0x0000f80a01007387 */ /* 0x0001e40000100a00 */
[C---:B0-----:R-:W-:Y:S01]  /*253b0*/  IMAD.SHL.U32 R10, R7.reuse, 0x2, RZ ;  /* 0x00000002070a7824 */ /* 0x041fe200078e00ff */
[----:B------:R-:W-:Y:S02]  /*253c0*/  LOP3.LUT R11, R7, 0x60, RZ, 0xc0, !PT ;  /* 0x00000060070b7812 */ /* 0x000fe400078ec0ff */
[----:B------:R-:W0:Y:S01]  /*253d0*/  LDSM.16.M88.4 R4, [R12+0x18000] ;  /* 0x018000000c04783b */ /* 0x000e220000000200 */
[C---:B------:R-:W-:Y:S02]  /*253e0*/  SHF.L.U32 R9, R3.reuse, 0x4, RZ ;  /* 0x0000000403097819 */ /* 0x040fe400000006ff */
[----:B------:R-:W-:Y:S02]  /*253f0*/  LEA R8, R3, R11, 0x2 ;  /* 0x0000000b03087211 */ /* 0x000fe400078e10ff */
[----:B------:R-:W-:Y:S01]  /*25400*/  LOP3.LUT R9, R9, 0x30, R10, 0x78, !PT ;  /* 0x0000003009097812 */ /* 0x000fe200078e780a */
[----:B------:R1:W-:Y:S04]  /*25410*/  STL.64 [R1+0x1c00], R20 ;  /* 0x001c001401007387 */ /* 0x0003e80000100a00 */
[----:B------:R-:W-:-:S05]  /*25420*/  IMAD.U32 R8, R8, 0x20, R9 ;  /* 0x0000002008087824 */ /* 0x000fca00078e0009 */
[----:B------:R-:W-:Y:S01]  /*25430*/  LOP3.LUT R8, R8, 0x40, RZ, 0x3c, !PT ;  /* 0x0000004008087812 */ /* 0x000fe200078e3cff */
[----:B-1----:R-:W2:Y:S01]  /*25440*/  LDL.LU R20, [R1+0xd0] ;  /* 0x0000d00001147983 */ /* 0x002ea20000300800 */
[----:B------:R-:W2:Y:S02]  /*25450*/  LDL.LU R21, [R1+0xd4] ;  /* 0x0000d40001157983 */ /* 0x000ea40000300800 */
[----:B------:R-:W2:Y:S02]  /*25460*/  LDL.LU R22, [R1+0xd8] ;  /* 0x0000d80001167983 */ /* 0x000ea40000300800 */
[----:B------:R-:W2:Y:S01]  /*25470*/  LDL.LU R23, [R1+0xdc] ;  /* 0x0000dc0001177983 */ /* 0x000ea20000300800 */
[----:B------:R-:W-:Y:S04]  /*25480*/  STL [R1+0x1be0], R12 ;  /* 0x001be00c01007387 */ /* 0x000fe80000100800 */
[----:B------:R-:W-:Y:S04]  /*25490*/  LDSM.16.M88.4 R16, [R8+0x1000] ;  /* 0x001000000810783b */ /* 0x000fe80000000200 */
[----:B0-----:R-:W-:Y:S01]  /*254a0*/  STL.64 [R1+0x1bd0], R6 ;  /* 0x001bd00601007387 */ /* 0x001fe20000100a00 */
[----:B------:R-:W-:Y:S02]  /*254b0*/  STL.64 [R1+0x1bc8], R4 ;  /* 0x001bc80401007387 */ /* 0x000fe40000100a00 */
[----:B------:R-:W0:Y:S02]  /*254c0*/  LDSM.16.M88.4 R4, [R8] ;  /* 0x000000000804783b */ /* 0x000e240000000200 */
[----:B0-----:R-:W-:Y:S02]  /*254d0*/  STL.64 [R1+0xc0], R4 ;  /* 0x0000c00401007387 */ /* 0x001fe40000100a00 */
[----:B------:R-:W-:Y:S02]  /*254e0*/  STL.64 [R1+0xc8], R6 ;  /* 0x0000c80601007387 */ /* 0x000fe40000100a00 */
[----:B------:R-:W0:Y:S02]  /*254f0*/  LDSM.16.M88.4 R4, [R8+0x2000] ;  /* 0x002000000804783b */ /* 0x000e240000000200 */
[----:B0-----:R-:W-:Y:S02]  /*25500*/  STL.64 [R1+0xa0], R4 ;  /* 0x0000a00401007387 */ /* 0x001fe40000100a00 */
[----:B------:R-:W-:Y:S02]  /*25510*/  STL.64 [R1+0xb0], R16 ;  /* 0x0000b01001007387 */ /* 0x000fe40000100a00 */
[----:B------:R-:W-:Y:S02]  /*25520*/  STL.64 [R1+0xb8], R18 ;  /* 0x0000b81201007387 */ /* 0x000fe40000100a00 */
[----:B------:R-:W0:Y:S04]  /*25530*/  LDSM.16.M88.4 R16, [R8+0x3000] ;  /* 0x003000000810783b */ /* 0x000e280000000200 */
[----:B------:R-:W-:Y:S01]  /*25540*/  STL.64 [R1+0xa8], R6 ;  /* 0x0000a80601007387 */ /* 0x000fe20000100a00 */
[----:B------:R-:W-:-:S03]  /*25550*/  MOV R3, R5 ;  /* 0x0000000500037202 */ /* 0x000fc60000000f00 */
[----:B0-----:R-:W-:Y:S01]  /*25560*/  STL.64 [R1+0x90], R16 ;  /* 0x0000901001007387 */ /* 0x001fe20000100a00 */
[----:B------:R-:W-:Y:S01]  /*25570*/  MOV R5, R16 ;  /* 0x0000001000057202 */ /* 0x000fe20000000f00 */
[----:B------:R-:W-:Y:S02]  /*25580*/  STL.64 [R1+0x98], R18 ;  /* 0x0000981201007387 */ /* 0x000fe40000100a00 */
[----:B------:R-:W-:Y:S02]  /*25590*/  IMAD.MOV.U32 R4, RZ, RZ, R17 ;  /* 0x000000ffff047224 */ /* 0x000fe400078e0011 */
[----:B------:R-:W0:Y:S04]  /*255a0*/  LDSM.16.M88.4 R16, [R8+0x4000] ;  /* 0x004000000810783b */ /* 0x000e280000000200 */
[----:B0-----:R-:W-:Y:S01]  /*255b0*/  STL.64 [R1+0x80], R16 ;  /* 0x0000801001007387 */ /* 0x001fe20000100a00 */
[----:B------:R-:W-:Y:S01]  /*255c0*/  MOV R28, R16 ;  /* 0x00000010001c7202 */ /* 0x000fe20000000f00 */
[----:B------:R-:W-:Y:S01]  /*255d0*/  STL.64 [R1+0x88], R18 ;  /* 0x0000881201007387 */ /* 0x000fe20000100a00 */
[----:B------:R-:W-:-:S02]  /*255e0*/  MOV R29, R17 ;  /* 0x00000011001d7202 */ /* 0x000fc40000000f00 */
[----:B------:R-:W0:Y:S04]  /*255f0*/  LDSM.16.M88.4 R16, [R8+0x5000] ;  /* 0x005000000810783b */ /* 0x000e280000000200 */
[----:B------:R-:W-:Y:S01]  /*25600*/  STL [R1+0x1b8c], R29 ;  /* 0x001b8c1d01007387 */ /* 0x000fe20000100800 */
[----:B------:R-:W-:Y:S03]  /*25610*/  STL [R1+0x1b88], R28 ;  /* 0x001b881c01007387 */ /* 0x000fe60000100800 */
[----:B0-----:R-:W-:Y:S01]  /*25620*/  STL.64 [R1+0x70], R16 ;  /* 0x0000701001007387 */ /* 0x001fe20000100a00 */
[----:B------:R-:W-:Y:S02]  /*25630*/  STL.64 [R1+0x78], R18 ;  /* 0x0000781201007387 */ /* 0x000fe40000100a00 */
[----:B------:R-:W0:Y:S02]  /*25640*/  LDSM.16.M88.4 R16, [R8+0x6000] ;  /* 0x006000000810783b */ /* 0x000e240000000200 */
[----:B0-----:R-:W-:Y:S02]  /*25650*/  STL.64 [R1+0x60], R16 ;  /* 0x0000601001007387 */ /* 0x001fe40000100a00 */
[----:B------:R0:W-:Y:S02]  /*25660*/  STL.64 [R1+0x68], R18 ;  /* 0x0000681201007387 */ /* 0x0001e40000100a00 */
[----:B------:R-:W-:Y:S01]  /*25670*/  IMAD.MOV.U32 R29, RZ, RZ, R16 ;  /* 0x000000ffff1d7224 */ /* 0x000fe200078e0010 */
[----:B------:R-:W-:Y:S01]  /*25680*/  MOV R28, R17 ;  /* 0x00000011001c7202 */ /* 0x000fe20000000f00 */
[----:B0-----:R-:W2:Y:S01]  /*25690*/  LDL.LU.64 R18, [R1+0x1c10] ;  /* 0x001c100001127983 */ /* 0x001ea20000300a00 */
[----:B------:R-:W2:Y:S03]  /*256a0*/  LDL.LU.64 R16, [R1+0x1c08] ;  /* 0x001c080001107983 */ /* 0x000ea60000300a00 */
[----:B------:R-:W-:Y:S02]  /*256b0*/  STL [R1+0x1b94], R28 ;  /* 0x001b941c01007387 */ /* 0x000fe40000100800 */
[----:B------:R-:W-:Y:S01]  /*256c0*/  STL [R1+0x1b90], R29 ;  /* 0x001b901d01007387 */ /* 0x000fe20000100800 */
[----:B--2---:R-:W-:Y:S01]  /*256d0*/  HMMA.16816.F32 R24, R16, R26, R20 ;  /* 0x0000001a1018723c */ /* 0x004fe20000001814 */
[----:B------:R-:W2:Y:S11]  /*256e0*/  LDL.LU.64 R20, [R1+0x1c00] ;  /* 0x001c000001147983 */ /* 0x000eb60000300a00 */
[----:B------:R-:W-:Y:S11]  /*256f0*/  @!UPT UIADD3 URZ, URZ, URZ, URZ ;  /* 0x0000003f3f3ff290 */ /* 0x000ff6000fffe03f */
[----:B------:R-:W-:Y:S01]  /*25700*/  STL.64 [R1+0xe0], R24 ;  /* 0x0000e01801007387 */ /* 0x000fe20000100a00 */
[----:B------:R-:W-:Y:S02]  /*25710*/  STL.64 [R1+0xe8], R26 ;  /* 0x0000e81a01007387 */ /* 0x000fe40000100a00 */
[----:B------:R-:W0:Y:S02]  /*25720*/  LDSM.16.M88.4 R24, [R8+0x7000] ;  /* 0x007000000818783b */ /* 0x000e240000000200 */
[----:B0-----:R-:W-:Y:S02]  /*25730*/  STL.64 [R1+0x50], R24 ;  /* 0x0000501801007387 */ /* 0x001fe40000100a00 */
        /* <DEDUP_REMOVED lines=8> */
[----:B0-----:R-:W-:Y:S01]  /*257c0*/  STL.64 [R1+0x20], R24 ;  /* 0x0000201801007387 */ /* 0x001fe20000100a00 */
[----:B------:R-:W-:Y:S01]  /*257d0*/  MOV R28, R24 ;  /* 0x00000018001c7202 */ /* 0x000fe20000000f00 */
[----:B------:R-:W-:Y:S02]  /*257e0*/  STL.64 [R1+0x28], R26 ;  /* 0x0000281a01007387 */ /* 0x000fe40000100a00 */
[----:B------:R-:W-:-:S02]  /*257f0*/  IMAD.MOV.U32 R29, RZ, RZ, R25 ;  /* 0x000000ffff1d7224 */ /* 0x000fc400078e0019 */
[----:B------:R-:W0:Y:S04]  /*25800*/  LDSM.16.M88.4 R24, [R8+0xb000] ;  /* 0x00b000000818783b */ /* 0x000e280000000200 */
[----:B------:R-:W-:Y:S01]  /*25810*/  STL [R1+0x1b9c], R29 ;  /* 0x001b9c1d01007387 */ /* 0x000fe20000100800 */
[----:B------:R-:W-:Y:S03]  /*25820*/  STL [R1+0x1b98], R28 ;  /* 0x001b981c01007387 */ /* 0x000fe60000100800 */
[----:B0-----:R-:W-:Y:S01]  /*25830*/  STL.64 [R1+0x10], R24 ;  /* 0x0000101801007387 */ /* 0x001fe20000100a00 */
[----:B------:R-:W-:Y:S02]  /*25840*/  STL.64 [R1+0x18], R26 ;  /* 0x0000181a01007387 */ /* 0x000fe40000100a00 */
[----:B------:R-:W0:Y:S02]  /*25850*/  LDSM.16.M88.4 R24, [R8+0xc000] ;  /* 0x00c000000818783b */ /* 0x000e240000000200 */
[----:B0-----:R-:W-:Y:S01]  /*25860*/  STL.64 [R1], R24 ;  /* 0x0000001801007387 */ /* 0x001fe20000100a00 */
[----:B------:R-:W-:Y:S01]  /*25870*/  MOV R29, R24 ;  /* 0x00000018001d7202 */ /* 0x000fe20000000f00 */
[----:B------:R-:W-:Y:S01]  /*25880*/  STL.64 [R1+0x8], R26 ;  /* 0x0000081a01007387 */ /* 0x000fe20000100a00 */
[----:B------:R-:W-:-:S02]  /*25890*/  MOV R28, R25 ;  /* 0x00000019001c7202 */ /* 0x000fc40000000f00 */
[----:B------:R-:W0:Y:S01]  /*258a0*/  LDSM.16.M88.4 R24, [R8+0xd000] ;  /* 0x00d000000818783b */ /* 0x000e220000000200 */
[----:B--2---:R-:W-:Y:S01]  /*258b0*/  IMAD.MOV.U32 R6, RZ, RZ, R20 ;  /* 0x000000ffff067224 */ /* 0x004fe200078e0014 */
[----:B------:R-:W-:Y:S02]  /*258c0*/  MOV R7, R21 ;  /* 0x0000001500077202 */ /* 0x000fe40000000f00 */
[----:B------:R-:W2:Y:S01]  /*258d0*/  LDL.LU R20, [R1+0x1bfc] ;  /* 0x001bfc0001147983 */ /* 0x000ea20000300800 */
[----:B------:R-:W4:Y:S03]  /*258e0*/  LDL.LU R21, [R1+0x1bf8] ;  /* 0x001bf80001157983 */ /* 0x000f260000300800 */
[----:B------:R-:W-:Y:S01]  /*258f0*/  STL.64 [R1+0x1bf0], R6 ;  /* 0x001bf00601007387 */ /* 0x000fe20000100a00 */
[----:B------:R1:W-:Y:S03]  /*25900*/  STL.64 [R1+0x1be8], R4 ;  /* 0x001be80401007387 */ /* 0x0003e60000100a00 */
[----:B-1----:R-:W3:Y:S01]  /*25910*/  LDL.LU R4, [R1+0x300] ;  /* 0x0003000001047983 */ /* 0x002ee20000300800 */
[----:B------:R-:W3:Y:S02]  /*25920*/  LDL.LU R5, [R1+0x304] ;  /* 0x0003040001057983 */ /* 0x000ee40000300800 */
[----:B------:R-:W3:Y:S02]  /*25930*/  LDL.LU R6, [R1+0x308] ;  /* 0x0003080001067983 */ /* 0x000ee40000300800 */
[----:B------:R-:W3:Y:S01]  /*25940*/  LDL.LU R7, [R1+0x30c] ;  /* 0x00030c0001077983 */ /* 0x000ee20000300800 */
[----:B0-----:R-:W-:Y:S01]  /*25950*/  STL.64 [R1+0x1ac8], R26 ;  /* 0x001ac81a01007387 */ /* 0x001fe20000100a00 */
[----:B------:R0:W-:Y:S03]  /*25960*/  STL.64 [R1+0x1ac0], R24 ;  /* 0x001ac01801007387 */ /* 0x0001e60000100a00 */
[----:B0-----:R-:W2:Y:S04]  /*25970*/  LDL.LU.64 R24, [R1+0xb0] ;  /* 0x0000b00001187983 */ /* 0x001ea80000300a00 */
[----:B--2---:R0:W-:Y:S04]  /*25980*/  STL.64 [R1+0x1bb0], R24 ;  /* 0x001bb01801007387 */ /* 0x0041e80000100a00 */
[----:B0-----:R-:W2:Y:S01]  /*25990*/  LDL.LU.64 R24, [R1+0xc0] ;  /* 0x0000c00001187983 */ /* 0x001ea20000300a00 */
[----:B----4-:R-:W-:Y:S01]  /*259a0*/  MOV R26, R21 ;  /* 0x00000015001a7202 */ /* 0x010fe20000000f00 */
[----:B------:R-:W-:-:S02]  /*259b0*/  IMAD.MOV.U32 R27, RZ, RZ, R20 ;  /* 0x000000ffff1b7224 */ /* 0x000fc400078e0014 */
[----:B------:R-:W0:Y:S02]  /*259c0*/  LDSM.16.M88.4 R20, [R8+0xe000] ;  /* 0x00e000000814783b */ /* 0x000e240000000200 */
[----:B------:R-:W1:Y:S02]  /*259d0*/  LDSM.16.M88.4 R8, [R8+0xf000] ;  /* 0x00f000000808783b */ /* 0x000e640000000200 */
[----:B--2---:R2:W-:Y:S04]  /*259e0*/  STL.64 [R1+0x1bd8], R24 ;  /* 0x001bd81801007387 */ /* 0x0045e80000100a00 */
[----:B--2---:R-:W2:Y:S01]  /*259f0*/  LDL.LU R24, [R1+0x2c0] ;  /* 0x0002c00001187983 */ /* 0x004ea20000300800 */
[----:B------:R-:W2:Y:S02]  /*25a00*/  LDL.LU R25, [R1+0x2c4] ;  /* 0x0002c40001197983 */ /* 0x000ea40000300800 */
[----:B0-----:R-:W-:Y:S02]  /*25a10*/  STL [R1+0x1828], R22 ;  /* 0x0018281601007387 */ /* 0x001fe40000100800 */
[----:B------:R-:W-:Y:S01]  /*25a20*/  STL [R1+0x1824], R23 ;  /* 0x0018241701007387 */ /* 0x000fe20000100800 */
[----:B------:R0:W-:Y:S04]  /*25a30*/  STL.64 [R1+0x1ba8], R20 ;  /* 0x001ba81401007387 */ /* 0x0001e80000100a00 */
[----:B0-----:R-:W4:Y:S01]  /*25a40*/  LDL.LU R20, [R1+0x2a0] ;  /* 0x0002a00001147983 */ /* 0x001f220000300800 */
[----:B------:R-:W4:Y:S02]  /*25a50*/  LDL.LU R21, [R1+0x2a4] ;  /* 0x0002a40001157983 */ /* 0x000f240000300800 */
[----:B------:R-:W2:Y:S02]  /*25a60*/  LDL.LU R22, [R1+0x2a8] ;  /* 0x0002a80001167983 */ /* 0x000ea40000300800 */
[----:B------:R-:W2:Y:S02]  /*25a70*/  LDL.LU R23, [R1+0x2ac] ;  /* 0x0002ac0001177983 */ /* 0x000ea40000300800 */
[----:B--2---:R-:W-:Y:S01]  /*25a80*/  STL.64 [R1+0x1bc0], R22 ;  /* 0x001bc01601007387 */ /* 0x004fe20000100a00 */
[----:B----4-:R0:W-:Y:S03]  /*25a90*/  STL.64 [R1+0x1bb8], R20 ;  /* 0x001bb81401007387 */ /* 0x0101e60000100a00 */
[----:B0-----:R-:W2:Y:S01]  /*25aa0*/  LDL.LU R20, [R1+0x2b0] ;  /* 0x0002b00001147983 */ /* 0x001ea20000300800 */
[----:B------:R-:W2:Y:S02]  /*25ab0*/  LDL.LU R21, [R1+0x2b4] ;  /* 0x0002b40001157983 */ /* 0x000ea40000300800 */
[----:B------:R-:W2:Y:S02]  /*25ac0*/  LDL.LU R22, [R1+0x2b8] ;  /* 0x0002b80001167983 */ /* 0x000ea40000300800 */
[----:B------:R-:W2:Y:S01]  /*25ad0*/  LDL.LU R23, [R1+0x2bc] ;  /* 0x0002bc0001177983 */ /* 0x000ea20000300800 */
[----:B-1----:R-:W-:Y:S01]  /*25ae0*/  STL [R1+0x19dc], R10 ;  /* 0x0019dc0a01007387 */ /* 0x002fe20000100800 */
[----:B------:R0:W-:Y:S02]  /*25af0*/  STL [R1+0x19d8], R11 ;  /* 0x0019d80b01007387 */ /* 0x0001e40000100800 */
[----:B0-----:R-:W-:-:S02]  /*25b00*/  MOV R11, R13 ;  /* 0x0000000d000b7202 */ /* 0x001fc40000000f00 */
[C---:B---3--:R-:W-:Y:S01]  /*25b10*/  HMMA.16816.F32 R12, R16.reuse, R14, R4 ;  /* 0x0000000e100c723c */ /* 0x048fe20000001804 */
[----:B------:R0:W-:Y:S04]  /*25b20*/  STL.64 [R1+0x1ba0], R8 ;  /* 0x001ba00801007387 */ /* 0x0001e80000100a00 */
[----:B0-----:R-:W3:Y:S01]  /*25b30*/  LDL.LU R8, [R1+0x290] ;  /* 0x0002900001087983 */ /* 0x001ee20000300800 */
[----:B------:R-:W3:Y:S02]  /*25b40*/  LDL.LU R9, [R1+0x294] ;  /* 0x0002940001097983 */ /* 0x000ee40000300800 */
[----:B------:R-:W3:Y:S02]  /*25b50*/  LDL.LU R10, [R1+0x298] ;  /* 0x00029800010a7983 */ /* 0x000ee40000300800 */
[----:B------:R-:W4:Y:S01]  /*25b60*/  LDL.LU.64 R6, [R1+0x1bf0] ;  /* 0x001bf00001067983 */ /* 0x000f220000300a00 */
[----:B------:R-:W2:Y:S11]  /*25b70*/  LDL.LU.64 R4, [R1+0x1be8] ;  /* 0x001be80001047983 */ /* 0x000eb60000300a00 */
[----:B------:R-:W-:Y:S01]  /*25b80*/  @!UPT UIADD3 URZ, URZ, URZ, URZ ;  /* 0x0000003f3f3ff290 */ /* 0x000fe2000fffe03f */
[----:B------:R0:W-:Y:S01]  /*25b90*/  STL.64 [R1+0xd0], R12 ;  /* 0x0000d00c01007387 */ /* 0x0001e20000100a00 */
[----:B------:R-:W-:Y:S03]  /*25ba0*/  STL.64 [R1+0xd8], R14 ;  /* 0x0000d80e01007387 */ /* 0x000fe60000100a00 */
[----:B0-----:R-:W2:Y:S04]  /*25bb0*/  LDL.LU R12, [R1+0x1be0] ;  /* 0x001be000010c7983 */ /* 0x001ea80000300800 */
[----:B--2---:R-:W0:Y:S01]  /*25bc0*/  LDSM.16.M88.4 R12, [R12+0x18800] ;  /* 0x018800000c0c783b */ /* 0x004e220000000200 */
[----:B----4-:R-:W-:Y:S03]  /*25bd0*/  HMMA.16816.F32 R16, R16, R6, R24 ;  /* 0x000000061010723c */ /* 0x010fe60000001818 */
[----:B0-----:R-:W-:Y:S01]  /*25be0*/  STL.64 [R1+0x1a98], R14 ;  /* 0x001a980e01007387 */ /* 0x001fe20000100a00 */
[----:B------:R0:W-:Y:S02]  /*25bf0*/  STL.64 [R1+0x1a90], R12 ;  /* 0x001a900c01007387 */ /* 0x0001e40000100a00 */
[----:B------:R-:W2:Y:S02]  /*25c00*/  LDL.LU.64 R24, [R1+0x1bd8] ;  /* 0x001bd80001187983 */ /* 0x000ea40000300a00 */
[----:B------:R-:W2:Y:S01]  /*25c10*/  LDL.LU.64 R6, [R1+0x1bd0] ;  /* 0x001bd00001067983 */ /* 0x000ea20000300a00 */
[----:B0-----:R-:W-:Y:S01]  /*25c20*/  MOV R12, R5 ;  /* 0x00000005000c7202 */ /* 0x001fe20000000f00 */
[----:B------:R-:W-:-:S02]  /*25c30*/  IMAD.MOV.U32 R13, RZ, RZ, R4 ;  /* 0x000000ffff0d7224 */ /* 0x000fc400078e0004 */
[----:B------:R-:W2:Y:S11]  /*25c40*/  LDL.LU.64 R4, [R1+0x1bc8] ;  /* 0x001bc80001047983 */ /* 0x000eb60000300a00 */
[----:B------:R0:W-:Y:S02]  /*25c50*/  STL.64 [R1+0x1d0], R16 ;  /* 0x0001d01001007387 */ /* 0x0001e40000100a00 */
[----:B------:R1:W-:Y:S01]  /*25c60*/  STL.64 [R1+0x1d8], R18 ;  /* 0x0001d81201007387 */ /* 0x0003e20000100a00 */
[----:B0-----:R-:W4:Y:S01]  /*25c70*/  LDL.LU R16, [R1+0x280] ;  /* 0x0002800001107983 */ /* 0x001f220000300800 */
[----:B------:R-:W4:Y:S01]  /*25c80*/  LDL.LU R17, [R1+0x284] ;  /* 0x0002840001117983 */ /* 0x000f220000300800 */
[----:B-1----:R-:W-:-:S02]  /*25c90*/  MOV R18, R2 ;  /* 0x0000000200127202 */ /* 0x002fc40000000f00 */
[----:B------:R-:W-:Y:S01]  /*25ca0*/  MOV R19, R0 ;  /* 0x0000000000137202 */ /* 0x000fe20000000f00 */
        /* <DEDUP_REMOVED lines=9> */
[----:B--2---:R-:W-:Y:S11]  /*25d40*/  HMMA.16816.F32 R20, R4, R24, R20 ;  /* 0x000000180414723c */ /* 0x004ff60000001814 */
[----:B------:R-:W-:Y:S11]  /*25d50*/  @!UPT UIADD3 URZ, URZ, URZ, URZ ;  /* 0x0000003f3f3ff290 */ /* 0x000ff6000fffe03f */
[----:B------:R-:W-:Y:S01]  /*25d60*/  @!UPT UIADD3 URZ, URZ, URZ, URZ ;  /* 0x0000003f3f3ff290 */ /* 0x000fe2000fffe03f */
[----:B------:R0:W-:Y:S01]  /*25d70*/  STL.64 [R1+0x2b0], R20 ;  /* 0x0002b01401007387 */ /* 0x0001e20000100a00 */
[----:B------:R1:W-:Y:S03]  /*25d80*/  STL.64 [R1+0x2b8], R22 ;  /* 0x0002b81601007387 */ /* 0x0003e60000100a00 */
[----:B0-----:R-:W2:Y:S01]  /*25d90*/  LDL.LU.64 R20, [R1+0x1ba8] ;  /* 0x001ba80001147983 */ /* 0x001ea20000300a00 */
[----:B-1----:R-:W-:Y:S01]  /*25da0*/  MOV R23, R24 ;  /* 0x0000001800177202 */ /* 0x002fe20000000f00 */
[----:B------:R-:W-:-:S05]  /*25db0*/  IMAD.MOV.U32 R22, RZ, RZ, R25 ;  /* 0x000000ffff167224 */ /* 0x000fca00078e0019 */
[----:B------:R-:W-:Y:S04]  /*25dc0*/  STL.64 [R1+0x1ab8], R22 ;  /* 0x001ab81601007387 */ /* 0x000fe80000100a00 */
[----:B--2---:R0:W-:Y:S04]  /*25dd0*/  STL.64 [R1+0x1ab0], R20 ;  /* 0x001ab01401007387 */ /* 0x0041e80000100a00 */
[----:B0-----:R-:W3:Y:S01]  /*25de0*/  LDL R20, [R1+0xa0] ;  /* 0x0000a00001147983 */ /* 0x001ee20000100800 */
[----:B------:R-:W-:-:S07]  /*25df0*/  MOV R21, R3 ;  /* 0x0000000300157202 */ /* 0x000fce0000000f00 */
[C---:B---3--:R-:W-:Y:S01]  /*25e00*/  HMMA.16816.F32 R20, R4.reuse, R20, R8 ;  /* 0x000000140414723c */ /* 0x048fe20000001808 */
[----:B------:R-:W2:Y:S11]  /*25e10*/  LDL.LU.64 R8, [R1+0x1ba0] ;  /* 0x001ba00001087983 */ /* 0x000eb60000300a00 */
[----:B------:R-:W-:Y:S11]  /*25e20*/  @!UPT UIADD3 URZ, URZ, URZ, URZ ;  /* 0x0000003f3f3ff290 */ /* 0x000ff6000fffe03f */
[----:B------:R-:W-:Y:S01]  /*25e30*/  @!UPT UIADD3 URZ, URZ, URZ, URZ ;  /* 0x0000003f3f3ff290 */ /* 0x000fe2000fffe03f */
[----:B------:R-:W-:Y:S01]  /*25e40*/  MOV R10, R22 ;  /* 0x00000016000a7202 */ /* 0x000fe20000000f00 */
[----:B------:R-:W-:Y:S01]  /*25e50*/  IMAD.MOV.U32 R11, RZ, RZ, R23 ;  /* 0x000000ffff0b7224 */ /* 0x000fe200078e0017 */
[----:B------:R-:W-:Y:S04]  /*25e60*/  STL.64 [R1+0x2a0], R20 ;  /* 0x0002a01401007387 */ /* 0x000fe80000100a00 */
[----:B------:R-:W-:Y:S04]  /*25e70*/  STL.64 [R1+0x1aa8], R10 ;  /* 0x001aa80a01007387 */ /* 0x000fe80000100a00 */
[----:B--2---:R4:W-:Y:S02]  /*25e80*/  STL.64 [R1+0x1aa0], R8 ;  /* 0x001aa00801007387 */ /* 0x0049e40000100a00 */
[----:B----4-:R-:W-:Y:S11]  /*25e90*/  HMMA.16816.F32 R8, R4, R12, R16 ;  /* 0x0000000c0408723c */ /* 0x010ff60000001810 */
[----:B------:R-:W-:Y:S11]  /*25ea0*/  @!UPT UIADD3 URZ, URZ, URZ, URZ ;  /* 0x0000003f3f3ff290 */ /* 0x000ff6000fffe03f */
[----:B------:R-:W-:Y:S01]  /*25eb0*/  @!UPT UIADD3 URZ, URZ, URZ, URZ ;  /* 0x0000003f3f3ff290 */ /* 0x000fe2000fffe03f */
[----:B------:R-:W-:Y:S01]  /*25ec0*/  STL.64 [R1+0x290], R8 ;  /* 0x0002900801007387 */ /* 0x000fe20000100a00 */
[----:B------:R-:W-:Y:S02]  /*25ed0*/  STL.64 [R1+0x298], R10 ;  /* 0x0002980a01007387 */ /* 0x000fe40000100a00 */
[----:B------:R-:W2:Y:S02]  /*25ee0*/  LDL.LU R20, [R1+0x1f0] ;  /* 0x0001f00001147983 */ /* 0x000ea40000300800 */
[----:B------:R-:W2:Y:S01]  /*25ef0*/  LDL.LU R21, [R1+0x1f4] ;  /* 0x0001f40001157983 */ /* 0x000ea20000300800 */
[----:B------:R-:W3:Y:S01]  /*25f00*/  LDL.LU R22, [R1+0x1f8] ;  /* 0x0001f80001167983 */ /* 0x000ee20000300800 */
[----:B------:R-:W3:Y:S02]  /*25f10*/  LDL.LU R23, [R1+0x1fc] ;  /* 0x0001fc0001177983 */ /* 0x000ee40000300800 */
[----:B------:R-:W-:Y:S01]  /*25f20*/  IMAD.MOV.U32 R24, RZ, RZ, R29 ;  /* 0x000000ffff187224 */ /* 0x000fe200078e001d */
[----:B------:R-:W-:Y:S01]  /*25f30*/  MOV R25, R28 ;  /* 0x0000001c00197202 */ /* 0x000fe20000000f00 */
[----:B---3--:R-:W-:Y:S01]  /*25f40*/  STL.64 [R1+0x1ad8], R22 ;  /* 0x001ad81601007387 */ /* 0x008fe20000100a00 */
[----:B--2---:R0:W-:Y:S02]  /*25f50*/  STL.64 [R1+0x1ad0], R20 ;  /* 0x001ad01401007387 */ /* 0x0041e40000100a00 */
[----:B------:R-:W2:Y:S02]  /*25f60*/  LDL.LU R29, [R1+0x1b9c] ;  /* 0x001b9c00011d7983 */ /* 0x000ea40000300800 */
[----:B------:R-:W3:Y:S01]  /*25f70*/  LDL.LU R28, [R1+0x1b98] ;  /* 0x001b9800011c7983 */ /* 0x000ee20000300800 */
[----:B------:R1:W-:Y:S04]  /*25f80*/  STL.64 [R1+0x1ae0], R24 ;  /* 0x001ae01801007387 */ /* 0x0003e80000100a00 */
[----:B0-----:R-:W4:Y:S01]  /*25f90*/  LDL.LU R20, [R1+0x200] ;  /* 0x0002000001147983 */ /* 0x001f220000300800 */
[----:B------:R-:W4:Y:S02]  /*25fa0*/  LDL.LU R21, [R1+0x204] ;  /* 0x0002040001157983 */ /* 0x000f240000300800 */
[----:B------:R-:W2:Y:S02]  /*25fb0*/  LDL.LU R22, [R1+0x208] ;  /* 0x0002080001167983 */ /* 0x000ea40000300800 */
[----:B------:R-:W2:Y:S02]  /*25fc0*/  LDL.LU R23, [R1+0x20c] ;  /* 0x00020c0001177983 */ /* 0x000ea40000300800 */
[----:B--2---:R-:W-:Y:S01]  /*25fd0*/  STL.64 [R1+0x1af0], R22 ;  /* 0x001af01601007387 */ /* 0x004fe20000100a00 */
[----:B----4-:R-:W-:Y:S02]  /*25fe0*/  STL.64 [R1+0x1ae8], R20 ;  /* 0x001ae81401007387 */ /* 0x010fe40000100a00 */
[----:B-1----:R-:W2:Y:S02]  /*25ff0*/  LDL R24, [R1+0x10] ;  /* 0x0000100001187983 */ /* 0x002ea40000100800 */
[----:B------:R-:W2:Y:S02]  /*26000*/  LDL R25, [R1+0x14] ;  /* 0x0000140001197983 */ /* 0x000ea40000100800 */
[----:B--2---:R3:W-:Y:S02]  /*26010*/  STL.64 [R1+0x1af8], R24 ;  /* 0x001af81801007387 */ /* 0x0047e40000100a00 */
[----:B---3--:R-:W-:Y:S01]  /*26020*/  MOV R24, R28 ;  /* 0x0000001c00187202 */ /* 0x008fe20000000f00 */
[----:B------:R-:W-:Y:S01]  /*26030*/  IMAD.MOV.U32 R25, RZ, RZ, R29 ;  /* 0x000000ffff197224 */ /* 0x000fe200078e001d */
[----:B------:R-:W2:Y:S01]  /*26040*/  LDL.LU R28, [R1+0x1b94] ;  /* 0x001b9400011c7983 */ /* 0x000ea20000300800 */
[----:B------:R-:W3:Y:S03]  /*26050*/  LDL.LU R29, [R1+0x1b90] ;  /* 0x001b9000011d7983 */ /* 0x000ee60000300800 */
[----:B------:R0:W-:Y:S01]  /*26060*/  STL.64 [R1+0x1b10], R24 ;  /* 0x001b101801007387 */ /* 0x0001e20000100a00 */
[----:B------:R-:W4:Y:S02]  /*26070*/  LDL.LU R20, [R1+0x210] ;  /* 0x0002100001147983 */ /* 0x000f240000300800 */
[----:B------:R-:W4:Y:S02]  /*26080*/  LDL.LU R21, [R1+0x214] ;  /* 0x0002140001157983 */ /* 0x000f240000300800 */
[----:B------:R-:W4:Y:S01]  /*26090*/  LDL.LU R22, [R1+0x218] ;  /* 0x0002180001167983 */ /* 0x000f220000300800 */
[----:B------:R-:W4:Y:S04]  /*260a0*/  LDL.LU R23, [R1+0x21c] ;  /* 0x00021c0001177983 */ /* 0x000f280000300800 */
[----:B0-----:R-:W4:Y:S04]  /*260b0*/  LDL R24, [R1+0x30] ;  /* 0x0000300001187983 */ /* 0x001f280000100800 */
[----:B------:R-:W4:Y:S01]  /*260c0*/  LDL R25, [R1+0x34] ;  /* 0x0000340001197983 */ /* 0x000f220000100800 */
[----:B--2---:R-:W-:-:S02]  /*260d0*/  MOV R17, R28 ;  /* 0x0000001c00117202 */ /* 0x004fc40000000f00 */
[----:B---3--:R-:W-:Y:S02]  /*260e0*/  MOV R16, R29 ;  /* 0x0000001d00107202 */ /* 0x008fe40000000f00 */
[----:B------:R-:W2:Y:S01]  /*260f0*/  LDL.LU R29, [R1+0x1b8c] ;  /* 0x001b8c00011d7983 */ /* 0x000ea20000300800 */
[----:B------:R-:W3:Y:S02]  /*26100*/  LDL.LU R28, [R1+0x1b88] ;  /* 0x001b8800011c7983 */ /* 0x000ee40000300800 */
[----:B------:R0:W-:Y:S02]  /*26110*/  STL.64 [R1+0x1b50], R16 ;  /* 0x001b501001007387 */ /* 0x0001e40000100a00 */
[----:B0-----:R-:W2:Y:S04]  /*26120*/  LDL R16, [R1+0x70] ;  /* 0x0000700001107983 */ /* 0x001ea80000100800 */
[----:B------:R-:W2:Y:S04]  /*26130*/  LDL R17, [R1+0x74] ;  /* 0x0000740001117983 */ /* 0x000ea80000100800 */
[----:B--2---:R-:W-:Y:S01]  /*26140*/  STL.64 [R1+0x1b68], R16 ;  /* 0x001b681001007387 */ /* 0x004fe20000100a00 */
[----:B----4-:R0:W-:Y:S03]  /*26150*/  STL.64 [R1+0x1b28], R24 ;  /* 0x001b281801007387 */ /* 0x0101e60000100a00 */
[----:B0-----:R-:W2:Y:S04]  /*26160*/  LDL.LU.64 R24, [R1+0x40] ;  /* 0x0000400001187983 */ /* 0x001ea80000300a00 */
[----:B------:R-:W0:Y:S04]  /*26170*/  S2R R27, SR_TID.X ;  /* 0x00000000001b7919 */ /* 0x000e280000002100 */
[----:B--2---:R1:W-:Y:S04]  /*26180*/  STL.64 [R1+0x1b40], R24 ;  /* 0x001b401801007387 */ /* 0x0043e80000100a00 */
[----:B-1----:R-:W2:Y:S01]  /*26190*/  LDL.LU.64 R24, [R1+0x50] ;  /* 0x0000500001187983 */ /* 0x002ea20000300a00 */
[C---:B0-----:R-:W-:Y:S01]  /*261a0*/  LOP3.LUT R3, R27.reuse, 0x7, RZ, 0xc0, !PT ;  /* 0x000000071b037812 */ /* 0x041fe200078ec0ff */
[----:B------:R-:W-:-:S03]  /*261b0*/  SHF.L.U32 R27, R27, 0x7, RZ ;  /* 0x000000071b1b7819 */ /* 0x000fc600000006ff */
[----:B------:R-:W-:-:S04]  /*261c0*/  SHF.L.U32 R3, R3, 0x4, RZ ;  /* 0x0000000403037819 */ /* 0x000fc800000006ff */
[----:B------:R-:W-:Y:S01]  /*261d0*/  LOP3.LUT R3, R3, 0x780, R27, 0xf8, !PT ;  /* 0x0000078003037812 */ /* 0x000fe200078ef81b */
[----:B--2---:R0:W-:Y:S04]  /*261e0*/  STL.64 [R1+0x1b48], R24 ;  /* 0x001b481801007387 */ /* 0x0041e80000100a00 */
[----:B0-----:R-:W2:Y:S01]  /*261f0*/  LDL.LU R24, [R1+0x250] ;  /* 0x0002500001187983 */ /* 0x001ea20000300800 */
[----:B------:R-:W2:Y:S02]  /*26200*/  LDL.LU R25, [R1+0x254] ;  /* 0x0002540001197983 */ /* 0x000ea40000300800 */
[----:B------:R-:W4:Y:S02]  /*26210*/  LDL.LU R26, [R1+0x258] ;  /* 0x00025800011a7983 */ /* 0x000f240000300800 */
[----:B------:R-:W4:Y:S02]  /*26220*/  LDL.LU R27, [R1+0x25c] ;  /* 0x00025c00011b7983 */ /* 0x000f240000300800 */
[----:B---3--:R-:W-:Y:S01]  /*26230*/  IMAD.MOV.U32 R16, RZ, RZ, R28 ;  /* 0x000000ffff107224 */ /* 0x008fe200078e001c */
[----:B------:R-:W-:Y:S01]  /*26240*/  MOV R17, R29 ;  /* 0x0000001d00117202 */ /* 0x000fe20000000f00 */
[----:B------:R-:W3:Y:S01]  /*26250*/  LDL.LU R28, [R1+0x1b84] ;  /* 0x001b8400011c7983 */ /* 0x000ee20000300800 */
[----:B------:R-:W3:Y:S03]  /*26260*/  LDL.LU R29, [R1+0x1b80] ;  /* 0x001b8000011d7983 */ /* 0x000ee60000300800 */
[----:B----4-:R-:W-:Y:S01]  /*26270*/  STL.64 [R1+0x1b60], R26 ;  /* 0x001b601a01007387 */ /* 0x010fe20000100a00 */
[----:B--2---:R0:W-:Y:S03]  /*26280*/  STL.64 [R1+0x1b58], R24 ;  /* 0x001b581801007387 */ /* 0x0041e60000100a00 */
[----:B0-----:R-:W2:Y:S01]  /*26290*/  LDL.LU R24, [R1+0x260] ;  /* 0x0002600001187983 */ /* 0x001ea20000300800 */
[----:B------:R-:W2:Y:S02]  /*262a0*/  LDL.LU R25, [R1+0x264] ;  /* 0x0002640001197983 */ /* 0x000ea40000300800 */
[----:B------:R-:W4:Y:S02]  /*262b0*/  LDL.LU R26, [R1+0x268] ;  /* 0x00026800011a7983 */ /* 0x000f240000300800 */
[----:B------:R-:W4:Y:S02]  /*262c0*/  LDL.LU R27, [R1+0x26c] ;  /* 0x00026c00011b7983 */ /* 0x000f240000300800 */
[----:B----4-:R-:W-:Y:S01]  /*262d0*/  STL.64 [R1+0x1b78], R26 ;  /* 0x001b781a01007387 */ /* 0x010fe20000100a00 */
[----:B--2---:R0:W-:Y:S03]  /*262e0*/  STL.64 [R1+0x1b70], R24 ;  /* 0x001b701801007387 */ /* 0x0041e60000100a00 */
[----:B0-----:R-:W2:Y:S01]  /*262f0*/  LDL.LU R24, [R1+0x270] ;  /* 0x0002700001187983 */ /* 0x001ea20000300800 */
[----:B------:R-:W2:Y:S02]  /*26300*/  LDL.LU R25, [R1+0x274] ;  /* 0x0002740001197983 */ /* 0x000ea40000300800 */
[----:B------:R-:W2:Y:S02]  /*26310*/  LDL.LU R26, [R1+0x278] ;  /* 0x00027800011a7983 */ /* 0x000ea40000300800 */
[----:B------:R-:W2:Y:S01]  /*26320*/  LDL.LU R27, [R1+0x27c] ;  /* 0x00027c00011b7983 */ /* 0x000ea20000300800 */
[----:B------:R-:W-:Y:S01]  /*26330*/  STL.64 [R1+0x1b08], R22 ;  /* 0x001b081601007387 */ /* 0x000fe20000100a00 */
[----:B------:R0:W-:Y:S03]  /*26340*/  STL.64 [R1+0x1b00], R20 ;  /* 0x001b001401007387 */ /* 0x0001e60000100a00 */
[----:B0-----:R-:W4:Y:S01]  /*26350*/  LDL.LU R20, [R1+0x220] ;  /* 0x0002200001147983 */ /* 0x001f220000300800 */
[----:B------:R-:W4:Y:S02]  /*26360*/  LDL.LU R21, [R1+0x224] ;  /* 0x0002240001157983 */ /* 0x000f240000300800 */
[----:B------:R-:W2:Y:S02]  /*26370*/  LDL.LU R22, [R1+0x228] ;  /* 0x0002280001167983 */ /* 0x000ea40000300800 */
[----:B------:R-:W2:Y:S01]  /*26380*/  LDL.LU R23, [R1+0x22c] ;  /* 0x00022c0001177983 */ /* 0x000ea20000300800 */
[----:B------:R-:W0:Y:S04]  /*26390*/  S2R R19, SR_TID.X ;  /* 0x0000000000137919 */ /* 0x000e280000002100 */
[----:B--2---:R-:W-:Y:S01]  /*263a0*/  STL.64 [R1+0x1b20], R22 ;  /* 0x001b201601007387 */ /* 0x004fe20000100a00 */
[----:B----4-:R1:W-:Y:S03]  /*263b0*/  STL.64 [R1+0x1b18], R20 ;  /* 0x001b181401007387 */ /* 0x0103e60000100a00 */
[----:B-1----:R-:W2:Y:S01]  /*263c0*/  LDL.LU R20, [R1+0x230] ;  /* 0x0002300001147983 */ /* 0x002ea20000300800 */
[----:B------:R-:W2:Y:S02]  /*263d0*/  LDL.LU R21, [R1+0x234] ;  /* 0x0002340001157983 */ /* 0x000ea40000300800 */
[----:B------:R-:W4:Y:S02]  /*263e0*/  LDL.LU R22, [R1+0x238] ;  /* 0x0002380001167983 */ /* 0x000f240000300800 */
[----:B------:R-:W4:Y:S01]  /*263f0*/  LDL.LU R23, [R1+0x23c] ;  /* 0x00023c0001177983 */ /* 0x000f220000300800 */
[----:B0-----:R-:W-:-:S02]  /*26400*/  LOP3.LUT R3, R3, 0x10, R19, 0x78, !PT ;  /* 0x0000001003037812 */ /* 0x001fc400078e7813 */
[C---:B------:R-:W-:Y:S01]  /*26410*/  HMMA.16816.F32 R16, R4.reuse, R16, R24 ;  /* 0x000000100410723c */ /* 0x040fe20000001818 */
[----:B----4-:R-:W-:Y:S01]  /*26420*/  STL.64 [R1+0x1b38], R22 ;  /* 0x001b381601007387 */ /* 0x010fe20000100a00 */
[----:B--2---:R0:W-:Y:S03]  /*26430*/  STL.64 [R1+0x1b30], R20 ;  /* 0x001b301401007387 */ /* 0x0041e60000100a00 */
[----:B0-----:R-:W2:Y:S01]  /*26440*/  LDL.LU R20, [R1+0x240] ;  /* 0x0002400001147983 */ /* 0x001ea20000300800 */
[----:B------:R-:W2:Y:S02]  /*26450*/  LDL.LU R21, [R1+0x244] ;  /* 0x0002440001157983 */ /* 0x000ea40000300800 */
[----:B------:R-:W2:Y:S02]  /*26460*/  LDL.LU R22, [R1+0x248] ;  /* 0x0002480001167983 */ /* 0x000ea40000300800 */
[----:B------:R-:W2:Y:S01]  /*26470*/  LDL.LU R23, [R1+0x24c] ;  /* 0x00024c0001177983 */ /* 0x000ea20000300800 */
[----:B------:R-:W4:Y:S01]  /*26480*/  LDL.LU R8, [R1+0x1e0] ;  /* 0x0001e00001087983 */ /* 0x000f220000300800 */
[----:B------:R-:W4:Y:S02]  /*26490*/  LDL.LU R9, [R1+0x1e4] ;  /* 0x0001e40001097983 */ /* 0x000f240000300800 */
[----:B------:R-:W4:Y:S02]  /*264a0*/  LDL.LU R10, [R1+0x1e8] ;  /* 0x0001e800010a7983 */ /* 0x000f240000300800 */
[----:B------:R-:W4:Y:S01]  /*264b0*/  LDL.LU R11, [R1+0x1ec] ;  /* 0x0001ec00010b7983 */ /* 0x000f220000300800 */
[----:B------:R-:W2:Y:S01]  /*264c0*/  LDL.LU R12, [R1+0x1c0] ;  /* 0x0001c000010c7983 */ /* 0x000ea20000300800 */
[----:B------:R-:W2:Y:S02]  /*264d0*/  LDL.LU R13, [R1+0x1c4] ;  /* 0x0001c400010d7983 */ /* 0x000ea40000300800 */
[----:B------:R-:W2:Y:S02]  /*264e0*/  LDL.LU R14, [R1+0x1c8] ;  /* 0x0001c800010e7983 */ /* 0x000ea40000300800 */
[----:B------:R-:W2:Y:S01]  /*264f0*/  LDL.LU R15, [R1+0x1cc] ;  /* 0x0001cc00010f7983 */ /* 0x000ea20000300800 */
[----:B------:R-:W2:Y:S01]  /*26500*/  LDL.LU.64 R26, [R1+0x1b78] ;  /* 0x001b7800011a7983 */ /* 0x000ea20000300a00 */
[----:B------:R-:W2:Y:S02]  /*26510*/  LDL.LU.64 R24, [R1+0x1b70] ;  /* 0x001b700001187983 */ /* 0x000ea40000300a00 */
[----:B------:R0:W-:Y:S02]  /*26520*/  STL.64 [R1+0x280], R16 ;  /* 0x0002801001007387 */ /* 0x0001e40000100a00 */
[----:B------:R2:W-:Y:S01]  /*26530*/  STL.64 [R1+0x288], R18 ;  /* 0x0002881201007387 */ /* 0x0005e20000100a00 */
[----:B0-----:R-:W2:Y:S02]  /*26540*/  LDL.LU.64 R16, [R1+0x1b68] ;  /* 0x001b680001107983 */ /* 0x001ea40000300a00 */
[C---:B--2---:R-:W-:Y:S02]  /*26550*/  HMMA.16816.F32 R16, R4.reuse, R16, R24 ;  /* 0x000000100410723c */ /* 0x044fe40000001818 */
[----:B------:R-:W2:Y:S01]  /*26560*/  LDL.LU.64 R26, [R1+0x1b60] ;  /* 0x001b6000011a7983 */ /* 0x000ea20000300a00 */
[----:B------:R-:W2:Y:S11]  /*26570*/  LDL.LU.64 R24, [R1+0x1b58] ;  /* 0x001b580001187983 */ /* 0x000eb60000300a00 */
[----:B------:R-:W-:Y:S09]  /*26580*/  @!UPT UIADD3 URZ, URZ, URZ, URZ ;  /* 0x0000003f3f3ff290 */ /* 0x000ff2000fffe03f */
[----:B------:R0:W-:Y:S01]  /*26590*/  STL.64 [R1+0x270], R16 ;  /* 0x0002701001007387 */ /* 0x0001e20000100a00 */
[----:B------:R2:W-:Y:S03]  /*265a0*/  STL.64 [R1+0x278], R18 ;  /* 0x0002781201007387 */ /* 0x0005e60000100a00 */
[----:B0-----:R-:W2:Y:S01]  /*265b0*/  LDL.LU.64 R16, [R1+0x1b50] ;  /* 0x001b500001107983 */ /* 0x001ea20000300a00 */
[----:B------:R-:W-:Y:S01]  /*265c0*/  LOP3.LUT R3, R3, 0x60, RZ, 0x3c, !PT ;  /* 0x0000006003037812 */ /* 0x000fe200078e3cff */
[C---:B--2---:R-:W-:Y:S02]  /*265d0*/  HMMA.16816.F32 R16, R4.reuse, R16, R24 ;  /* 0x000000100410723c */ /* 0x044fe40000001818 */
[----:B------:R-:W2:Y:S11]  /*265e0*/  LDL.LU.64 R24, [R1+0x1b48] ;  /* 0x001b480001187983 */ /* 0x000eb60000300a00 */
[----:B------:R-:W-:Y:S10]  /*265f0*/  @!UPT UIADD3 URZ, URZ, URZ, URZ ;  /* 0x0000003f3f3ff290 */ /* 0x000ff4000fffe03f */
[----:B------:R-:W-:Y:S01]  /*26600*/  STL.64 [R1+0x260], R16 ;  /* 0x0002601001007387 */ /* 0x000fe20000100a00 */
[----:B------:R-:W-:Y:S02]  /*26610*/  STL.64 [R1+0x268], R18 ;  /* 0x0002681201007387 */ /* 0x000fe40000100a00 */
[----:B------:R-:W0:Y:S02]  /*26620*/  LDSM.16.M88.4 R16, [R3+0x18000] ;  /* 0x018000000310783b */ /* 0x000e240000000200 */
[----:B0-----:R-:W-:Y:S02]  /*26630*/  STL.64 [R1+0x19d0], R18 ;  /* 0x0019d01201007387 */ /* 0x001fe40000100a00 */
[----:B------:R0:W-:Y:S02]  /*26640*/  STL.64 [R1+0x19c8], R16 ;  /* 0x0019c81001007387 */ /* 0x0001e40000100a00 */
[----:B0-----:R-:W2:Y:S01]  /*26650*/  LDL.LU R16, [R1+0x310] ;  /* 0x0003100001107983 */ /* 0x001ea20000300800 */
[----:B------:R-:W2:Y:S02]  /*26660*/  LDL.LU R17, [R1+0x314] ;  /* 0x0003140001117983 */ /* 0x000ea40000300800 */
[----:B------:R-:W2:Y:S02]  /*26670*/  LDL.LU R18, [R1+0x318] ;  /* 0x0003180001127983 */ /* 0x000ea40000300800 */
[----:B------:R-:W2:Y:S02]  /*26680*/  LDL.LU R19, [R1+0x31c] ;  /* 0x00031c0001137983 */ /* 0x000ea40000300800 */
[C---:B--2---:R-:W-:Y:S11]  /*26690*/  HMMA.16816.F32 R16, R4.reuse, R24, R16 ;  /* 0x000000180410723c */ /* 0x044ff60000001810 */
[----:B------:R-:W-:Y:S11]  /*266a0*/  @!UPT UIADD3 URZ, URZ, URZ, URZ ;  /* 0x0000003f3f3ff290 */ /* 0x000ff6000fffe03f */
[----:B------:R-:W-:Y:S01]  /*266b0*/  @!UPT UIADD3 URZ, URZ, URZ, URZ ;  /* 0x0000003f3f3ff290 */ /* 0x000fe2000fffe03f */
[----:B------:R-:W-:Y:S01]  /*266c0*/  STL.64 [R1+0x250], R16 ;  /* 0x0002501001007387 */ /* 0x000fe20000100a00 */
[----:B------:R0:W-:Y:S02]  /*266d0*/  STL.64 [R1+0x258], R18 ;  /* 0x0002581201007387 */ /* 0x0001e40000100a00 */
[----:B0-----:R-:W-:Y:S01]  /*266e0*/  MOV R19, R24 ;  /* 0x0000001800137202 */ /* 0x001fe20000000f00 */
[----:B------:R-:W-:Y:S02]  /*266f0*/  IMAD.MOV.U32 R18, RZ, RZ, R25 ;  /* 0x000000ffff127224 */ /* 0x000fe400078e0019 */
[----:B------:R-:W2:Y:S02]  /*26700*/  LDL.LU.64 R24, [R1+0x1b40] ;  /* 0x001b400001187983 */ /* 0x000ea40000300a00 */
[C---:B--2---:R-:W-:Y:S01]  /*26710*/  HMMA.16816.F32 R20, R4.reuse, R24, R20 ;  /* 0x000000180414723c */ /* 0x044fe20000001814 */
[----:B------:R-:W-:Y:S02]  /*26720*/  MOV R17, R24 ;  /* 0x0000001800117202 */ /* 0x000fe40000000f00 */
[----:B------:R-:W-:Y:S11]  /*26730*/  MOV R16, R25 ;  /* 0x0000001900107202 */ /* 0x000ff60000000f00 */
[----:B------:R-:W-:Y:S09]  /*26740*/  @!UPT UIADD3 URZ, URZ, URZ, URZ ;  /* 0x0000003f3f3ff290 */ /* 0x000ff2000fffe03f */
[----:B------:R-:W-:Y:S01]  /*26750*/  STL.64 [R1+0x240], R20 ;  /* 0x0002401401007387 */ /* 0x000fe20000100a00 */
[----:B------:R0:W-:Y:S03]  /*26760*/  STL.64 [R1+0x248], R22 ;  /* 0x0002481601007387 */ /* 0x0001e60000100a00 */
[----:B0-----:R-:W2:Y:S01]  /*26770*/  LDL.LU.64 R22, [R1+0x1b38] ;  /* 0x001b380001167983 */ /* 0x001ea20000300a00 */
[----:B------:R-:W2:Y:S02]  /*26780*/  LDL.LU.64 R20, [R1+0x1b30] ;  /* 0x001b300001147983 */ /* 0x000ea40000300a00 */
[----:B------:R-:W2:Y:S02]  /*26790*/  LDL.LU.64 R24, [R1+0x1b28] ;  /* 0x001b280001187983 */ /* 0x000ea40000300a00 */
[----:B------:R0:W-:Y:S01]  /*267a0*/  STL.64 [R1+0x1a38], R16 ;  /* 0x001a381001007387 */ /* 0x0001e20000100a00 */
[----:B------:R1:W-:Y:S04]  /*267b0*/  STL.64 [R1+0x1a88], R18 ;  /* 0x001a881201007387 */ /* 0x0003e80000100a00 */
[----:B0-----:R-:W3:Y:S01]  /*267c0*/  LDL.LU R16, [R1+0x2f0] ;  /* 0x0002f00001107983 */ /* 0x001ee20000300800 */
[----:B------:R-:W3:Y:S02]  /*267d0*/  LDL.LU R17, [R1+0x2f4] ;  /* 0x0002f40001117983 */ /* 0x000ee40000300800 */
[----:B-1----:R-:W3:Y:S02]  /*267e0*/  LDL.LU R18, [R1+0x2f8] ;  /* 0x0002f80001127983 */ /* 0x002ee40000300800 */
[----:B------:R-:W3:Y:S01]  /*267f0*/  LDL.LU R19, [R1+0x2fc] ;  /* 0x0002fc0001137983 */ /* 0x000ee20000300800 */
[C---:B--2---:R-:W-:Y:S01]  /*26800*/  HMMA.16816.F32 R24, R4.reuse, R24, R20 ;  /* 0x000000180418723c */ /* 0x044fe20000001814 */
[----:B------:R-:W2:Y:S01]  /*26810*/  LDL.LU.64 R22, [R1+0x1b20] ;  /* 0x001b200001167983 */ /* 0x000ea20000300a00 */
[----:B------:R-:W2:Y:S11]  /*26820*/  LDL.LU.64 R20, [R1+0x1b18] ;  /* 0x001b180001147983 */ /* 0x000eb60000300a00 */
[----:B------:R-:W-:Y:S10]  /*26830*/  @!UPT UIADD3 URZ, URZ, URZ, URZ ;  /* 0x0000003f3f3ff290 */ /* 0x000ff4000fffe03f */
[----:B------:R0:W-:Y:S01]  /*26840*/  STL.64 [R1+0x230], R24 ;  /* 0x0002301801007387 */ /* 0x0001e20000100a00 */
[----:B------:R2:W-:Y:S03]  /*26850*/  STL.64 [R1+0x238], R26 ;  /* 0x0002381a01007387 */ /* 0x0005e60000100a00 */
[----:B0-----:R-:W2:Y:S02]  /*26860*/  LDL.LU.64 R24, [R1+0x1b10] ;  /* 0x001b100001187983 */ /* 0x001ea40000300a00 */
[C---:B--2---:R-:W-:Y:S02]  /*26870*/  HMMA.16816.F32 R24, R4.reuse, R24, R20 ;  /* 0x000000180418723c */ /* 0x044fe40000001814 */
[----:B------:R-:W2:Y:S01]  /*26880*/  LDL.LU.64 R22, [R1+0x1b08] ;  /* 0x001b080001167983 */ /* 0x000ea20000300a00 */
[----:B------:R-:W2:Y:S11]  /*26890*/  LDL.LU.64 R20, [R1+0x1b00] ;  /* 0x001b000001147983 */ /* 0x000eb60000300a00 */
[----:B------:R-:W-:Y:S09]  /*268a0*/  @!UPT UIADD3 URZ, URZ, URZ, URZ ;  /* 0x0000003f3f3ff290 */ /* 0x000ff2000fffe03f */
        /* <DEDUP_REMOVED lines=17> */
[----:B------:R-:W2:Y:S02]  /*269c0*/  LDL.LU.64 R24, [R1+0x1ac0] ;  /* 0x001ac00001187983 */ /* 0x000ea40000300a00 */
[C---:B--2---:R-:W-:Y:S11]  /*269d0*/  HMMA.16816.F32 R20, R4.reuse, R24, R20 ;  /* 0x000000180414723c */ /* 0x044ff60000001814 */
[----:B------:R-:W-:Y:S11]  /*269e0*/  @!UPT UIADD3 URZ, URZ, URZ, URZ ;  /* 0x0000003f3f3ff290 */ /* 0x000ff6000fffe03f */
[----:B------:R-:W-:Y:S01]  /*269f0*/  @!UPT UIADD3 URZ, URZ, URZ, URZ ;  /* 0x0000003f3f3ff290 */ /* 0x000fe2000fffe03f */
[----:B------:R-:W-:Y:S01]  /*26a00*/  STL.64 [R1+0x1f0], R20 ;  /* 0x0001f01401007387 */ /* 0x000fe20000100a00 */
[----:B------:R0:W-:Y:S03]  /*26a10*/  STL.64 [R1+0x1f8], R22 ;  /* 0x0001f81601007387 */ /* 0x0001e60000100a00 */
[----:B0-----:R-:W2:Y:S01]  /*26a20*/  LDL.LU.64 R22, [R1+0x1ab8] ;  /* 0x001ab80001167983 */ /* 0x001ea20000300a00 */
[----:B------:R-:W4:Y:S02]  /*26a30*/  LDL.LU.64 R20, [R1+0x1ab0] ;  /* 0x001ab00001147983 */ /* 0x000f240000300a00 */
[----:B------:R-:W-:Y:S02]  /*26a40*/  STL.64 [R1+0x19f8], R26 ;  /* 0x0019f81a01007387 */ /* 0x000fe40000100a00 */
[----:B------:R-:W-:Y:S01]  /*26a50*/  STL.64 [R1+0x19f0], R24 ;  /* 0x0019f01801007387 */ /* 0x000fe20000100a00 */
[C---:B----4-:R-:W-:Y:S11]  /*26a60*/  HMMA.16816.F32 R8, R4.reuse, R20, R8 ;  /* 0x000000140408723c */ /* 0x050ff60000001808 */
[----:B------:R-:W-:Y:S11]  /*26a70*/  @!UPT UIADD3 URZ, URZ, URZ, URZ ;  /* 0x0000003f3f3ff290 */ /* 0x000ff6000fffe03f */
[----:B------:R-:W-:Y:S01]  /*26a80*/  @!UPT UIADD3 URZ, URZ, URZ, URZ ;  /* 0x0000003f3f3ff290 */ /* 0x000fe2000fffe03f */
[----:B------:R-:W-:Y:S01]  /*26a90*/  STL.64 [R1+0x1e0], R8 ;  /* 0x0001e00801007387 */ /* 0x000fe20000100a00 */
[----:B------:R0:W-:Y:S03]  /*26aa0*/  STL.64 [R1+0x1e8], R10 ;  /* 0x0001e80a01007387 */ /* 0x0001e60000100a00 */
[----:B0-----:R-:W4:Y:S01]  /*26ab0*/  LDL.LU.64 R10, [R1+0x1aa8] ;  /* 0x001aa800010a7983 */ /* 0x001f220000300a00 */
[----:B------:R-:W2:Y:S02]  /*26ac0*/  LDL.LU.64 R8, [R1+0x1aa0] ;  /* 0x001aa00001087983 */ /* 0x000ea40000300a00 */
[----:B--2---:R-:W-:Y:S01]  /*26ad0*/  HMMA.16816.F32 R4, R4, R8, R12 ;  /* 0x000000080404723c */ /* 0x004fe2000000180c */
[----:B------:R-:W2:Y:S01]  /*26ae0*/  LDL.LU.64 R14, [R1+0x1a98] ;  /* 0x001a9800010e7983 */ /* 0x000ea20000300a00 */
[----:B------:R-:W2:Y:S02]  /*26af0*/  LDL.LU.64 R12, [R1+0x1a90] ;  /* 0x001a9000010c7983 */ /* 0x000ea40000300a00 */
[----:B----4-:R-:W-:Y:S02]  /*26b00*/  STL.64 [R1+0x19e8], R10 ;  /* 0x0019e80a01007387 */ /* 0x010fe40000100a00 */
[----:B------:R0:W-:Y:S11]  /*26b10*/  STL.64 [R1+0x19e0], R8 ;  /* 0x0019e00801007387 */ /* 0x0001f60000100a00 */
[----:B------:R-:W-:Y:S06]  /*26b20*/  @!UPT UIADD3 URZ, URZ, URZ, URZ ;  /* 0x0000003f3f3ff290 */ /* 0x000fec000fffe03f */
[----:B------:R-:W-:Y:S01]  /*26b30*/  STL.64 [R1+0x1c0], R4 ;  /* 0x0001c00401007387 */ /* 0x000fe20000100a00 */
[----:B------:R-:W-:Y:S02]  /*26b40*/  STL.64 [R1+0x1c8], R6 ;  /* 0x0001c80601007387 */ /* 0x000fe40000100a00 */
[----:B0-----:R-:W4:Y:S02]  /*26b50*/  LDL.LU R8, [R1+0x2e0] ;  /* 0x0002e00001087983 */ /* 0x001f240000300800 */
[----:B------:R-:W4:Y:S01]  /*26b60*/  LDL.LU R9, [R1+0x2e4] ;  /* 0x0002e40001097983 */ /* 0x000f220000300800 */
[----:B------:R-:W0:Y:S01]  /*26b70*/  LDSM.16.M88.4 R4, [R3+0x18800] ;  /* 0x018800000304783b */ /* 0x000e220000000200 */
[----:B------:R-:W-:Y:S01]  /*26b80*/  IMAD.MOV.U32 R24, RZ, RZ, R23 ;  /* 0x000000ffff187224 */ /* 0x000fe200078e0017 */
[----:B------:R-:W-:Y:S02]  /*26b90*/  MOV R25, R22 ;  /* 0x0000001600197202 */ /* 0x000fe40000000f00 */
[----:B---3--:R-:W-:Y:S01]  /*26ba0*/  MOV R10, R29 ;  /* 0x0000001d000a7202 */ /* 0x008fe20000000f00 */
[----:B------:R-:W-:Y:S01]  /*26bb0*/  IMAD.MOV.U32 R11, RZ, RZ, R28 ;  /* 0x000000ffff0b7224 */ /* 0x000fe200078e001c */
[----:B0-----:R-:W-:Y:S01]  /*26bc0*/  STL.64 [R1+0x17f8], R6 ;  /* 0x0017f80601007387 */ /* 0x001fe20000100a00 */
[----:B------:R0:W-:Y:S02]  /*26bd0*/  STL.64 [R1+0x17f0], R4 ;  /* 0x0017f00401007387 */ /* 0x0001e40000100a00 */
[----:B0-----:R-:W-:-:S02]  /*26be0*/  MOV R4, R2 ;  /* 0x0000000200047202 */ /* 0x001fc40000000f00 */
[----:B------:R-:W-:-:S07]  /*26bf0*/  MOV R5, R0 ;  /* 0x0000000000057202 */ /* 0x000fce0000000f00 */
[C---:B--2---:R-:W-:Y:S01]  /*26c00*/  HMMA.16816.F32 R4, R12.reuse, R4, R16 ;  /* 0x000000040c04723c */ /* 0x044fe20000001810 */
[----:B------:R-:W2:Y:S11]  /*26c10*/  LDL.LU.64 R18, [R1+0x1a88] ;  /* 0x001a880001127983 */ /* 0x000eb60000300a00 */
[----:B------:R-:W-:Y:S11]  /*26c20*/  @!UPT UIADD3 URZ, URZ, URZ, URZ ;  /* 0x0000003f3f3ff290 */ /* 0x000ff6000fffe03f */
[----:B------:R-:W-:Y:S01]  /*26c30*/  @!UPT UIADD3 URZ, URZ, URZ, URZ ;  /* 0x0000003f3f3ff290 */ /* 0x000fe2000fffe03f */
[----:B------:R-:W-:Y:S01]  /*26c40*/  IMAD.MOV.U32 R29, RZ, RZ, R4 ;  /* 0x000000ffff1d7224 */ /* 0x000fe200078e0004 */
[----:B------:R-:W-:Y:S02]  /*26c50*/  MOV R3, R5 ;  /* 0x0000000500037202 */ /* 0x000fe40000000f00 */
[----:B------:R-:W-:Y:S01]  /*26c60*/  MOV R0, R6 ;  /* 0x0000000600007202 */ /* 0x000fe20000000f00 */
[----:B------:R-:W-:Y:S02]  /*26c70*/  IMAD.MOV.U32 R2, RZ, RZ, R7 ;  /* 0x000000ffff027224 */ /* 0x000fe400078e0007 */
[----:B----4-:R-:W-:Y:S03]  /*26c80*/  HMMA.16816.F32 R4, R12, R24, R8 ;  /* 0x000000180c04723c */ /* 0x010fe60000001808 */
[----:B------:R-:W-:Y:S01]  /*26c90*/  STL [R1+0x1838], R2 ;  /* 0x0018380201007387 */ /* 0x000fe20000100800 */
[----:B------:R-:W-:Y:S02]  /*26ca0*/  STL [R1+0x1834], R0 ;  /* 0x0018340001007387 */ /* 0x000fe40000100800 */
[----:B------:R-:W-:Y:S02]  /*26cb0*/  STL [R1+0x1830], R3 ;  /* 0x0018300301007387 */ /* 0x000fe40000100800 */
[----:B------:R-:W-:Y:S11]  /*26cc0*/  STL [R1+0x182c], R29 ;  /* 0x00182c1d01007387 */ /* 0x000ff60000100800 */
[----:B------:R-:W-:Y:S04]  /*26cd0*/  @!UPT UIADD3 URZ, URZ, URZ, URZ ;  /* 0x0000003f3f3ff290 */ /* 0x000fe8000fffe03f */
[----:B------:R-:W-:Y:S01]  /*26ce0*/  STL [R1+0x1a0], R4 ;  /* 0x0001a00401007387 */ /* 0x000fe20000100800 */
[----:B------:R-:W3:Y:S02]  /*26cf0*/  LDL.LU R16, [R1+0x60] ;  /* 0x0000600001107983 */ /* 0x000ee40000300800 */
[----:B------:R-:W3:Y:S02]  /*26d00*/  LDL.LU R17, [R1+0x64] ;  /* 0x0000640001117983 */ /* 0x000ee40000300800 */
[----:B---3--:R0:W-:Y:S04]  /*26d10*/  STL.64 [R1+0x1a40], R16 ;  /* 0x001a401001007387 */ /* 0x0081e80000100a00 */
[----:B0-----:R-:W3:Y:S01]  /*26d20*/  LDL.LU R16, [R1+0x70] ;  /* 0x0000700001107983 */ /* 0x001ee20000300800 */
[----:B------:R-:W3:Y:S02]  /*26d30*/  LDL.LU R17, [R1+0x74] ;  /* 0x0000740001117983 */ /* 0x000ee40000300800 */
[----:B------:R-:W4:Y:S02]  /*26d40*/  LDL.LU R24, [R1+0xa0] ;  /* 0x0000a00001187983 */ /* 0x000f240000300800 */
[----:B------:R-:W4:Y:S01]  /*26d50*/  LDL.LU R25, [R1+0xa4] ;  /* 0x0000a40001197983 */ /* 0x000f220000300800 */
[----:B------:R-:W4:Y:S01]  /*26d60*/  LDL.LU R8, [R1+0x190] ;  /* 0x0001900001087983 */ /* 0x000f220000300800 */
[----:B------:R-:W4:Y:S02]  /*26d70*/  LDL.LU R9, [R1+0x194] ;  /* 0x0001940001097983 */ /* 0x000f240000300800 */
[----:B------:R-:W4:Y:S02]  /*26d80*/  LDL.LU R10, [R1+0x198] ;  /* 0x00019800010a7983 */ /* 0x000f240000300800 */
[----:B------:R-:W4:Y:S01]  /*26d90*/  LDL.LU R11, [R1+0x19c] ;  /* 0x00019c00010b7983 */ /* 0x000f220000300800 */
[----:B---3--:R0:W-:Y:S04]  /*26da0*/  STL.64 [R1+0x1a58], R16 ;  /* 0x001a581001007387 */ /* 0x0081e80000100a00 */
[----:B0-----:R-:W3:Y:S01]  /*26db0*/  LDL.LU R16, [R1+0x80] ;  /* 0x0000800001107983 */ /* 0x001ee20000300800 */
[----:B------:R-:W3:Y:S01]  /*26dc0*/  LDL.LU R17, [R1+0x84] ;  /* 0x0000840001117983 */ /* 0x000ee20000300800 */
[----:B------:R-:W-:-:S02]  /*26dd0*/  MOV R22, R5 ;  /* 0x0000000500167202 */ /* 0x000fc40000000f00 */
[----:B------:R-:W-:Y:S01]  /*26de0*/  MOV R23, R6 ;  /* 0x0000000600177202 */ /* 0x000fe20000000f00 */
[----:B------:R-:W-:Y:S01]  /*26df0*/  IMAD.MOV.U32 R28, RZ, RZ, R7 ;  /* 0x000000ffff1c7224 */ /* 0x000fe200078e0007 */
[----:B---3--:R0:W-:Y:S01]  /*26e00*/  STL.64 [R1+0x1a70], R16 ;  /* 0x001a701001007387 */ /* 0x0081e20000100a00 */
[----:B------:R-:W3:Y:S02]  /*26e10*/  LDL.LU R4, [R1+0x150] ;  /* 0x0001500001047983 */ /* 0x000ee40000300800 */
[----:B------:R-:W3:Y:S02]  /*26e20*/  LDL.LU R5, [R1+0x154] ;  /* 0x0001540001057983 */ /* 0x000ee40000300800 */
[----:B------:R-:W2:Y:S01]  /*26e30*/  LDL.LU R6, [R1+0x158] ;  /* 0x0001580001067983 */ /* 0x000ea20000300800 */
[----:B------:R-:W2:Y:S04]  /*26e40*/  LDL.LU R7, [R1+0x15c] ;  /* 0x00015c0001077983 */ /* 0x000ea80000300800 */
[----:B0-----:R-:W4:Y:S01]  /*26e50*/  LDL.LU R16, [R1+0x90] ;  /* 0x0000900001107983 */ /* 0x001f220000300800 */
[----:B------:R-:W4:Y:S03]  /*26e60*/  LDL.LU R17, [R1+0x94] ;  /* 0x0000940001117983 */ /* 0x000f260000300800 */
[----:B--2---:R-:W-:Y:S01]  /*26e70*/  STL.64 [R1+0x1a50], R6 ;  /* 0x001a500601007387 */ /* 0x004fe20000100a00 */
[----:B---3--:R0:W-:Y:S03]  /*26e80*/  STL.64 [R1+0x1a48], R4 ;  /* 0x001a480401007387 */ /* 0x0081e60000100a00 */
[----:B0-----:R-:W2:Y:S01]  /*26e90*/  LDL.LU R4, [R1+0x160] ;  /* 0x0001600001047983 */ /* 0x001ea20000300800 */
[----:B------:R-:W2:Y:S02]  /*26ea0*/  LDL.LU R5, [R1+0x164] ;  /* 0x0001640001057983 */ /* 0x000ea40000300800 */
[----:B------:R-:W3:Y:S02]  /*26eb0*/  LDL.LU R6, [R1+0x168] ;  /* 0x0001680001067983 */ /* 0x000ee40000300800 */
[----:B------:R-:W3:Y:S02]  /*26ec0*/  LDL.LU R7, [R1+0x16c] ;  /* 0x00016c0001077983 */ /* 0x000ee40000300800 */
[----:B---3--:R-:W-:Y:S01]  /*26ed0*/  STL.64 [R1+0x1a68], R6 ;  /* 0x001a680601007387 */ /* 0x008fe20000100a00 */
[----:B--2---:R0:W-:Y:S03]  /*26ee0*/  STL.64 [R1+0x1a60], R4 ;  /* 0x001a600401007387 */ /* 0x0041e60000100a00 */
        /* <DEDUP_REMOVED lines=11> */
[----:B------:R-:W-:Y:S01]  /*26fa0*/  MOV R24, R19 ;  /* 0x0000001300187202 */ /* 0x000fe20000000f00 */
[----:B------:R-:W-:Y:S01]  /*26fb0*/  IMAD.MOV.U32 R25, RZ, RZ, R18 ;  /* 0x000000ffff197224 */ /* 0x000fe200078e0012 */
[----:B------:R-:W-:Y:S01]  /*26fc0*/  STL [R1+0x1844], R28 ;  /* 0x0018441c01007387 */ /* 0x000fe20000100800 */
[----:B------:R-:W-:Y:S02]  /*26fd0*/  STL [R1+0x1840], R23 ;  /* 0x0018401701007387 */ /* 0x000fe40000100800 */
[----:B------:R-:W-:Y:S08]  /*26fe0*/  STL [R1+0x183c], R22 ;  /* 0x00183c1601007387 */ /* 0x000ff00000100800 */
[----:B------:R-:W-:-:S02]  /*26ff0*/  MOV R2, R8 ;  /* 0x0000000800027202 */ /* 0x000fc40000000f00 */
[----:B------:R-:W-:Y:S02]  /*27000*/  MOV R29, R11 ;  /* 0x0000000b001d7202 */ /* 0x000fe40000000f00 */
[----:B------:R-:W-:Y:S01]  /*27010*/  MOV R0, R9 ;  /* 0x0000000900007202 */ /* 0x000fe20000000f00 */
[----:B------:R-:W-:Y:S01]  /*27020*/  IMAD.MOV.U32 R3, RZ, RZ, R10 ;  /* 0x000000ffff037224 */ /* 0x000fe200078e000a */
[----:B------:R-:W3:Y:S01]  /*27030*/  LDL.LU R8, [R1+0x140] ;  /* 0x0001400001087983 */ /* 0x000ee20000300800 */
[----:B------:R-:W3:Y:S02]  /*27040*/  LDL.LU R9, [R1+0x144] ;  /* 0x0001440001097983 */ /* 0x000ee40000300800 */
[----:B------:R-:W3:Y:S02]  /*27050*/  LDL.LU R10, [R1+0x148] ;  /* 0x00014800010a7983 */ /* 0x000ee40000300800 */
[----:B------:R-:W3:Y:S01]  /*27060*/  LDL.LU R11, [R1+0x14c] ;  /* 0x00014c00010b7983 */ /* 0x000ee20000300800 */
[----:B------:R-:W-:Y:S01]  /*27070*/  STL [R1+0x1854], R29 ;  /* 0x0018541d01007387 */ /* 0x000fe20000100800 */
[----:B------:R-:W-:Y:S02]  /*27080*/  STL [R1+0x1850], R3 ;  /* 0x0018500301007387 */ /* 0x000fe40000100800 */
[----:B------:R-:W-:Y:S02]  /*27090*/  STL [R1+0x184c], R2 ;  /* 0x00184c0201007387 */ /* 0x000fe40000100800 */
[----:B------:R-:W-:Y:S01]  /*270a0*/  STL [R1+0x1848], R0 ;  /* 0x0018480001007387 */ /* 0x000fe20000100800 */
[C---:B--2---:R-:W-:Y:S01]  /*270b0*/  HMMA.16816.F32 R16, R12.reuse, R16, R4 ;  /* 0x000000100c10723c */ /* 0x044fe20000001804 */
[----:B------:R-:W2:Y:S01]  /*270c0*/  LDL.LU.64 R6, [R1+0x1a80] ;  /* 0x001a800001067983 */ /* 0x000ea20000300a00 */
[----:B------:R-:W2:Y:S11]  /*270d0*/  LDL.LU.64 R4, [R1+0x1a78] ;  /* 0x001a780001047983 */ /* 0x000eb60000300a00 */
[----:B------:R-:W-:Y:S10]  /*270e0*/  @!UPT UIADD3 URZ, URZ, URZ, URZ ;  /* 0x0000003f3f3ff290 */ /* 0x000ff4000fffe03f */
[----:B------:R0:W-:Y:S01]  /*270f0*/  STL.64 [R1+0x180], R16 ;  /* 0x0001801001007387 */ /* 0x0001e20000100a00 */
[----:B------:R2:W-:Y:S03]  /*27100*/  STL.64 [R1+0x188], R18 ;  /* 0x0001881201007387 */ /* 0x0005e60000100a00 */
[----:B0-----:R-:W2:Y:S02]  /*27110*/  LDL.LU.64 R16, [R1+0x1a70] ;  /* 0x001a700001107983 */ /* 0x001ea40000300a00 */
[----:B--2---:R-:W-:Y:S02]  /*27120*/  HMMA.16816.F32 R16, R12, R16, R4 ;  /* 0x000000100c10723c */ /* 0x004fe40000001804 */
[----:B------:R-:W2:Y:S01]  /*27130*/  LDL.LU.64 R6, [R1+0x1a68] ;  /* 0x001a680001067983 */ /* 0x000ea20000300a00 */
[----:B------:R-:W2:Y:S11]  /*27140*/  LDL.LU.64 R4, [R1+0x1a60] ;  /* 0x001a600001047983 */ /* 0x000eb60000300a00 */
[----:B------:R-:W-:Y:S10]  /*27150*/  @!UPT UIADD3 URZ, URZ, URZ, URZ ;  /* 0x0000003f3f3ff290 */ /* 0x000ff4000fffe03f */
[----:B------:R-:W-:Y:S02]  /*27160*/  MOV R0, R16 ;  /* 0x0000001000007202 */ /* 0x000fe40000000f00 */
[----:B------:R-:W-:Y:S02]  /*27170*/  MOV R28, R17 ;  /* 0x00000011001c7202 */ /* 0x000fe40000000f00 */
[----:B------:R-:W2:Y:S01]  /*27180*/  LDL.LU.64 R16, [R1+0x1a58] ;  /* 0x001a580001107983 */ /* 0x000ea20000300a00 */
[----:B------:R-:W-:Y:S01]  /*27190*/  IMAD.MOV.U32 R23, RZ, RZ, R18 ;  /* 0x000000ffff177224 */ /* 0x000fe200078e0012 */
[----:B------:R-:W-:-:S05]  /*271a0*/  MOV R22, R19 ;  /* 0x0000001300167202 */ /* 0x000fca0000000f00 */
[----:B------:R-:W-:Y:S01]  /*271b0*/  STL [R1+0x1864], R22 ;  /* 0x0018641601007387 */ /* 0x000fe20000100800 */
[----:B------:R-:W-:Y:S02]  /*271c0*/  STL [R1+0x1860], R23 ;  /* 0x0018601701007387 */ /* 0x000fe40000100800 */
[----:B------:R-:W-:Y:S02]  /*271d0*/  STL [R1+0x185c], R28 ;  /* 0x00185c1c01007387 */ /* 0x000fe40000100800 */
[----:B------:R-:W-:Y:S01]  /*271e0*/  STL [R1+0x1858], R0 ;  /* 0x0018580001007387 */ /* 0x000fe20000100800 */
[----:B--2---:R-:W-:Y:S01]  /*271f0*/  HMMA.16816.F32 R16, R12, R16, R4 ;  /* 0x000000100c10723c */ /* 0x004fe20000001804 */
[----:B------:R-:W2:Y:S01]  /*27200*/  LDL.LU.64 R6, [R1+0x1a50] ;  /* 0x001a500001067983 */ /* 0x000ea20000300a00 */
[----:B------:R-:W2:Y:S11]  /*27210*/  LDL.LU.64 R4, [R1+0x1a48] ;  /* 0x001a480001047983 */ /* 0x000eb60000300a00 */
[----:B------:R-:W-:Y:S10]  /*27220*/  @!UPT UIADD3 URZ, URZ, URZ, URZ ;  /* 0x0000003f3f3ff290 */ /* 0x000ff4000fffe03f */
[----:B------:R0:W-:Y:S01]  /*27230*/  STL [R1+0x160], R16 ;  /* 0x0001601001007387 */ /* 0x0001e20000100800 */
[----:B------:R-:W-:-:S03]  /*27240*/  MOV R29, R17 ;  /* 0x00000011001d7202 */ /* 0x000fc60000000f00 */
[----:B0-----:R-:W2:Y:S01]  /*27250*/  LDL.LU.64 R16, [R1+0x1a40] ;  /* 0x001a400001107983 */ /* 0x001ea20000300a00 */
[----:B------:R-:W-:Y:S01]  /*27260*/  IMAD.MOV.U32 R3, RZ, RZ, R18 ;  /* 0x000000ffff037224 */ /* 0x000fe200078e0012 */
[----:B------:R-:W-:-:S05]  /*27270*/  MOV R2, R19 ;  /* 0x0000001300027202 */ /* 0x000fca0000000f00 */
[----:B------:R-:W-:Y:S01]  /*27280*/  STL [R1+0x1870], R2 ;  /* 0x0018700201007387 */ /* 0x000fe20000100800 */
[----:B------:R-:W-:Y:S02]  /*27290*/  STL [R1+0x186c], R3 ;  /* 0x00186c0301007387 */ /* 0x000fe40000100800 */
[----:B------:R0:W-:Y:S01]  /*272a0*/  STL [R1+0x1868], R29 ;  /* 0x0018681d01007387 */ /* 0x0001e20000100800 */
[C---:B--2---:R-:W-:Y:S11]  /*272b0*/  HMMA.16816.F32 R16, R12.reuse, R16, R4 ;  /* 0x000000100c10723c */ /* 0x044ff60000001804 */
[----:B------:R-:W-:Y:S11]  /*272c0*/  @!UPT UIADD3 URZ, URZ, URZ, URZ ;  /* 0x0000003f3f3ff290 */ /* 0x000ff6000fffe03f */
[----:B------:R-:W-:Y:S02]  /*272d0*/  @!UPT UIADD3 URZ, URZ, URZ, URZ ;  /* 0x0000003f3f3ff290 */ /* 0x000fe4000fffe03f */
[----:B------:R-:W-:Y:S01]  /*272e0*/  MOV R7, R16 ;  /* 0x0000001000077202 */ /* 0x000fe20000000f00 */
[----:B------:R-:W-:Y:S02]  /*272f0*/  IMAD.MOV.U32 R6, RZ, RZ, R17 ;  /* 0x000000ffff067224 */ /* 0x000fe400078e0011 */
[----:B------:R-:W2:Y:S01]  /*27300*/  LDL.LU.64 R16, [R1+0x1a38] ;  /* 0x001a380001107983 */ /* 0x000ea20000300a00 */
[----:B---3--:R-:W-:Y:S01]  /*27310*/  HMMA.16816.F32 R8, R12, R24, R8 ;  /* 0x000000180c08723c */ /* 0x008fe20000001808 */
[----:B------:R-:W-:Y:S02]  /*27320*/  MOV R4, R19 ;  /* 0x0000001300047202 */ /* 0x000fe40000000f00 */
[----:B------:R-:W-:-:S03]  /*27330*/  MOV R5, R18 ;  /* 0x0000001200057202 */ /* 0x000fc60000000f00 */
[----:B------:R-:W-:Y:S02]  /*27340*/  STL [R1+0x1880], R4 ;  /* 0x0018800401007387 */ /* 0x000fe40000100800 */
[----:B------:R2:W-:Y:S02]  /*27350*/  STL [R1+0x187c], R5 ;  /* 0x00187c0501007387 */ /* 0x0005e40000100800 */
[----:B------:R-:W-:Y:S02]  /*27360*/  STL [R1+0x1878], R6 ;  /* 0x0018780601007387 */ /* 0x000fe40000100800 */
[----:B------:R-:W-:Y:S11]  /*27370*/  STL [R1+0x1874], R7 ;  /* 0x0018740701007387 */ /* 0x000ff60000100800 */
[----:B------:R-:W-:Y:S01]  /*27380*/  @!UPT UIADD3 URZ, URZ, URZ, URZ ;  /* 0x0000003f3f3ff290 */ /* 0x000fe2000fffe03f */
[----:B0-----:R-:W-:Y:S01]  /*27390*/  IMAD.MOV.U32 R29, RZ, RZ, R8 ;  /* 0x000000ffff1d7224 */ /* 0x001fe200078e0008 */
[----:B------:R-:W-:Y:S02]  /*273a0*/  MOV R22, R9 ;  /* 0x0000000900167202 */ /* 0x000fe40000000f00 */
[----:B--2---:R-:W-:Y:S02]  /*273b0*/  MOV R5, R16 ;  /* 0x0000001000057202 */ /* 0x004fe40000000f00 */
[----:B------:R-:W-:Y:S01]  /*273c0*/  MOV R4, R17 ;  /* 0x0000001100047202 */ /* 0x000fe20000000f00 */
[----:B------:R-:W2:Y:S01]  /*273d0*/  LDL.LU R16, [R1+0xe0] ;  /* 0x0000e00001107983 */ /* 0x000ea20000300800 */
[----:B------:R-:W2:Y:S02]  /*273e0*/  LDL.LU R17, [R1+0xe4] ;  /* 0x0000e40001117983 */ /* 0x000ea40000300800 */
[----:B------:R-:W3:Y:S02]  /*273f0*/  LDL.LU R18, [R1+0xe8] ;  /* 0x0000e80001127983 */ /* 0x000ee40000300800 */
[----:B------:R-:W3:Y:S01]  /*27400*/  LDL.LU R19, [R1+0xec] ;  /* 0x0000ec0001137983 */ /* 0x000ee20000300800 */
[----:B------:R-:W4:Y:S01]  /*27410*/  LDL.LU R8, [R1+0x30] ;  /* 0x0000300001087983 */ /* 0x000f220000300800 */
[----:B------:R-:W4:Y:S01]  /*27420*/  LDL.LU R9, [R1+0x34] ;  /* 0x0000340001097983 */ /* 0x000f220000300800 */
[----:B------:R-:W-:Y:S01]  /*27430*/  MOV R23, R10 ;  /* 0x0000000a00177202 */ /* 0x000fe20000000f00 */
[----:B------:R-:W-:Y:S01]  /*27440*/  IMAD.MOV.U32 R28, RZ, RZ, R11 ;  /* 0x000000ffff1c7224 */ /* 0x000fe200078e000b */
[----:B----4-:R0:W-:Y:S04]  /*27450*/  STL.64 [R1+0x1a30], R8 ;  /* 0x001a300801007387 */ /* 0x0101e80000100a00 */
[----:B0-----:R-:W4:Y:S01]  /*27460*/  LDL.LU R8, [R1+0x130] ;  /* 0x0001300001087983 */ /* 0x001f220000300800 */
[----:B------:R-:W4:Y:S02]  /*27470*/  LDL.LU R9, [R1+0x134] ;  /* 0x0001340001097983 */ /* 0x000f240000300800 */
[----:B------:R-:W4:Y:S02]  /*27480*/  LDL.LU R10, [R1+0x138] ;  /* 0x00013800010a7983 */ /* 0x000f240000300800 */
[----:B------:R-:W4:Y:S01]  /*27490*/  LDL.LU R11, [R1+0x13c] ;  /* 0x00013c00010b7983 */ /* 0x000f220000300800 */
[----:B---3--:R-:W-:Y:S01]  /*274a0*/  STL.64 [R1+0x1a08], R18 ;  /* 0x001a081201007387 */ /* 0x008fe20000100a00 */
[----:B--2---:R0:W-:Y:S03]  /*274b0*/  STL.64 [R1+0x1a00], R16 ;  /* 0x001a001001007387 */ /* 0x0041e60000100a00 */
[----:B0-----:R-:W2:Y:S01]  /*274c0*/  LDL.LU R16, [R1+0x10] ;  /* 0x0000100001107983 */ /* 0x001ea20000300800 */
[----:B------:R-:W2:Y:S03]  /*274d0*/  LDL.LU R17, [R1+0x14] ;  /* 0x0000140001117983 */ /* 0x000ea60000300800 */
[----:B--2---:R0:W-:Y:S04]  /*274e0*/  STL.64 [R1+0x1a20], R16 ;  /* 0x001a201001007387 */ /* 0x0041e80000100a00 */
[----:B0-----:R-:W2:Y:S01]  /*274f0*/  LDL.LU R16, [R1+0x20] ;  /* 0x0000200001107983 */ /* 0x001ea20000300800 */
[----:B------:R-:W2:Y:S01]  /*27500*/  LDL.LU R17, [R1+0x24] ;  /* 0x0000240001117983 */ /* 0x000ea20000300800 */
[----:B----4-:R-:W-:Y:S02]  /*27510*/  HMMA.16816.F32 R8, R12, R4, R8 ;  /* 0x000000040c08723c */ /* 0x010fe40000001808 */
[----:B--2---:R0:W-:Y:S04]  /*27520*/  STL.64 [R1+0x1a28], R16 ;  /* 0x001a281001007387 */ /* 0x0041e80000100a00 */
[----:B0-----:R-:W2:Y:S01]  /*27530*/  LDL.LU R16, [R1+0x120] ;  /* 0x0001200001107983 */ /* 0x001ea20000300800 */
[----:B------:R-:W2:Y:S02]  /*27540*/  LDL.LU R17, [R1+0x124] ;  /* 0x0001240001117983 */ /* 0x000ea40000300800 */
[----:B------:R-:W2:Y:S02]  /*27550*/  LDL.LU R18, [R1+0x128] ;  /* 0x0001280001127983 */ /* 0x000ea40000300800 */
[----:B------:R-:W2:Y:S01]  /*27560*/  LDL.LU R19, [R1+0x12c] ;  /* 0x00012c0001137983 */ /* 0x000ea20000300800 */
[----:B------:R-:W3:Y:S01]  /*27570*/  LDL.LU R24, [R1+0xf0] ;  /* 0x0000f00001187983 */ /* 0x000ee20000300800 */
[----:B------:R-:W3:Y:S02]  /*27580*/  LDL.LU R25, [R1+0xf4] ;  /* 0x0000f40001197983 */ /* 0x000ee40000300800 */
[----:B------:R-:W4:Y:S02]  /*27590*/  LDL.LU R26, [R1+0xf8] ;  /* 0x0000f800011a7983 */ /* 0x000f240000300800 */
[----:B------:R-:W4:Y:S02]  /*275a0*/  LDL.LU R27, [R1+0xfc] ;  /* 0x0000fc00011b7983 */ /* 0x000f240000300800 */
[----:B----4-:R-:W-:Y:S01]  /*275b0*/  STL.64 [R1+0x1a18], R26 ;  /* 0x001a181a01007387 */ /* 0x010fe20000100a00 */
[----:B---3--:R0:W-:Y:S03]  /*275c0*/  STL.64 [R1+0x1a10], R24 ;  /* 0x001a101801007387 */ /* 0x0081e60000100a00 */
[----:B0-----:R-:W3:Y:S01]  /*275d0*/  LDL.LU R24, [R1+0x2d0] ;  /* 0x0002d00001187983 */ /* 0x001ee20000300800 */
[----:B------:R-:W3:Y:S02]  /*275e0*/  LDL.LU R25, [R1+0x2d4] ;  /* 0x0002d40001197983 */ /* 0x000ee40000300800 */
[----:B------:R-:W3:Y:S02]  /*275f0*/  LDL.LU R26, [R1+0x2d8] ;  /* 0x0002d800011a7983 */ /* 0x000ee40000300800 */
[----:B------:R-:W3:Y:S01]  /*27600*/  LDL.LU R27, [R1+0x2dc] ;  /* 0x0002dc00011b7983 */ /* 0x000ee20000300800 */
[----:B------:R-:W-:Y:S01]  /*27610*/  STL [R1+0x1890], R28 ;  /* 0x0018901c01007387 */ /* 0x000fe20000100800 */
[----:B------:R-:W-:Y:S02]  /*27620*/  STL [R1+0x188c], R23 ;  /* 0x00188c1701007387 */ /* 0x000fe40000100800 */
[----:B------:R-:W-:Y:S02]  /*27630*/  STL [R1+0x1888], R22 ;  /* 0x0018881601007387 */ /* 0x000fe40000100800 */
[----:B------:R-:W-:Y:S01]  /*27640*/  STL [R1+0x1884], R29 ;  /* 0x0018841d01007387 */ /* 0x000fe20000100800 */
[----:B------:R0:W-:Y:S04]  /*27650*/  STL.64 [R1+0x130], R8 ;  /* 0x0001300801007387 */ /* 0x0001e80000100a00 */
[----:B0-----:R-:W2:Y:S01]  /*27660*/  LDL.LU.64 R8, [R1+0x1a30] ;  /* 0x001a300001087983 */ /* 0x001ea20000300a00 */
[----:B------:R-:W-:Y:S01]  /*27670*/  MOV R5, R11 ;  /* 0x0000000b00057202 */ /* 0x000fe20000000f00 */
[----:B------:R-:W-:-:S04]  /*27680*/  IMAD.MOV.U32 R4, RZ, RZ, R10 ;  /* 0x000000ffff047224 */ /* 0x000fc800078e000a */
[----:B------:R-:W-:Y:S01]  /*27690*/  STL [R1+0x1898], R5 ;  /* 0x0018980501007387 */ /* 0x000fe20000100800 */
[----:B------:R0:W-:Y:S03]  /*276a0*/  STL [R1+0x1894], R4 ;  /* 0x0018940401007387 */ /* 0x0001e60000100800 */
[----:B0-----:R-:W4:Y:S01]  /*276b0*/  LDL.LU R4, [R1+0x110] ;  /* 0x0001100001047983 */ /* 0x001f220000300800 */
[----:B------:R-:W4:Y:S02]  /*276c0*/  LDL.LU R5, [R1+0x114] ;  /* 0x0001140001057983 */ /* 0x000f240000300800 */
[----:B------:R-:W4:Y:S02]  /*276d0*/  LDL.LU R6, [R1+0x118] ;  /* 0x0001180001067983 */ /* 0x000f240000300800 */
[----:B------:R-:W4:Y:S01]  /*276e0*/  LDL.LU R7, [R1+0x11c] ;  /* 0x00011c0001077983 */ /* 0x000f220000300800 */
[C---:B--2---:R-:W-:Y:S01]  /*276f0*/  HMMA.16816.F32 R8, R12.reuse, R8, R16 ;  /* 0x000000080c08723c */ /* 0x044fe20000001810 */
[----:B------:R-:W4:Y:S11]  /*27700*/  LDL.LU.64 R16, [R1+0x1a28] ;  /* 0x001a280001107983 */ /* 0x000f360000300a00 */
[----:B------:R-:W-:Y:S11]  /*27710*/  @!UPT UIADD3 URZ, URZ, URZ, URZ ;  /* 0x0000003f3f3ff290 */ /* 0x000ff6000fffe03f */
[----:B------:R-:W-:Y:S01]  /*27720*/  @!UPT UIADD3 URZ, URZ, URZ, URZ ;  /* 0x0000003f3f3ff290 */ /* 0x000fe2000fffe03f */
[----:B------:R-:W-:Y:S02]  /*27730*/  MOV R28, R8 ;  /* 0x00000008001c7202 */ /* 0x000fe40000000f00 */
[----:B------:R-:W-:Y:S01]  /*27740*/  MOV R29, R11 ;  /* 0x0000000b001d7202 */ /* 0x000fe20000000f00 */
[----:B------:R-:W-:Y:S01]  /*27750*/  IMAD.MOV.U32 R23, RZ, RZ, R9 ;  /* 0x000000ffff177224 */ /* 0x000fe200078e0009 */
[----:B------:R-:W-:Y:S01]  /*27760*/  MOV R22, R10 ;  /* 0x0000000a00167202 */ /* 0x000fe20000000f00 */
[----:B------:R-:W2:Y:S01]  /*27770*/  LDL.LU R8, [R1+0xd0] ;  /* 0x0000d00001087983 */ /* 0x000ea20000300800 */
[----:B------:R-:W2:Y:S02]  /*27780*/  LDL.LU R9, [R1+0xd4] ;  /* 0x0000d40001097983 */ /* 0x000ea40000300800 */
[----:B------:R-:W2:Y:S02]  /*27790*/  LDL.LU R10, [R1+0xd8] ;  /* 0x0000d800010a7983 */ /* 0x000ea40000300800 */
[----:B------:R-:W2:Y:S01]  /*277a0*/  LDL.LU R11, [R1+0xdc] ;  /* 0x0000dc00010b7983 */ /* 0x000ea20000300800 */
[----:B------:R-:W-:Y:S01]  /*277b0*/  STL [R1+0x18a8], R29 ;  /* 0x0018a81d01007387 */ /* 0x000fe20000100800 */
[----:B------:R-:W-:Y:S02]  /*277c0*/  STL [R1+0x18a4], R22 ;  /* 0x0018a41601007387 */ /* 0x000fe40000100800 */
[----:B------:R-:W-:Y:S02]  /*277d0*/  STL [R1+0x18a0], R23 ;  /* 0x0018a01701007387 */ /* 0x000fe40000100800 */
[----:B------:R-:W-:Y:S01]  /*277e0*/  STL [R1+0x189c], R28 ;  /* 0x00189c1c01007387 */ /* 0x000fe20000100800 */
[----:B----4-:R-:W-:Y:S11]  /*277f0*/  HMMA.16816.F32 R16, R12, R16, R4 ;  /* 0x000000100c10723c */ /* 0x010ff60000001804 */
[----:B------:R-:W-:Y:S11]  /*27800*/  @!UPT UIADD3 URZ, URZ, URZ, URZ ;  /* 0x0000003f3f3ff290 */ /* 0x000ff6000fffe03f */
[----:B------:R-:W-:Y:S01]  /*27810*/  @!UPT UIADD3 URZ, URZ, URZ, URZ ;  /* 0x0000003f3f3ff290 */ /* 0x000fe2000fffe03f */
[----:B------:R0:W-:Y:S04]  /*27820*/  STL.64 [R1+0x110], R16 ;  /* 0x0001101001007387 */ /* 0x0001e80000100a00 */
[----:B0-----:R-:W3:Y:S01]  /*27830*/  LDL.LU.64 R16, [R1+0x1a20] ;  /* 0x001a200001107983 */ /* 0x001ee20000300a00 */
[----:B------:R-:W-:Y:S01]  /*27840*/  MOV R4, R19 ;  /* 0x0000001300047202 */ /* 0x000fe20000000f00 */
[----:B------:R-:W-:-:S04]  /*27850*/  IMAD.MOV.U32 R5, RZ, RZ, R18 ;  /* 0x000000ffff057224 */ /* 0x000fc800078e0012 */
[----:B------:R0:W-:Y:S01]  /*27860*/  STL [R1+0x18b0], R4 ;  /* 0x0018b00401007387 */ /* 0x0001e20000100800 */
[----:B------:R1:W-:Y:S03]  /*27870*/  STL [R1+0x18ac], R5 ;  /* 0x0018ac0501007387 */ /* 0x0003e60000100800 */
[----:B0-----:R-:W4:Y:S01]  /*27880*/  LDL.LU R4, [R1] ;  /* 0x0000000001047983 */ /* 0x001f220000300800 */
[----:B-1----:R-:W4:Y:S01]  /*27890*/  LDL.LU R5, [R1+0x4] ;  /* 0x0000040001057983 */ /* 0x002f220000300800 */
[C---:B---3--:R-:W-:Y:S02]  /*278a0*/  HMMA.16816.F32 R16, R12.reuse, R16, R24 ;  /* 0x000000100c10723c */ /* 0x048fe40000001818 */
[----:B------:R-:W4:Y:S01]  /*278b0*/  LDL.LU.64 R26, [R1+0x1a18] ;  /* 0x001a1800011a7983 */ /* 0x000f220000300a00 */
[----:B------:R-:W4:Y:S11]  /*278c0*/  LDL.LU.64 R24, [R1+0x1a10] ;  /* 0x001a100001187983 */ /* 0x000f360000300a00 */
[----:B------:R-:W-:Y:S10]  /*278d0*/  @!UPT UIADD3 URZ, URZ, URZ, URZ ;  /* 0x0000003f3f3ff290 */ /* 0x000ff4000fffe03f */
[----:B------:R-:W-:Y:S01]  /*278e0*/  IMAD.MOV.U32 R22, RZ, RZ, R19 ;  /* 0x000000ffff167224 */ /* 0x000fe200078e0013 */
[----:B------:R-:W-:Y:S01]  /*278f0*/  MOV R29, R18 ;  /* 0x00000012001d7202 */ /* 0x000fe20000000f00 */
[----:B------:R0:W-:Y:S01]  /*27900*/  STL.64 [R1+0x100], R16 ;  /* 0x0001001001007387 */ /* 0x0001e20000100a00 */
[----:B------:R-:W3:Y:S03]  /*27910*/  LDL.LU.64 R18, [R1+0x1a08] ;  /* 0x001a080001127983 */ /* 0x000ee60000300a00 */
[----:B0-----:R-:W3:Y:S01]  /*27920*/  LDL.LU.64 R16, [R1+0x1a00] ;  /* 0x001a000001107983 */ /* 0x001ee20000300a00 */
[----:B------:R-:W-:Y:S02]  /*27930*/  STL [R1+0x18b8], R22 ;  /* 0x0018b81601007387 */ /* 0x000fe40000100800 */
[----:B------:R-:W-:Y:S01]  /*27940*/  STL [R1+0x18b4], R29 ;  /* 0x0018b41d01007387 */ /* 0x000fe20000100800 */
[C---:B----4-:R-:W-:Y:S01]  /*27950*/  HMMA.16816.F32 R4, R12.reuse, R4, R24 ;  /* 0x000000040c04723c */ /* 0x050fe20000001818 */
[----:B------:R-:W4:Y:S01]  /*27960*/  LDL.LU.64 R26, [R1+0x19f8] ;  /* 0x0019f800011a7983 */ /* 0x000f220000300a00 */
[----:B------:R-:W3:Y:S11]  /*27970*/  LDL.LU.64 R24, [R1+0x19f0] ;  /* 0x0019f00001187983 */ /* 0x000ef60000300a00 */
[----:B------:R-:W-:Y:S10]  /*27980*/  @!UPT UIADD3 URZ, URZ, URZ, URZ ;  /* 0x0000003f3f3ff290 */ /* 0x000ff4000fffe03f */
[----:B------:R-:W-:Y:S01]  /*27990*/  STL.64 [R1+0xf0], R4 ;  /* 0x0000f00401007387 */ /* 0x000fe20000100a00 */
[----:B------:R3:W-:Y:S02]  /*279a0*/  STL.64 [R1+0xf8], R6 ;  /* 0x0000f80601007387 */ /* 0x0007e40000100a00 */
[C---:B---3--:R-:W-:Y:S11]  /*279b0*/  HMMA.16816.F32 R4, R12.reuse, R24, R16 ;  /* 0x000000180c04723c */ /* 0x048ff60000001810 */
[----:B------:R-:W-:Y:S11]  /*279c0*/  @!UPT UIADD3 URZ, URZ, URZ, URZ ;  /* 0x0000003f3f3ff290 */ /* 0x000ff6000fffe03f */
[----:B------:R-:W-:Y:S01]  /*279d0*/  @!UPT UIADD3 URZ, URZ, URZ, URZ ;  /* 0x0000003f3f3ff290 */ /* 0x000fe2000fffe03f */
[----:B------:R-:W-:Y:S01]  /*279e0*/  STL [R1+0xe0], R4 ;  /* 0x0000e00401007387 */ /* 0x000fe20000100800 */
[----:B------:R-:W-:Y:S01]  /*279f0*/  MOV R25, R6 ;  /* 0x0000000600197202 */ /* 0x000fe20000000f00 */
[----:B------:R-:W-:Y:S02]  /*27a00*/  IMAD.MOV.U32 R24, RZ, RZ, R7 ;  /* 0x000000ffff187224 */ /* 0x000fe400078e0007 */
[----:B------:R-:W3:Y:S01]  /*27a10*/  LDL.LU R16, [R1+0x1d0] ;  /* 0x0001d00001107983 */ /* 0x000ee20000300800 */
[----:B------:R-:W3:Y:S01]  /*27a20*/  LDL.LU R17, [R1+0x1d4] ;  /* 0x0001d40001117983 */ /* 0x000ee20000300800 */
[----:B------:R-:W3:Y:S02]  /*27a30*/  LDL.LU R18, [R1+0x1d8] ;  /* 0x0001d80001127983 */ /* 0x000ee40000300800 */
[----:B------:R-:W3:Y:S02]  /*27a40*/  LDL.LU R19, [R1+0x1dc] ;  /* 0x0001dc0001137983 */ /* 0x000ee40000300800 */
[----:B----4-:R0:W-:Y:S01]  /*27a50*/  STL.64 [R1+0x1928], R26 ;  /* 0x0019281a01007387 */ /* 0x0101e20000100a00 */
[----:B------:R-:W-:Y:S04]  /*27a60*/  STL.64 [R1+0x1968], R24 ;  /* 0x0019681801007387 */ /* 0x000fe80000100a00 */
[----:B0-----:R-:W4:Y:S04]  /*27a70*/  LDL.LU.64 R26, [R1+0x78] ;  /* 0x00007800011a7983 */ /* 0x001f280000300a00 */
[----:B----4-:R0:W-:Y:S04]  /*27a80*/  STL.64 [R1+0x1978], R26 ;  /* 0x0019781a01007387 */ /* 0x0101e80000100a00 */
[----:B0-----:R-:W4:Y:S04]  /*27a90*/  LDL.LU.64 R26, [R1+0x88] ;  /* 0x00008800011a7983 */ /* 0x001f280000300a00 */
[----:B----4-:R0:W-:Y:S04]  /*27aa0*/  STL.64 [R1+0x1980], R26 ;  /* 0x0019801a01007387 */ /* 0x0101e80000100a00 */
[----:B0-----:R-:W4:Y:S04]  /*27ab0*/  LDL.LU.64 R26, [R1+0x98] ;  /* 0x00009800011a7983 */ /* 0x001f280000300a00 */
[----:B----4-:R0:W-:Y:S04]  /*27ac0*/  STL.64 [R1+0x1990], R26 ;  /* 0x0019901a01007387 */ /* 0x0101e80000100a00 */
[----:B0-----:R-:W4:Y:S01]  /*27ad0*/  LDL.LU.64 R26, [R1+0xa8] ;  /* 0x0000a800011a7983 */ /* 0x001f220000300a00 */
[C---:B--2---:R-:W-:Y:S03]  /*27ae0*/  HMMA.16816.F32 R8, R12.reuse, R20, R8 ;  /* 0x000000140c08723c */ /* 0x044fe60000001808 */
[----:B----4-:R0:W-:Y:S04]  /*27af0*/  STL.64 [R1+0x19a0], R26 ;  /* 0x0019a01a01007387 */ /* 0x0101e80000100a00 */
[----:B0-----:R-:W2:Y:S01]  /*27b00*/  LDL.LU.64 R26, [R1+0xb8] ;  /* 0x0000b800011a7983 */ /* 0x001ea20000300a00 */
[----:B------:R-:W-:Y:S11]  /*27b10*/  MOV R29, R5 ;  /* 0x00000005001d7202 */ /* 0x000ff60000000f00 */
[----:B------:R-:W-:Y:S05]  /*27b20*/  @!UPT UIADD3 URZ, URZ, URZ, URZ ;  /* 0x0000003f3f3ff290 */ /* 0x000fea000fffe03f */
[----:B------:R-:W-:Y:S01]  /*27b30*/  IMAD.MOV.U32 R5, RZ, RZ, R10 ;  /* 0x000000ffff057224 */ /* 0x000fe200078e000a */
[----:B------:R-:W-:Y:S02]  /*27b40*/  MOV R4, R11 ;  /* 0x0000000b00047202 */ /* 0x000fe40000000f00 */
[----:B------:R-:W-:Y:S02]  /*27b50*/  MOV R22, R8 ;  /* 0x0000000800167202 */ /* 0x000fe40000000f00 */
[----:B------:R-:W-:Y:S01]  /*27b60*/  MOV R21, R9 ;  /* 0x0000000900157202 */ /* 0x000fe20000000f00 */
[----:B--2---:R0:W-:Y:S04]  /*27b70*/  STL.64 [R1+0x19b8], R26 ;  /* 0x0019b81a01007387 */ /* 0x0041e80000100a00 */
[----:B0-----:R-:W2:Y:S01]  /*27b80*/  LDL.LU.64 R26, [R1+0xc8] ;  /* 0x0000c800011a7983 */ /* 0x001ea20000300a00 */
[----:B------:R-:W4:Y:S02]  /*27b90*/  LDL.LU.64 R10, [R1+0x19e8] ;  /* 0x0019e800010a7983 */ /* 0x000f240000300a00 */
[----:B------:R-:W3:Y:S02]  /*27ba0*/  LDL.LU.64 R8, [R1+0x19e0] ;  /* 0x0019e00001087983 */ /* 0x000ee40000300a00 */
[----:B------:R-:W-:Y:S01]  /*27bb0*/  STL [R1+0x19c4], R22 ;  /* 0x0019c41601007387 */ /* 0x000fe20000100800 */
[----:B------:R0:W-:Y:S01]  /*27bc0*/  STL [R1+0x19c0], R21 ;  /* 0x0019c01501007387 */ /* 0x0001e20000100800 */
[----:B------:R-:W2:Y:S03]  /*27bd0*/  LDL.LU R20, [R1+0x2c0] ;  /* 0x0002c00001147983 */ /* 0x000ea60000300800 */
[----:B0-----:R-:W2:Y:S01]  /*27be0*/  LDL.LU R21, [R1+0x2c4] ;  /* 0x0002c40001157983 */ /* 0x001ea20000300800 */
[----:B------:R-:W2:Y:S02]  /*27bf0*/  LDL.LU R22, [R1+0x2c8] ;  /* 0x0002c80001167983 */ /* 0x000ea40000300800 */
[----:B------:R-:W2:Y:S02]  /*27c00*/  LDL.LU R23, [R1+0x2cc] ;  /* 0x0002cc0001177983 */ /* 0x000ea40000300800 */
[----:B------:R0:W-:Y:S02]  /*27c10*/  STL.64 [R1+0x1998], R4 ;  /* 0x0019980401007387 */ /* 0x0001e40000100a00 */
[----:B0-----:R-:W2:Y:S01]  /*27c20*/  LDL.LU R4, [R1+0x2a0] ;  /* 0x0002a00001047983 */ /* 0x001ea20000300800 */
[----:B------:R-:W2:Y:S01]  /*27c30*/  LDL.LU R5, [R1+0x2a4] ;  /* 0x0002a40001057983 */ /* 0x000ea20000300800 */
[----:B----4-:R-:W-:Y:S01]  /*27c40*/  MOV R6, R10 ;  /* 0x0000000a00067202 */ /* 0x010fe20000000f00 */
[----:B------:R-:W-:Y:S01]  /*27c50*/  IMAD.MOV.U32 R7, RZ, RZ, R11 ;  /* 0x000000ffff077224 */ /* 0x000fe200078e000b */
[----:B------:R-:W4:Y:S01]  /*27c60*/  LDL.LU R10, [R1+0x19dc] ;  /* 0x0019dc00010a7983 */ /* 0x000f220000300800 */
[----:B------:R-:W4:Y:S01]  /*27c70*/  LDL.LU R11, [R1+0x19d8] ;  /* 0x0019d800010b7983 */ /* 0x000f220000300800 */
[----:B---3--:R-:W-:Y:S02]  /*27c80*/  HMMA.16816.F32 R12, R12, R8, R16 ;  /* 0x000000080c0c723c */ /* 0x008fe40000001810 */
[----:B------:R-:W-:Y:S04]  /*27c90*/  STL.64 [R1+0x19b0], R6 ;  /* 0x0019b00601007387 */ /* 0x000fe80000100a00 */
[----:B--2---:R0:W-:Y:S04]  /*27ca0*/  STL.64 [R1+0x19a8], R4 ;  /* 0x0019a80401007387 */ /* 0x0041e80000100a00 */
[----:B0-----:R-:W2:Y:S01]  /*27cb0*/  LDL.LU R4, [R1+0x2b0] ;  /* 0x0002b00001047983 */ /* 0x001ea20000300800 */
[----:B------:R-:W2:Y:S02]  /*27cc0*/  LDL.LU R5, [R1+0x2b4] ;  /* 0x0002b40001057983 */ /* 0x000ea40000300800 */
[----:B------:R-:W2:Y:S02]  /*27cd0*/  LDL.LU R6, [R1+0x2b8] ;  /* 0x0002b80001067983 */ /* 0x000ea40000300800 */
[----:B------:R-:W2:Y:S01]  /*27ce0*/  LDL.LU R7, [R1+0x2bc] ;  /* 0x0002bc0001077983 */ /* 0x000ea20000300800 */
[----:B------:R-:W3:Y:S01]  /*27cf0*/  LDL.LU.64 R18, [R1+0x19d0] ;  /* 0x0019d00001127983 */ /* 0x000ee20000300a00 */
[----:B------:R-:W3:Y:S03]  /*27d00*/  LDL.LU.64 R16, [R1+0x19c8] ;  /* 0x0019c80001107983 */ /* 0x000ee60000300a00 */
[----:B----4-:R0:W-:Y:S01]  /*27d10*/  STL.64 [R1+0x1988], R10 ;  /* 0x0019880a01007387 */ /* 0x0101e20000100a00 */
[----:B------:R-:W4:Y:S02]  /*27d20*/  LDL.LU R8, [R1+0x290] ;  /* 0x0002900001087983 */ /* 0x000f240000300800 */
[----:B------:R-:W4:Y:S01]  /*27d30*/  LDL.LU R9, [R1+0x294] ;  /* 0x0002940001097983 */ /* 0x000f220000300800 */
[----:B0-----:R-:W4:Y:S01]  /*27d40*/  LDL.LU R10, [R1+0x298] ;  /* 0x00029800010a7983 */ /* 0x001f220000300800 */
[----:B------:R-:W4:Y:S02]  /*27d50*/  LDL.LU R11, [R1+0x29c] ;  /* 0x00029c00010b7983 */ /* 0x000f240000300800 */
[----:B------:R0:W-:Y:S02]  /*27d60*/  STL.64 [R1+0x16a0], R14 ;  /* 0x0016a00e01007387 */ /* 0x0001e40000100a00 */
[----:B------:R1:W-:Y:S01]  /*27d70*/  STL.64 [R1+0x1698], R12 ;  /* 0x0016980c01007387 */ /* 0x0003e20000100a00 */
[----:B0-----:R-:W2:Y:S01]  /*27d80*/  LDL.LU.64 R14, [R1+0x68] ;  /* 0x00006800010e7983 */ /* 0x001ea20000300a00 */
[----:B---3--:R-:W-:Y:S01]  /*27d90*/  HMMA.16816.F32 R20, R16, R26, R20 ;  /* 0x0000001a1014723c */ /* 0x008fe20000001814 */
[----:B------:R-:W-:-:S02]  /*27da0*/  MOV R0, R26 ;  /* 0x0000001a00007202 */ /* 0x000fc40000000f00 */
[----:B--2---:R0:W-:Y:S01]  /*27db0*/  STL.64 [R1+0x1970], R14 ;  /* 0x0019700e01007387 */ /* 0x0041e20000100a00 */
[----:B-1----:R-:W2:Y:S02]  /*27dc0*/  LDL.LU R12, [R1+0x270] ;  /* 0x00027000010c7983 */ /* 0x002ea40000300800 */
[----:B------:R-:W2:Y:S01]  /*27dd0*/  LDL.LU R13, [R1+0x274] ;  /* 0x00027400010d7983 */ /* 0x000ea20000300800 */
[----:B0-----:R-:W2:Y:S01]  /*27de0*/  LDL.LU R14, [R1+0x278] ;  /* 0x00027800010e7983 */ /* 0x001ea20000300800 */
[----:B------:R-:W2:Y:S11]  /*27df0*/  LDL.LU R15, [R1+0x27c] ;  /* 0x00027c00010f7983 */ /* 0x000eb60000300800 */
[----:B------:R-:W-:Y:S04]  /*27e00*/  @!UPT UIADD3 URZ, URZ, URZ, URZ ;  /* 0x0000003f3f3ff290 */ /* 0x000fe8000fffe03f */
[----:B------:R0:W-:Y:S02]  /*27e10*/  STL.64 [R1+0x2c0], R20 ;  /* 0x0002c01401007387 */ /* 0x0001e40000100a00 */
[----:B------:R1:W-:Y:S01]  /*27e20*/  STL.64 [R1+0x2c8], R22 ;  /* 0x0002c81601007387 */ /* 0x0003e20000100a00 */
[----:B0-----:R-:W-:Y:S01]  /*27e30*/  MOV R20, R27 ;  /* 0x0000001b00147202 */ /* 0x001fe20000000f00 */
[----:B-1----:R-:W3:Y:S01]  /*27e40*/  LDL.LU R22, [R1+0x19c4] ;  /* 0x0019c40001167983 */ /* 0x002ee20000300800 */
[----:B------:R-:W2:Y:S02]  /*27e50*/  LDL.LU R21, [R1+0x19c0] ;  /* 0x0019c00001157983 */ /* 0x000ea40000300800 */
[----:B------:R-:W2:Y:S01]  /*27e60*/  LDL.LU.64 R26, [R1+0x19b8] ;  /* 0x0019b800011a7983 */ /* 0x000ea20000300a00 */
[----:B------:R-:W-:Y:S01]  /*27e70*/  STL [R1+0x18d4], R20 ;  /* 0x0018d41401007387 */ /* 0x000fe20000100800 */
[----:B------:R-:W-:Y:S01]  /*27e80*/  STL [R1+0x18d0], R0 ;  /* 0x0018d00001007387 */ /* 0x000fe20000100800 */
        /* <DEDUP_REMOVED lines=9> */
[----:B------:R-:W-:Y:S01]  /*27f20*/  STL [R1+0x18dc], R3 ;  /* 0x0018dc0301007387 */ /* 0x000fe20000100800 */
[----:B------:R-:W-:Y:S01]  /*27f30*/  STL [R1+0x18d8], R2 ;  /* 0x0018d80201007387 */ /* 0x000fe20000100800 */
[C---:B--2---:R-:W-:Y:S11]  /*27f40*/  HMMA.16816.F32 R4, R16.reuse, R26, R4 ;  /* 0x0000001a1004723c */ /* 0x044ff60000001804 */
[----:B------:R-:W-:Y:S11]  /*27f50*/  @!UPT UIADD3 URZ, URZ, URZ, URZ ;  /* 0x0000003f3f3ff290 */ /* 0x000ff6000fffe03f */
[----:B------:R-:W-:Y:S01]  /*27f60*/  @!UPT UIADD3 URZ, URZ, URZ, URZ ;  /* 0x0000003f3f3ff290 */ /* 0x000fe2000fffe03f */
[----:B------:R0:W-:Y:S01]  /*27f70*/  STL.64 [R1+0x2e0], R4 ;  /* 0x0002e00401007387 */ /* 0x0001e20000100a00 */
[----:B------:R1:W-:Y:S03]  /*27f80*/  STL.64 [R1+0x2e8], R6 ;  /* 0x0002e80601007387 */ /* 0x0003e60000100a00 */
[----:B0-----:R-:W2:Y:S01]  /*27f90*/  LDL.LU.64 R4, [R1+0x1998] ;  /* 0x0019980001047983 */ /* 0x001ea20000300a00 */
[----:B-1----:R-:W-:Y:S01]  /*27fa0*/  MOV R6, R26 ;  /* 0x0000001a00067202 */ /* 0x002fe20000000f00 */
[----:B------:R-:W-:Y:S02]  /*27fb0*/  IMAD.MOV.U32 R7, RZ, RZ, R27 ;  /* 0x000000ffff077224 */ /* 0x000fe400078e001b */
[----:B------:R-:W4:Y:S03]  /*27fc0*/  LDL.LU.64 R26, [R1+0x1990] ;  /* 0x00199000011a7983 */ /* 0x000f260000300a00 */
[----:B------:R-:W-:Y:S01]  /*27fd0*/  STL.64 [R1+0x1948], R6 ;  /* 0x0019480601007387 */ /* 0x000fe20000100a00 */
[C---:B----4-:R-:W-:Y:S11]  /*27fe0*/  HMMA.16816.F32 R8, R16.reuse, R26, R8 ;  /* 0x0000001a1008723c */ /* 0x050ff60000001808 */
[----:B------:R-:W-:Y:S11]  /*27ff0*/  @!UPT UIADD3 URZ, URZ, URZ, URZ ;  /* 0x0000003f3f3ff290 */ /* 0x000ff6000fffe03f */
[----:B------:R-:W-:Y:S01]  /*28000*/  @!UPT UIADD3 URZ, URZ, URZ, URZ ;  /* 0x0000003f3f3ff290 */ /* 0x000fe2000fffe03f */
[----:B------:R-:W-:Y:S01]  /*28010*/  STL.64 [R1+0x2f0], R8 ;  /* 0x0002f00801007387 */ /* 0x000fe20000100a00 */
[----:B------:R0:W-:Y:S03]  /*28020*/  STL.64 [R1+0x2f8], R10 ;  /* 0x0002f80a01007387 */ /* 0x0001e60000100a00 */
[----:B0-----:R-:W4:Y:S01]  /*28030*/  LDL.LU.64 R10, [R1+0x1988] ;  /* 0x00198800010a7983 */ /* 0x001f220000300a00 */
[----:B------:R-:W-:Y:S02]  /*28040*/  MOV R9, R26 ;  /* 0x0000001a00097202 */ /* 0x000fe40000000f00 */
[----:B------:R-:W-:Y:S02]  /*28050*/  MOV R8, R27 ;  /* 0x0000001b00087202 */ /* 0x000fe40000000f00 */
[----:B------:R-:W2:Y:S04]  /*28060*/  LDL.LU.64 R26, [R1+0x1980] ;  /* 0x00198000011a7983 */ /* 0x000ea80000300a00 */
[----:B----4-:R-:W-:Y:S01]  /*28070*/  STL.64 [R1+0x1808], R10 ;  /* 0x0018080a01007387 */ /* 0x010fe20000100a00 */
[----:B------:R0:W-:Y:S03]  /*28080*/  STL.64 [R1+0x1800], R8 ;  /* 0x0018000801007387 */ /* 0x0001e60000100a00 */
[----:B0-----:R-:W2:Y:S01]  /*28090*/  LDL.LU R8, [R1+0x280] ;  /* 0x0002800001087983 */ /* 0x001ea20000300800 */
[----:B------:R-:W2:Y:S02]  /*280a0*/  LDL.LU R9, [R1+0x284] ;  /* 0x0002840001097983 */ /* 0x000ea40000300800 */
[----:B------:R-:W2:Y:S02]  /*280b0*/  LDL.LU R10, [R1+0x288] ;  /* 0x00028800010a7983 */ /* 0x000ea40000300800 */
[----:B------:R-:W2:Y:S02]  /*280c0*/  LDL.LU R11, [R1+0x28c] ;  /* 0x00028c00010b7983 */ /* 0x000ea40000300800 */
[C---:B--2---:R-:W-:Y:S11]  /*280d0*/  HMMA.16816.F32 R8, R16.reuse, R26, R8 ;  /* 0x0000001a1008723c */ /* 0x044ff60000001808 */
[----:B------:R-:W-:Y:S11]  /*280e0*/  @!UPT UIADD3 URZ, URZ, URZ, URZ ;  /* 0x0000003f3f3ff290 */ /* 0x000ff6000fffe03f */
[----:B------:R-:W-:Y:S01]  /*280f0*/  @!UPT UIADD3 URZ, URZ, URZ, URZ ;  /* 0x0000003f3f3ff290 */ /* 0x000fe2000fffe03f */
[----:B------:R0:W-:Y:S01]  /*28100*/  STL.64 [R1+0x300], R8 ;  /* 0x0003000801007387 */ /* 0x0001e20000100a00 */
[----:B------:R1:W-:Y:S02]  /*28110*/  STL.64 [R1+0x308], R10 ;  /* 0x0003080a01007387 */ /* 0x0003e40000100a00 */
[----:B0-----:R-:W-:Y:S01]  /*28120*/  IMAD.MOV.U32 R9, RZ, RZ, R26 ;  /* 0x000000ffff097224 */ /* 0x001fe200078e001a */
[----:B------:R-:W-:Y:S02]  /*28130*/  MOV R8, R27 ;  /* 0x0000001b00087202 */ /* 0x000fe40000000f00 */
[----:B------:R-:W2:Y:S02]  /*28140*/  LDL.LU.64 R26, [R1+0x1978] ;  /* 0x00197800011a7983 */ /* 0x000ea40000300a00 */
[C---:B--2---:R-:W-:Y:S01]  /*28150*/  HMMA.16816.F32 R12, R16.reuse, R26, R12 ;  /* 0x0000001a100c723c */ /* 0x044fe2000000180c */
[----:B-1----:R-:W-:Y:S01]  /*28160*/  MOV R11, R26 ;  /* 0x0000001a000b7202 */ /* 0x002fe20000000f00 */
[----:B------:R-:W-:Y:S11]  /*28170*/  IMAD.MOV.U32 R10, RZ, RZ, R27 ;  /* 0x000000ffff0a7224 */ /* 0x000ff600078e001b */
[----:B------:R-:W-:Y:S10]  /*28180*/  @!UPT UIADD3 URZ, URZ, URZ, URZ ;  /* 0x0000003f3f3ff290 */ /* 0x000ff4000fffe03f */
[----:B------:R-:W-:Y:S01]  /*28190*/  STL.64 [R1+0x310], R12 ;  /* 0x0003100c01007387 */ /* 0x000fe20000100a00 */
[----:B------:R0:W-:Y:S03]  /*281a0*/  STL.64 [R1+0x318], R14 ;  /* 0x0003180e01007387 */ /* 0x0001e60000100a00 */
[----:B0-----:R-:W2:Y:S01]  /*281b0*/  LDL.LU.64 R14, [R1+0x1970] ;  /* 0x00197000010e7983 */ /* 0x001ea20000300a00 */
[----:B------:R-:W4:Y:S02]  /*281c0*/  LDL.LU.64 R24, [R1+0x1968] ;  /* 0x0019680001187983 */ /* 0x000f240000300a00 */
[----:B------:R-:W-:Y:S02]  /*281d0*/  STL.64 [R1+0x18c8], R10 ;  /* 0x0018c80a01007387 */ /* 0x000fe40000100a00 */
[----:B------:R0:W-:Y:S02]  /*281e0*/  STL.64 [R1+0x18c0], R8 ;  /* 0x0018c00801007387 */ /* 0x0001e40000100a00 */
[----:B0-----:R-:W2:Y:S01]  /*281f0*/  LDL.LU R8, [R1+0x260] ;  /* 0x0002600001087983 */ /* 0x001ea20000300800 */
[----:B------:R-:W2:Y:S02]  /*28200*/  LDL.LU R9, [R1+0x264] ;  /* 0x0002640001097983 */ /* 0x000ea40000300800 */
[----:B------:R-:W2:Y:S02]  /*28210*/  LDL.LU R10, [R1+0x268] ;  /* 0x00026800010a7983 */ /* 0x000ea40000300800 */
[----:B------:R-:W2:Y:S02]  /*28220*/  LDL.LU R11, [R1+0x26c] ;  /* 0x00026c00010b7983 */ /* 0x000ea40000300800 */
[----:B--2---:R-:W-:Y:S01]  /*28230*/  HMMA.16816.F32 R8, R16, R14, R8 ;  /* 0x0000000e1008723c */ /* 0x004fe20000001808 */
[----:B------:R-:W-:Y:S11]  /*28240*/  MOV R23, R14 ;  /* 0x0000000e00177202 */ /* 0x000ff60000000f00 */
[----:B------:R-:W-:Y:S11]  /*28250*/  @!UPT UIADD3 URZ, URZ, URZ, URZ ;  /* 0x0000003f3f3ff290 */ /* 0x000ff6000fffe03f */
[----:B------:R0:W-:Y:S01]  /*28260*/  STL.64 [R1+0x370], R8 ;  /* 0x0003700801007387 */ /* 0x0001e20000100a00 */
[----:B------:R1:W-:Y:S02]  /*28270*/  STL.64 [R1+0x378], R10 ;  /* 0x0003780a01007387 */ /* 0x0003e40000100a00 */
[----:B------:R-:W-:Y:S01]  /*28280*/  STL [R1+0x1930], R23 ;  /* 0x0019301701007387 */ /* 0x000fe20000100800 */
[----:B0-----:R-:W2:Y:S01]  /*28290*/  LDL.LU R8, [R1+0x1f0] ;  /* 0x0001f00001087983 */ /* 0x001ea20000300800 */
[----:B------:R-:W2:Y:S02]  /*282a0*/  LDL.LU R9, [R1+0x1f4] ;  /* 0x0001f40001097983 */ /* 0x000ea40000300800 */
[----:B-1----:R-:W2:Y:S02]  /*282b0*/  LDL.LU R10, [R1+0x1f8] ;  /* 0x0001f800010a7983 */ /* 0x002ea40000300800 */
[----:B------:R-:W2:Y:S01]  /*282c0*/  LDL.LU R11, [R1+0x1fc] ;  /* 0x0001fc00010b7983 */ /* 0x000ea20000300800 */
[----:B------:R-:W-:Y:S01]  /*282d0*/  MOV R13, R21 ;  /* 0x00000015000d7202 */ /* 0x000fe20000000f00 */
[----:B---3--:R-:W-:Y:S01]  /*282e0*/  IMAD.MOV.U32 R12, RZ, RZ, R22 ;  /* 0x000000ffff0c7224 */ /* 0x008fe200078e0016 */
[----:B------:R-:W-:Y:S01]  /*282f0*/  MOV R28, R15 ;  /* 0x0000000f001c7202 */ /* 0x000fe20000000f00 */
[----:B------:R-:W-:Y:S01]  /*28300*/  IMAD.MOV.U32 R15, RZ, RZ, R4 ;  /* 0x000000ffff0f7224 */ /* 0x000fe200078e0004 */
[----:B------:R-:W-:Y:S01]  /*28310*/  MOV R14, R5 ;  /* 0x00000005000e7202 */ /* 0x000fe20000000f00 */
[----:B--2---:R-:W-:Y:S01]  /*28320*/  STL.64 [R1+0x18e8], R10 ;  /* 0x0018e80a01007387 */ /* 0x004fe20000100a00 */
[----:B------:R0:W-:Y:S03]  /*28330*/  STL.64 [R1+0x18e0], R8 ;  /* 0x0018e00801007387 */ /* 0x0001e60000100a00 */
[----:B0-----:R-:W2:Y:S01]  /*28340*/  LDL.LU R8, [R1+0x200] ;  /* 0x0002000001087983 */ /* 0x001ea20000300800 */
[----:B------:R-:W2:Y:S02]  /*28350*/  LDL.LU R9, [R1+0x204] ;  /* 0x0002040001097983 */ /* 0x000ea40000300800 */
[----:B------:R-:W3:Y:S02]  /*28360*/  LDL.LU R10, [R1+0x208] ;  /* 0x00020800010a7983 */ /* 0x000ee40000300800 */
[----:B------:R-:W3:Y:S01]  /*28370*/  LDL.LU R11, [R1+0x20c] ;  /* 0x00020c00010b7983 */ /* 0x000ee20000300800 */
[----:B------:R-:W2:Y:S01]  /*28380*/  LDL.LU R20, [R1+0x230] ;  /* 0x0002300001147983 */ /* 0x000ea20000300800 */
[----:B------:R-:W2:Y:S02]  /*28390*/  LDL.LU R21, [R1+0x234] ;  /* 0x0002340001157983 */ /* 0x000ea40000300800 */
[----:B------:R-:W2:Y:S02]  /*283a0*/  LDL.LU R22, [R1+0x238] ;  /* 0x0002380001167983 */ /* 0x000ea40000300800 */
[----:B------:R-:W2:Y:S01]  /*283b0*/  LDL.LU R23, [R1+0x23c] ;  /* 0x00023c0001177983 */ /* 0x000ea20000300800 */
[----:B------:R-:W2:Y:S01]  /*283c0*/  LDL.LU R4, [R1+0x240] ;  /* 0x0002400001047983 */ /* 0x000ea20000300800 */
[----:B------:R-:W2:Y:S02]  /*283d0*/  LDL.LU R5, [R1+0x244] ;  /* 0x0002440001057983 */ /* 0x000ea40000300800 */
[----:B------:R-:W2:Y:S02]  /*283e0*/  LDL.LU R6, [R1+0x248] ;  /* 0x0002480001067983 */ /* 0x000ea40000300800 */
[----:B------:R-:W2:Y:S02]  /*283f0*/  LDL.LU R7, [R1+0x24c] ;  /* 0x00024c0001077983 */ /* 0x000ea40000300800 */
[----:B--2---:R0:W-:Y:S01]  /*28400*/  STL.64 [R1+0x1958], R6 ;  /* 0x0019580601007387 */ /* 0x0041e20000100a00 */
[----:B------:R-:W-:Y:S03]  /*28410*/  STL.64 [R1+0x1950], R4 ;  /* 0x0019500401007387 */ /* 0x000fe60000100a00 */
[----:B0-----:R-:W2:Y:S01]  /*28420*/  LDL.LU.64 R6, [R1+0x58] ;  /* 0x0000580001067983 */ /* 0x001ea20000300a00 */
[----:B------:R0:W-:Y:S02]  /*28430*/  STL.64 [R1+0x1940], R22 ;  /* 0x0019401601007387 */ /* 0x0001e40000100a00 */
[----:B------:R1:W-:Y:S01]  /*28440*/  STL.64 [R1+0x1938], R20 ;  /* 0x0019381401007387 */ /* 0x0003e20000100a00 */
[----:B0-----:R-:W2:Y:S04]  /*28450*/  LDL.LU.64 R22, [R1+0x48] ;  /* 0x0000480001167983 */ /* 0x001ea80000300a00 */
[----:B--2---:R0:W-:Y:S01]  /*28460*/  STL.64 [R1+0x1960], R22 ;  /* 0x0019601601007387 */ /* 0x0041e20000100a00 */
[----:B-1----:R-:W2:Y:S02]  /*28470*/  LDL.LU R20, [R1+0x250] ;  /* 0x0002500001147983 */ /* 0x002ea40000300800 */
[----:B------:R-:W2:Y:S01]  /*28480*/  LDL.LU R21, [R1+0x254] ;  /* 0x0002540001157983 */ /* 0x000ea20000300800 */
[----:B0-----:R-:W2:Y:S01]  /*28490*/  LDL.LU R22, [R1+0x258] ;  /* 0x0002580001167983 */ /* 0x001ea20000300800 */
[----:B------:R-:W2:Y:S02]  /*284a0*/  LDL.LU R23, [R1+0x25c] ;  /* 0x00025c0001177983 */ /* 0x000ea40000300800 */
[----:B------:R-:W2:Y:S02]  /*284b0*/  LDL.LU.64 R26, [R1+0x38] ;  /* 0x00003800011a7983 */ /* 0x000ea40000300a00 */
[----:B---3--:R0:W-:Y:S01]  /*284c0*/  STL.64 [R1+0x18f8], R10 ;  /* 0x0018f80a01007387 */ /* 0x0081e20000100a00 */
[----:B------:R-:W-:Y:S04]  /*284d0*/  STL.64 [R1+0x18f0], R8 ;  /* 0x0018f00801007387 */ /* 0x000fe80000100a00 */
[----:B0-----:R-:W3:Y:S04]  /*284e0*/  LDL.LU.64 R10, [R1+0x18] ;  /* 0x00001800010a7983 */ /* 0x001ee80000300a00 */
[----:B---3--:R0:W-:Y:S04]  /*284f0*/  STL.64 [R1+0x1910], R10 ;  /* 0x0019100a01007387 */ /* 0x0081e80000100a00 */
[----:B0-----:R-:W3:Y:S01]  /*28500*/  LDL.LU.64 R10, [R1+0x28] ;  /* 0x00002800010a7983 */ /* 0x001ee20000300a00 */
[----:B------:R-:W-:Y:S02]  /*28510*/  STL.64 [R1+0x16b0], R14 ;  /* 0x0016b00e01007387 */ /* 0x000fe40000100a00 */
[----:B------:R0:W-:Y:S02]  /*28520*/  STL.64 [R1+0x16a8], R12 ;  /* 0x0016a80c01007387 */ /* 0x0001e40000100a00 */
[----:B0-----:R-:W3:Y:S01]  /*28530*/  LDL.LU R12, [R1+0xe0] ;  /* 0x0000e000010c7983 */ /* 0x001ee20000300800 */
[----:B----4-:R-:W-:Y:S01]  /*28540*/  MOV R14, R25 ;  /* 0x00000019000e7202 */ /* 0x010fe20000000f00 */
[----:B------:R-:W-:Y:S01]  /*28550*/  IMAD.MOV.U32 R15, RZ, RZ, R24 ;  /* 0x000000ffff0f7224 */ /* 0x000fe200078e0018 */
[----:B------:R-:W-:-:S04]  /*28560*/  MOV R13, R29 ;  /* 0x0000001d000d7202 */ /* 0x000fc80000000f00 */
[----:B------:R0:W-:Y:S01]  /*28570*/  STL.64 [R1+0x16c0], R14 ;  /* 0x0016c00e01007387 */ /* 0x0001e20000100a00 */
[C---:B--2---:R-:W-:Y:S03]  /*28580*/  HMMA.16816.F32 R20, R16.reuse, R6, R20 ;  /* 0x000000061014723c */ /* 0x044fe60000001814 */
[----:B---3--:R1:W-:Y:S01]  /*28590*/  STL.64 [R1+0x16b8], R12 ;  /* 0x0016b80c01007387 */ /* 0x0083e20000100a00 */
[----:B0-----:R-:W2:Y:S02]  /*285a0*/  LDL.LU R14, [R1+0x8] ;  /* 0x00000800010e7983 */ /* 0x001ea40000300800 */
[----:B------:R-:W2:Y:S11]  /*285b0*/  LDL.LU R15, [R1+0xc] ;  /* 0x00000c00010f7983 */ /* 0x000eb60000300800 */
[----:B------:R-:W-:Y:S06]  /*285c0*/  @!UPT UIADD3 URZ, URZ, URZ, URZ ;  /* 0x0000003f3f3ff290 */ /* 0x000fec000fffe03f */
[----:B------:R-:W-:Y:S01]  /*285d0*/  STL.64 [R1+0x380], R20 ;  /* 0x0003801401007387 */ /* 0x000fe20000100a00 */
[----:B------:R0:W-:Y:S01]  /*285e0*/  STL.64 [R1+0x388], R22 ;  /* 0x0003881601007387 */ /* 0x0001e20000100a00 */
[----:B-1----:R-:W-:Y:S02]  /*285f0*/  MOV R13, R6 ;  /* 0x00000006000d7202 */ /* 0x002fe40000000f00 */
[----:B------:R-:W-:Y:S01]  /*28600*/  MOV R12, R7 ;  /* 0x00000007000c7202 */ /* 0x000fe20000000f00 */
[----:B0-----:R-:W3:Y:S01]  /*28610*/  LDL.LU.64 R22, [R1+0x1960] ;  /* 0x0019600001167983 */ /* 0x001ee20000300a00 */
[----:B------:R-:W3:Y:S02]  /*28620*/  LDL.LU.64 R6, [R1+0x1958] ;  /* 0x0019580001067983 */ /* 0x000ee40000300a00 */
[----:B------:R-:W3:Y:S01]  /*28630*/  LDL.LU.64 R4, [R1+0x1950] ;  /* 0x0019500001047983 */ /* 0x000ee20000300a00 */
[----:B--2---:R-:W-:Y:S01]  /*28640*/  STL.64 [R1+0x1908], R14 ;  /* 0x0019080e01007387 */ /* 0x004fe20000100a00 */
[----:B------:R0:W-:Y:S03]  /*28650*/  STL.64 [R1+0x1900], R12 ;  /* 0x0019000c01007387 */ /* 0x0001e60000100a00 */
[----:B0-----:R-:W2:Y:S01]  /*28660*/  LDL.LU R12, [R1+0x210] ;  /* 0x00021000010c7983 */ /* 0x001ea20000300800 */
[----:B------:R-:W2:Y:S02]  /*28670*/  LDL.LU R13, [R1+0x214] ;  /* 0x00021400010d7983 */ /* 0x000ea40000300800 */
[----:B------:R-:W4:Y:S02]  /*28680*/  LDL.LU R14, [R1+0x218] ;  /* 0x00021800010e7983 */ /* 0x000f240000300800 */
[----:B------:R-:W4:Y:S01]  /*28690*/  LDL.LU R15, [R1+0x21c] ;  /* 0x00021c00010f7983 */ /* 0x000f220000300800 */
[C---:B---3--:R-:W-:Y:S01]  /*286a0*/  HMMA.16816.F32 R4, R16.reuse, R22, R4 ;  /* 0x000000161004723c */ /* 0x048fe20000001804 */
[----:B----4-:R-:W-:Y:S01]  /*286b0*/  STL.64 [R1+0x1920], R14 ;  /* 0x0019200e01007387 */ /* 0x010fe20000100a00 */
[----:B--2---:R0:W-:Y:S03]  /*286c0*/  STL.64 [R1+0x1918], R12 ;  /* 0x0019180c01007387 */ /* 0x0041e60000100a00 */
[----:B0-----:R-:W2:Y:S01]  /*286d0*/  LDL.LU R12, [R1+0x220] ;  /* 0x00022000010c7983 */ /* 0x001ea20000300800 */
[----:B------:R-:W2:Y:S02]  /*286e0*/  LDL.LU R13, [R1+0x224] ;  /* 0x00022400010d7983 */ /* 0x000ea40000300800 */
[----:B------:R-:W2:Y:S02]  /*286f0*/  LDL.LU R14, [R1+0x228] ;  /* 0x00022800010e7983 */ /* 0x000ea40000300800 */
[----:B------:R-:W2:Y:S11]  /*28700*/  LDL.LU R15, [R1+0x22c] ;  /* 0x00022c00010f7983 */ /* 0x000eb60000300800 */
[----:B------:R-:W-:Y:S02]  /*28710*/  @!UPT UIADD3 URZ, URZ, URZ, URZ ;  /* 0x0000003f3f3ff290 */ /* 0x000fe4000fffe03f */
[----:B------:R0:W-:Y:S01]  /*28720*/  STL.64 [R1+0x390], R4 ;  /* 0x0003900401007387 */ /* 0x0001e20000100a00 */
[----:B------:R1:W-:Y:S02]  /*28730*/  STL.64 [R1+0x398], R6 ;  /* 0x0003980601007387 */ /* 0x0003e40000100a00 */
[----:B0-----:R-:W-:Y:S01]  /*28740*/  IMAD.MOV.U32 R4, RZ, RZ, R22 ;  /* 0x000000ffff047224 */ /* 0x001fe200078e0016 */
[----:B-1----:R-:W3:Y:S01]  /*28750*/  LDL.LU.64 R6, [R1+0x1948] ;  /* 0x0019480001067983 */ /* 0x002ee20000300a00 */
[----:B------:R-:W-:Y:S02]  /*28760*/  MOV R5, R23 ;  /* 0x0000001700057202 */ /* 0x000fe40000000f00 */
[----:B------:R-:W4:Y:S02]  /*28770*/  LDL.LU.64 R22, [R1+0x1940] ;  /* 0x0019400001167983 */ /* 0x000f240000300a00 */
[----:B------:R-:W4:Y:S02]  /*28780*/  LDL.LU.64 R20, [R1+0x1938] ;  /* 0x0019380001147983 */ /* 0x000f240000300a00 */
[----:B------:R-:W-:Y:S01]  /*28790*/  IMAD.MOV.U32 R29, RZ, RZ, R27 ;  /* 0x000000ffff1d7224 */ /* 0x000fe200078e001b */
[----:B------:R-:W-:Y:S01]  /*287a0*/  MOV R0, R11 ;  /* 0x0000000b00007202 */ /* 0x000fe20000000f00 */
[C---:B--2---:R-:W-:Y:S08]  /*287b0*/  HMMA.16816.F32 R12, R16.reuse, R10, R12 ;  /* 0x0000000a100c723c */ /* 0x044ff0000000180c */
[C---:B----4-:R-:W-:Y:S11]  /*287c0*/  HMMA.16816.F32 R20, R16.reuse, R26, R20 ;  /* 0x0000001a1014723c */ /* 0x050ff60000001814 */
[----:B------:R-:W-:Y:S11]  /*287d0*/  @!UPT UIADD3 URZ, URZ, URZ, URZ ;  /* 0x0000003f3f3ff290 */ /* 0x000ff6000fffe03f */
[----:B------:R-:W-:Y:S01]  /*287e0*/  @!UPT UIADD3 URZ, URZ, URZ, URZ ;  /* 0x0000003f3f3ff290 */ /* 0x000fe2000fffe03f */
[----:B------:R-:W-:Y:S01]  /*287f0*/  STL.64 [R1+0x3a0], R20 ;  /* 0x0003a01401007387 */ /* 0x000fe20000100a00 */
[----:B------:R0:W-:Y:S03]  /*28800*/  STL.64 [R1+0x3a8], R22 ;  /* 0x0003a81601007387 */ /* 0x0001e60000100a00 */
[----:B0-----:R-:W2:Y:S01]  /*28810*/  LDL.LU R23, [R1+0x1930] ;  /* 0x0019300001177983 */ /* 0x001ea20000300800 */
[----:B------:R-:W-:Y:S02]  /*28820*/  MOV R22, R26 ;  /* 0x0000001a00167202 */ /* 0x000fe40000000f00 */
[----:B------:R-:W4:Y:S02]  /*28830*/  LDL.LU.64 R26, [R1+0x1928] ;  /* 0x00192800011a7983 */ /* 0x000f240000300a00 */
[----:B------:R-:W2:Y:S01]  /*28840*/  LDL.LU R21, [R1+0x60c] ;  /* 0x00060c0001157983 */ /* 0x000ea20000300800 */
[----:B------:R-:W2:Y:S01]  /*28850*/  LDL.LU R24, [R1+0x608] ;  /* 0x0006080001187983 */ /* 0x000ea20000300800 */
[----:B------:R-:W2:Y:S02]  /*28860*/  LDL.LU R25, [R1+0x604] ;  /* 0x0006040001197983 */ /* 0x000ea40000300800 */
[----:B------:R-:W-:Y:S02]  /*28870*/  STL.64 [R1+0x3b0], R12 ;  /* 0x0003b00c01007387 */ /* 0x000fe40000100a00 */
[----:B------:R0:W-:Y:S01]  /*28880*/  STL.64 [R1+0x3b8], R14 ;  /* 0x0003b80e01007387 */ /* 0x0001e20000100a00 */
[----:B------:R-:W-:Y:S01]  /*28890*/  MOV R20, R10 ;  /* 0x0000000a00147202 */ /* 0x000fe20000000f00 */
        /* <DEDUP_REMOVED lines=13> */
[----:B--2---:R-:W-:Y:S11]  /*28970*/  HMMA.16816.F32 R8, R16, R14, R8 ;  /* 0x0000000e1008723c */ /* 0x004ff60000001808 */
[----:B------:R-:W-:Y:S11]  /*28980*/  @!UPT UIADD3 URZ, URZ, URZ, URZ ;  /* 0x0000003f3f3ff290 */ /* 0x000ff6000fffe03f */
[----:B------:R-:W-:Y:S01]  /*28990*/  @!UPT UIADD3 URZ, URZ, URZ, URZ ;  /* 0x0000003f3f3ff290 */ /* 0x000fe2000fffe03f */
[----:B------:R-:W-:Y:S01]  /*289a0*/  STL.64 [R1+0x3d0], R8 ;  /* 0x0003d00801007387 */ /* 0x000fe20000100a00 */
[----:B------:R0:W-:Y:S03]  /*289b0*/  STL.64 [R1+0x3d8], R10 ;  /* 0x0003d80a01007387 */ /* 0x0001e60000100a00 */
[----:B0-----:R-:W4:Y:S01]  /*289c0*/  LDL.LU.64 R10, [R1+0x18e8] ;  /* 0x0018e800010a7983 */ /* 0x001f220000300a00 */
[----:B------:R-:W4:Y:S02]  /*289d0*/  LDL.LU.64 R8, [R1+0x18e0] ;  /* 0x0018e00001087983 */ /* 0x000f240000300a00 */
[----:B------:R0:W-:Y:S02]  /*289e0*/  STL.64 [R1+0x16d8], R14 ;  /* 0x0016d80e01007387 */ /* 0x0001e40000100a00 */
[----:B0-----:R-:W-:Y:S01]  /*289f0*/  MOV R14, R3 ;  /* 0x00000003000e7202 */ /* 0x001fe20000000f00 */
[----:B------:R-:W-:Y:S01]  /*28a00*/  IMAD.MOV.U32 R15, RZ, RZ, R2 ;  /* 0x000000ffff0f7224 */ /* 0x000fe200078e0002 */
[----:B------:R-:W2:Y:S01]  /*28a10*/  LDL.LU R3, [R1+0x18dc] ;  /* 0x0018dc0001037983 */ /* 0x000ea20000300800 */
[----:B------:R-:W2:Y:S03]  /*28a20*/  LDL.LU R2, [R1+0x18d8] ;  /* 0x0018d80001027983 */ /* 0x000ea60000300800 */
[----:B------:R0:W-:Y:S02]  /*28a30*/  STL.64 [R1+0x16f0], R14 ;  /* 0x0016f00e01007387 */ /* 0x0001e40000100a00 */
[----:B0-----:R-:W-:-:S02]  /*28a40*/  MOV R14, R20 ;  /* 0x00000014000e7202 */ /* 0x001fc40000000f00 */
[----:B------:R-:W-:Y:S01]  /*28a50*/  MOV R15, R0 ;  /* 0x00000000000f7202 */ /* 0x000fe20000000f00 */
[----:B------:R-:W2:Y:S01]  /*28a60*/  LDL.LU R20, [R1+0x18d4] ;  /* 0x0018d40001147983 */ /* 0x000ea20000300800 */
[----:B------:R-:W2:Y:S03]  /*28a70*/  LDL.LU R0, [R1+0x18d0] ;  /* 0x0018d00001007983 */ /* 0x000ea60000300800 */
[----:B------:R0:W-:Y:S02]  /*28a80*/  STL.64 [R1+0x1708], R14 ;  /* 0x0017080e01007387 */ /* 0x0001e40000100a00 */
[----:B0-----:R-:W-:Y:S01]  /*28a90*/  IMAD.MOV.U32 R14, RZ, RZ, R22 ;  /* 0x000000ffff0e7224 */ /* 0x001fe200078e0016 */
[----:B------:R-:W-:Y:S01]  /*28aa0*/  MOV R15, R29 ;  /* 0x0000001d000f7202 */ /* 0x000fe20000000f00 */
[----:B----4-:R-:W-:Y:S11]  /*28ab0*/  HMMA.16816.F32 R8, R16, R26, R8 ;  /* 0x0000001a1008723c */ /* 0x010ff60000001808 */
[----:B------:R-:W-:Y:S11]  /*28ac0*/  @!UPT UIADD3 URZ, URZ, URZ, URZ ;  /* 0x0000003f3f3ff290 */ /* 0x000ff6000fffe03f */
[----:B------:R-:W-:Y:S01]  /*28ad0*/  @!UPT UIADD3 URZ, URZ, URZ, URZ ;  /* 0x0000003f3f3ff290 */ /* 0x000fe2000fffe03f */
[----:B------:R-:W-:Y:S01]  /*28ae0*/  STL.64 [R1+0x3e0], R8 ;  /* 0x0003e00801007387 */ /* 0x000fe20000100a00 */
[----:B------:R0:W-:Y:S03]  /*28af0*/  STL.64 [R1+0x3e8], R10 ;  /* 0x0003e80a01007387 */ /* 0x0001e60000100a00 */
[----:B0-----:R-:W4:Y:S01]  /*28b00*/  LDL.LU.64 R10, [R1+0x18c8] ;  /* 0x0018c800010a7983 */ /* 0x001f220000300a00 */
[----:B------:R-:W2:Y:S02]  /*28b10*/  LDL.LU.64 R8, [R1+0x18c0] ;  /* 0x0018c00001087983 */ /* 0x000ea40000300a00 */
[----:B------:R-:W2:Y:S02]  /*28b20*/  LDL.LU R22, [R1+0x18b8] ;  /* 0x0018b80001167983 */ /* 0x000ea40000300800 */
[----:B------:R-:W2:Y:S01]  /*28b30*/  LDL.LU R29, [R1+0x18b4] ;  /* 0x0018b400011d7983 */ /* 0x000ea20000300800 */
[----:B------:R-:W-:Y:S01]  /*28b40*/  STL.64 [R1+0x1720], R14 ;  /* 0x0017200e01007387 */ /* 0x000fe20000100a00 */
[----:B------:R-:W-:Y:S02]  /*28b50*/  STL.64 [R1+0x16d0], R26 ;  /* 0x0016d01a01007387 */ /* 0x000fe40000100a00 */
[----:B------:R0:W-:Y:S02]  /*28b60*/  STL.64 [R1+0x16c8], R24 ;  /* 0x0016c81801007387 */ /* 0x0001e40000100a00 */
[----:B0-----:R-:W2:Y:S01]  /*28b70*/  LDL.LU R24, [R1+0xf0] ;  /* 0x0000f00001187983 */ /* 0x001ea20000300800 */
[----:B------:R-:W2:Y:S02]  /*28b80*/  LDL.LU R25, [R1+0xf4] ;  /* 0x0000f40001197983 */ /* 0x000ea40000300800 */
[----:B------:R-:W2:Y:S02]  /*28b90*/  LDL.LU R26, [R1+0xf8] ;  /* 0x0000f800011a7983 */ /* 0x000ea40000300800 */
[----:B------:R-:W2:Y:S01]  /*28ba0*/  LDL.LU R27, [R1+0xfc] ;  /* 0x0000fc00011b7983 */ /* 0x000ea20000300800 */
[----:B------:R-:W-:Y:S01]  /*28bb0*/  MOV R14, R4 ;  /* 0x00000004000e7202 */ /* 0x000fe20000000f00 */
[----:B------:R-:W-:Y:S01]  /*28bc0*/  IMAD.MOV.U32 R15, RZ, RZ, R5 ;  /* 0x000000ffff0f7224 */ /* 0x000fe200078e0005 */
[----:B------:R-:W3:Y:S01]  /*28bd0*/  LDL.LU R4, [R1+0x18b0] ;  /* 0x0018b00001047983 */ /* 0x000ee20000300800 */
[----:B------:R-:W3:Y:S03]  /*28be0*/  LDL.LU R5, [R1+0x18ac] ;  /* 0x0018ac0001057983 */ /* 0x000ee60000300800 */
[----:B------:R-:W-:Y:S04]  /*28bf0*/  STL.64 [R1+0x1738], R14 ;  /* 0x0017380e01007387 */ /* 0x000fe80000100a00 */
[----:B--2---:R-:W-:Y:S01]  /*28c00*/  STL.64 [R1+0x16e8], R26 ;  /* 0x0016e81a01007387 */ /* 0x004fe20000100a00 */
[----:B------:R0:W-:Y:S03]  /*28c10*/  STL.64 [R1+0x16e0], R24 ;  /* 0x0016e01801007387 */ /* 0x0001e60000100a00 */
[----:B0-----:R-:W2:Y:S01]  /*28c20*/  LDL.LU R24, [R1+0x100] ;  /* 0x0001000001187983 */ /* 0x001ea20000300800 */
[----:B------:R-:W2:Y:S02]  /*28c30*/  LDL.LU R25, [R1+0x104] ;  /* 0x0001040001197983 */ /* 0x000ea40000300800 */
[----:B------:R-:W-:Y:S01]  /*28c40*/  IMAD.MOV.U32 R14, RZ, RZ, R13 ;  /* 0x000000ffff0e7224 */ /* 0x000fe200078e000d */
[----:B------:R-:W-:-:S02]  /*28c50*/  MOV R15, R12 ;  /* 0x0000000c000f7202 */ /* 0x000fc40000000f00 */
[----:B------:R-:W-:Y:S02]  /*28c60*/  MOV R26, R29 ;  /* 0x0000001d001a7202 */ /* 0x000fe40000000f00 */
[----:B------:R-:W-:Y:S01]  /*28c70*/  MOV R27, R22 ;  /* 0x00000016001b7202 */ /* 0x000fe20000000f00 */
[----:B------:R-:W4:Y:S01]  /*28c80*/  LDL.LU R29, [R1+0x18a8] ;  /* 0x0018a800011d7983 */ /* 0x000f220000300800 */
[----:B------:R-:W4:Y:S02]  /*28c90*/  LDL.LU R22, [R1+0x18a4] ;  /* 0x0018a40001167983 */ /* 0x000f240000300800 */
[----:B------:R0:W-:Y:S02]  /*28ca0*/  STL.64 [R1+0x1750], R14 ;  /* 0x0017500e01007387 */ /* 0x0001e40000100a00 */
[----:B0-----:R-:W-:Y:S01]  /*28cb0*/  MOV R14, R23 ;  /* 0x00000017000e7202 */ /* 0x001fe20000000f00 */
[----:B------:R-:W-:Y:S01]  /*28cc0*/  IMAD.MOV.U32 R15, RZ, RZ, R28 ;  /* 0x000000ffff0f7224 */ /* 0x000fe200078e001c */
[----:B------:R-:W4:Y:S01]  /*28cd0*/  LDL.LU R23, [R1+0x18a0] ;  /* 0x0018a00001177983 */ /* 0x000f220000300800 */
[----:B------:R-:W4:Y:S03]  /*28ce0*/  LDL.LU R28, [R1+0x189c] ;  /* 0x00189c00011c7983 */ /* 0x000f260000300800 */
[----:B------:R-:W-:Y:S01]  /*28cf0*/  STL.64 [R1+0x1768], R14 ;  /* 0x0017680e01007387 */ /* 0x000fe20000100a00 */
[----:B------:R3:W-:Y:S02]  /*28d00*/  STL.64 [R1+0x1700], R26 ;  /* 0x0017001a01007387 */ /* 0x0007e40000100a00 */
[----:B---3--:R-:W-:-:S02]  /*28d10*/  MOV R26, R5 ;  /* 0x00000005001a7202 */ /* 0x008fc40000000f00 */
[----:B------:R-:W-:Y:S01]  /*28d20*/  MOV R27, R4 ;  /* 0x00000004001b7202 */ /* 0x000fe20000000f00 */
[----:B--2---:R0:W-:Y:S04]  /*28d30*/  STL.64 [R1+0x16f8], R24 ;  /* 0x0016f81801007387 */ /* 0x0041e80000100a00 */
[----:B0-----:R-:W2:Y:S01]  /*28d40*/  LDL.LU R24, [R1+0x110] ;  /* 0x0001100001187983 */ /* 0x001ea20000300800 */
[----:B------:R-:W2:Y:S02]  /*28d50*/  LDL.LU R25, [R1+0x114] ;  /* 0x0001140001197983 */ /* 0x000ea40000300800 */
[----:B------:R-:W3:Y:S02]  /*28d60*/  LDL.LU R5, [R1+0x1898] ;  /* 0x0018980001057983 */ /* 0x000ee40000300800 */
[----:B------:R-:W3:Y:S02]  /*28d70*/  LDL.LU R4, [R1+0x1894] ;  /* 0x0018940001047983 */ /* 0x000ee40000300800 */
[----:B----4-:R-:W-:Y:S01]  /*28d80*/  IMAD.MOV.U32 R14, RZ, RZ, R11 ;  /* 0x000000ffff0e7224 */ /* 0x010fe200078e000b */
[----:B------:R-:W-:-:S05]  /*28d90*/  MOV R15, R10 ;  /* 0x0000000a000f7202 */ /* 0x000fca0000000f00 */
[----:B------:R0:W-:Y:S01]  /*28da0*/  STL.64 [R1+0x1780], R14 ;  /* 0x0017800e01007387 */ /* 0x0001e20000100a00 */
[----:B------:R1:W-:Y:S02]  /*28db0*/  STL.64 [R1+0x1718], R26 ;  /* 0x0017181a01007387 */ /* 0x0003e40000100a00 */
[----:B0-----:R-:W-:Y:S01]  /*28dc0*/  IMAD.MOV.U32 R14, RZ, RZ, R9 ;  /* 0x000000ffff0e7224 */ /* 0x001fe200078e0009 */
[----:B------:R-:W-:Y:S02]  /*28dd0*/  MOV R15, R8 ;  /* 0x00000008000f7202 */ /* 0x000fe40000000f00 */
[----:B-1----:R-:W-:Y:S02]  /*28de0*/  MOV R26, R22 ;  /* 0x00000016001a7202 */ /* 0x002fe40000000f00 */
[----:B------:R-:W-:Y:S01]  /*28df0*/  MOV R27, R29 ;  /* 0x0000001d001b7202 */ /* 0x000fe20000000f00 */
[----:B--2---:R0:W-:Y:S02]  /*28e00*/  STL.64 [R1+0x1710], R24 ;  /* 0x0017101801007387 */ /* 0x0041e40000100a00 */
[----:B0-----:R-:W-:Y:S01]  /*28e10*/  MOV R24, R28 ;  /* 0x0000001c00187202 */ /* 0x001fe20000000f00 */
[----:B------:R-:W-:Y:S01]  /*28e20*/  IMAD.MOV.U32 R25, RZ, RZ, R23 ;  /* 0x000000ffff197224 */ /* 0x000fe200078e0017 */
[----:B------:R-:W2:Y:S01]  /*28e30*/  LDL.LU R28, [R1+0x1890] ;  /* 0x00189000011c7983 */ /* 0x000ea20000300800 */
[----:B------:R-:W4:Y:S02]  /*28e40*/  LDL.LU R23, [R1+0x188c] ;  /* 0x00188c0001177983 */ /* 0x000f240000300800 */
[----:B------:R-:W2:Y:S02]  /*28e50*/  LDL.LU R22, [R1+0x1888] ;  /* 0x0018880001167983 */ /* 0x000ea40000300800 */
[----:B------:R-:W2:Y:S01]  /*28e60*/  LDL.LU R29, [R1+0x1884] ;  /* 0x00188400011d7983 */ /* 0x000ea20000300800 */
[----:B------:R-:W-:Y:S01]  /*28e70*/  STL.64 [R1+0x1798], R14 ;  /* 0x0017980e01007387 */ /* 0x000fe20000100a00 */
[----:B------:R3:W-:Y:S02]  /*28e80*/  STL.64 [R1+0x1730], R26 ;  /* 0x0017301a01007387 */ /* 0x0007e40000100a00 */
[----:B------:R0:W-:Y:S01]  /*28e90*/  STL.64 [R1+0x1728], R24 ;  /* 0x0017281801007387 */ /* 0x0001e20000100a00 */
[----:B---3--:R-:W-:Y:S01]  /*28ea0*/  MOV R26, R4 ;  /* 0x00000004001a7202 */ /* 0x008fe20000000f00 */
[----:B0-----:R-:W3:Y:S01]  /*28eb0*/  LDL.LU R24, [R1+0x130] ;  /* 0x0001300001187983 */ /* 0x001ee20000300800 */
[----:B------:R-:W3:Y:S02]  /*28ec0*/  LDL.LU R25, [R1+0x134] ;  /* 0x0001340001197983 */ /* 0x000ee40000300800 */
[----:B------:R-:W2:Y:S02]  /*28ed0*/  LDL.LU R4, [R1+0x1880] ;  /* 0x0018800001047983 */ /* 0x000ea40000300800 */
[----:B------:R-:W-:-:S02]  /*28ee0*/  IMAD.MOV.U32 R27, RZ, RZ, R5 ;  /* 0x000000ffff1b7224 */ /* 0x000fc400078e0005 */
[----:B------:R-:W2:Y:S01]  /*28ef0*/  LDL.LU R5, [R1+0x187c] ;  /* 0x00187c0001057983 */ /* 0x000ea20000300800 */
[----:B------:R-:W2:Y:S02]  /*28f00*/  LDL.LU R12, [R1+0x180] ;  /* 0x00018000010c7983 */ /* 0x000ea40000300800 */
[----:B------:R-:W2:Y:S02]  /*28f10*/  LDL.LU R13, [R1+0x184] ;  /* 0x00018400010d7983 */ /* 0x000ea40000300800 */
[----:B------:R-:W2:Y:S01]  /*28f20*/  LDL.LU R14, [R1+0x188] ;  /* 0x00018800010e7983 */ /* 0x000ea20000300800 */
[----:B------:R-:W2:Y:S04]  /*28f30*/  LDL.LU R15, [R1+0x18c] ;  /* 0x00018c00010f7983 */ /* 0x000ea80000300800 */
[----:B--2---:R0:W-:Y:S01]  /*28f40*/  STL.64 [R1+0x17a8], R14 ;  /* 0x0017a80e01007387 */ /* 0x0041e20000100a00 */
[----:B------:R-:W-:Y:S01]  /*28f50*/  STL.64 [R1+0x17a0], R12 ;  /* 0x0017a00c01007387 */ /* 0x000fe20000100a00 */
[----:B0-----:R-:W-:-:S02]  /*28f60*/  MOV R14, R6 ;  /* 0x00000006000e7202 */ /* 0x001fc40000000f00 */
[----:B------:R-:W-:Y:S01]  /*28f70*/  MOV R15, R7 ;  /* 0x00000007000f7202 */ /* 0x000fe20000000f00 */
[----:B------:R-:W2:Y:S01]  /*28f80*/  LDL.LU R6, [R1+0x1878] ;  /* 0x0018780001067983 */ /* 0x000ea20000300800 */
[----:B------:R-:W2:Y:S03]  /*28f90*/  LDL.LU R7, [R1+0x1874] ;  /* 0x0018740001077983 */ /* 0x000ea60000300800 */
[----:B------:R0:W-:Y:S02]  /*28fa0*/  STL.64 [R1+0x17c0], R14 ;  /* 0x0017c00e01007387 */ /* 0x0001e40000100a00 */
[----:B0-----:R-:W-:Y:S01]  /*28fb0*/  IMAD.MOV.U32 R14, RZ, RZ, R2 ;  /* 0x000000ffff0e7224 */ /* 0x001fe200078e0002 */
[----:B------:R-:W-:Y:S01]  /*28fc0*/  MOV R15, R3 ;  /* 0x00000003000f7202 */ /* 0x000fe20000000f00 */
[----:B------:R-:W2:Y:S01]  /*28fd0*/  LDL.LU R2, [R1+0x1870] ;  /* 0x0018700001027983 */ /* 0x000ea20000300800 */
[----:B------:R-:W2:Y:S03]  /*28fe0*/  LDL.LU R3, [R1+0x186c] ;  /* 0x00186c0001037983 */ /* 0x000ea60000300800 */
[----:B------:R-:W-:Y:S01]  /*28ff0*/  STL.64 [R1+0x17d8], R14 ;  /* 0x0017d80e01007387 */ /* 0x000fe20000100a00 */
[----:B------:R4:W-:Y:S02]  /*29000*/  STL.64 [R1+0x1748], R26 ;  /* 0x0017481a01007387 */ /* 0x0009e40000100a00 */
[----:B---3--:R0:W-:Y:S01]  /*29010*/  STL.64 [R1+0x1740], R24 ;  /* 0x0017401801007387 */ /* 0x0081e20000100a00 */
[----:B----4-:R-:W-:-:S02]  /*29020*/  MOV R26, R23 ;  /* 0x00000017001a7202 */ /* 0x010fc40000000f00 */
[----:B0-----:R-:W-:Y:S01]  /*29030*/  MOV R24, R29 ;  /* 0x0000001d00187202 */ /* 0x001fe20000000f00 */
[----:B------:R-:W-:Y:S01]  /*29040*/  IMAD.MOV.U32 R25, RZ, RZ, R22 ;  /* 0x000000ffff197224 */ /* 0x000fe200078e0016 */
[----:B------:R-:W3:Y:S01]  /*29050*/  LDL.LU R29, [R1+0x1868] ;  /* 0x00186800011d7983 */ /* 0x000ee20000300800 */
[----:B------:R-:W-:Y:S01]  /*29060*/  MOV R27, R28 ;  /* 0x0000001c001b7202 */ /* 0x000fe20000000f00 */
[----:B------:R-:W4:Y:S02]  /*29070*/  LDL.LU R22, [R1+0x1864] ;  /* 0x0018640001167983 */ /* 0x000f240000300800 */
[----:B------:R-:W4:Y:S01]  /*29080*/  LDL.LU R23, [R1+0x1860] ;  /* 0x0018600001177983 */ /* 0x000f220000300800 */
[----:B------:R-:W4:Y:S01]  /*29090*/  LDL.LU R28, [R1+0x185c] ;  /* 0x00185c00011c7983 */ /* 0x000f220000300800 */
[----:B------:R-:W-:Y:S02]  /*290a0*/  IMAD.MOV.U32 R14, RZ, RZ, R0 ;  /* 0x000000ffff0e7224 */ /* 0x000fe400078e0000 */
[----:B------:R-:W4:Y:S02]  /*290b0*/  LDL.LU R0, [R1+0x1858] ;  /* 0x0018580001007983 */ /* 0x000f240000300800 */
[----:B------:R0:W-:Y:S01]  /*290c0*/  STL.64 [R1+0x1760], R26 ;  /* 0x0017601a01007387 */ /* 0x0001e20000100a00 */
[----:B------:R2:W-:Y:S01]  /*290d0*/  STL.64 [R1+0x1758], R24 ;  /* 0x0017581801007387 */ /* 0x0005e20000100a00 */
[----:B0-----:R-:W-:-:S02]  /*290e0*/  MOV R27, R4 ;  /* 0x00000004001b7202 */ /* 0x001fc40000000f00 */
[----:B------:R-:W-:Y:S01]  /*290f0*/  MOV R26, R5 ;  /* 0x00000005001a7202 */ /* 0x000fe20000000f00 */
[----:B------:R-:W4:Y:S01]  /*29100*/  LDL.LU R4, [R1+0x1c0] ;  /* 0x0001c00001047983 */ /* 0x000f220000300800 */
[----:B------:R-:W4:Y:S02]  /*29110*/  LDL.LU R5, [R1+0x1c4] ;  /* 0x0001c40001057983 */ /* 0x000f240000300800 */
[----:B--2---:R-:W-:Y:S01]  /*29120*/  IMAD.MOV.U32 R25, RZ, RZ, R6 ;  /* 0x000000ffff197224 */ /* 0x004fe200078e0006 */
[----:B------:R-:W-:Y:S01]  /*29130*/  MOV R24, R7 ;  /* 0x0000000700187202 */ /* 0x000fe20000000f00 */
[----:B------:R-:W2:Y:S01]  /*29140*/  LDL.LU R6, [R1+0x1c8] ;  /* 0x0001c80001067983 */ /* 0x000ea20000300800 */
[----:B------:R-:W2:Y:S02]  /*29150*/  LDL.LU R7, [R1+0x1cc] ;  /* 0x0001cc0001077983 */ /* 0x000ea40000300800 */
[----:B------:R-:W2:Y:S02]  /*29160*/  LDL.LU R8, [R1+0x1e0] ;  /* 0x0001e00001087983 */ /* 0x000ea40000300800 */
[----:B------:R-:W2:Y:S01]  /*29170*/  LDL.LU R9, [R1+0x1e4] ;  /* 0x0001e40001097983 */ /* 0x000ea20000300800 */
[----:B------:R-:W2:Y:S01]  /*29180*/  LDL.LU R10, [R1+0x1e8] ;  /* 0x0001e800010a7983 */ /* 0x000ea20000300800 */
[----:B------:R-:W2:Y:S02]  /*29190*/  LDL.LU R11, [R1+0x1ec] ;  /* 0x0001ec00010b7983 */ /* 0x000ea40000300800 */
[----:B------:R-:W-:Y:S02]  /*291a0*/  STL.64 [R1+0x1778], R26 ;  /* 0x0017781a01007387 */ /* 0x000fe40000100a00 */
[----:B------:R0:W-:Y:S02]  /*291b0*/  STL.64 [R1+0x1770], R24 ;  /* 0x0017701801007387 */ /* 0x0001e40000100a00 */
[----:B0-----:R-:W2:Y:S01]  /*291c0*/  LDL.LU R24, [R1+0x160] ;  /* 0x0001600001187983 */ /* 0x001ea20000300800 */
[----:B------:R-:W-:-:S02]  /*291d0*/  MOV R26, R3 ;  /* 0x00000003001a7202 */ /* 0x000fc40000000f00 */
[----:B------:R-:W-:Y:S01]  /*291e0*/  MOV R27, R2 ;  /* 0x00000002001b7202 */ /* 0x000fe20000000f00 */
[----:B---3--:R-:W-:Y:S02]  /*291f0*/  IMAD.MOV.U32 R25, RZ, RZ, R29 ;  /* 0x000000ffff197224 */ /* 0x008fe400078e001d */
[----:B------:R-:W3:Y:S01]  /*29200*/  LDL.LU R29, [R1+0x1854] ;  /* 0x00185400011d7983 */ /* 0x000ee20000300800 */
[----:B------:R-:W3:Y:S02]  /*29210*/  LDL.LU R3, [R1+0x1850] ;  /* 0x0018500001037983 */ /* 0x000ee40000300800 */
[----:B------:R-:W3:Y:S02]  /*29220*/  LDL.LU R2, [R1+0x184c] ;  /* 0x00184c0001027983 */ /* 0x000ee40000300800 */
[----:B------:R4:W-:Y:S02]  /*29230*/  STL.64 [R1+0x1790], R26 ;  /* 0x0017901a01007387 */ /* 0x0009e40000100a00 */
[----:B----4-:R-:W-:Y:S01]  /*29240*/  MOV R26, R23 ;  /* 0x00000017001a7202 */ /* 0x010fe20000000f00 */
[----:B------:R-:W-:Y:S01]  /*29250*/  IMAD.MOV.U32 R27, RZ, RZ, R22 ;  /* 0x000000ffff1b7224 */ /* 0x000fe200078e0016 */
[----:B--2---:R0:W-:Y:S02]  /*29260*/  STL.64 [R1+0x1788], R24 ;  /* 0x0017881801007387 */ /* 0x0041e40000100a00 */
[----:B0-----:R-:W-:-:S02]  /*29270*/  IMAD.MOV.U32 R24, RZ, RZ, R0 ;  /* 0x000000ffff187224 */ /* 0x001fc400078e0000 */
[----:B------:R-:W2:Y:S01]  /*29280*/  LDL.LU R0, [R1+0x1848] ;  /* 0x0018480001007983 */ /* 0x000ea20000300800 */
[----:B------:R-:W-:Y:S02]  /*29290*/  MOV R25, R28 ;  /* 0x0000001c00197202 */ /* 0x000fe40000000f00 */
[----:B------:R-:W4:Y:S02]  /*292a0*/  LDL.LU R28, [R1+0x1844] ;  /* 0x00184400011c7983 */ /* 0x000f240000300800 */
[----:B------:R-:W4:Y:S01]  /*292b0*/  LDL.LU R23, [R1+0x1840] ;  /* 0x0018400001177983 */ /* 0x000f220000300800 */
[----:B------:R-:W4:Y:S01]  /*292c0*/  LDL.LU R22, [R1+0x183c] ;  /* 0x00183c0001167983 */ /* 0x000f220000300800 */
[----:B------:R3:W-:Y:S02]  /*292d0*/  STL.64 [R1+0x17b8], R26 ;  /* 0x0017b81a01007387 */ /* 0x0007e40000100a00 */
[----:B------:R0:W-:Y:S02]  /*292e0*/  STL.64 [R1+0x17b0], R24 ;  /* 0x0017b01801007387 */ /* 0x0001e40000100a00 */
[----:B---3--:R-:W-:Y:S01]  /*292f0*/  IMAD.MOV.U32 R26, RZ, RZ, R3 ;  /* 0x000000ffff1a7224 */ /* 0x008fe200078e0003 */
[----:B0-----:R-:W-:-:S02]  /*29300*/  MOV R24, R2 ;  /* 0x0000000200187202 */ /* 0x001fc40000000f00 */
[----:B------:R-:W-:Y:S01]  /*29310*/  MOV R27, R29 ;  /* 0x0000001d001b7202 */ /* 0x000fe20000000f00 */
[----:B------:R-:W3:Y:S01]  /*29320*/  LDL.LU R2, [R1+0x1838] ;  /* 0x0018380001027983 */ /* 0x000ee20000300800 */
[----:B--2---:R-:W-:-:S03]  /*29330*/  MOV R25, R0 ;  /* 0x0000000000197202 */ /* 0x004fc60000000f00 */
[----:B------:R-:W2:Y:S01]  /*29340*/  LDL.LU R0, [R1+0x1834] ;  /* 0x0018340001007983 */ /* 0x000ea20000300800 */
[----:B------:R-:W2:Y:S02]  /*29350*/  LDL.LU R3, [R1+0x1830] ;  /* 0x0018300001037983 */ /* 0x000ea40000300800 */
[----:B------:R-:W2:Y:S02]  /*29360*/  LDL.LU R29, [R1+0x182c] ;  /* 0x00182c00011d7983 */ /* 0x000ea40000300800 */
[----:B------:R4:W-:Y:S01]  /*29370*/  STL.64 [R1+0x17d0], R26 ;  /* 0x0017d01a01007387 */ /* 0x0009e20000100a00 */
[----:B------:R0:W-:Y:S01]  /*29380*/  STL.64 [R1+0x17c8], R24 ;  /* 0x0017c81801007387 */ /* 0x0001e20000100a00 */
[----:B----4-:R-:W-:-:S03]  /*29390*/  IMAD.MOV.U32 R26, RZ, RZ, R23 ;  /* 0x000000ffff1a7224 */ /* 0x010fc600078e0017 */
[----:B0-----:R-:W4:Y:S01]  /*293a0*/  LDL.LU R24, [R1+0x1a0] ;  /* 0x0001a00001187983 */ /* 0x001f220000300800 */
[----:B------:R-:W-:Y:S02]  /*293b0*/  MOV R25, R22 ;  /* 0x0000001600197202 */ /* 0x000fe40000000f00 */
[----:B------:R-:W2:Y:S02]  /*293c0*/  LDL.LU R22, [R1+0x1828] ;  /* 0x0018280001167983 */ /* 0x000ea40000300800 */
[----:B------:R-:W2:Y:S01]  /*293d0*/  LDL.LU R23, [R1+0x1824] ;  /* 0x0018240001177983 */ /* 0x000ea20000300800 */
[----:B------:R-:W-:Y:S02]  /*293e0*/  MOV R27, R28 ;  /* 0x0000001c001b7202 */ /* 0x000fe40000000f00 */
[----:B------:R-:W4:Y:S03]  /*293f0*/  LDL.LU R28, [R1+0x1820] ;  /* 0x00182000011c7983 */ /* 0x000f260000300800 */
[----:B------:R3:W-:Y:S02]  /*29400*/  STL.64 [R1+0x17e8], R26 ;  /* 0x0017e81a01007387 */ /* 0x0007e40000100a00 */
[----:B---3--:R-:W-:Y:S01]  /*29410*/  MOV R27, R2 ;  /* 0x00000002001b7202 */ /* 0x008fe20000000f00 */
[----:B--2---:R-:W-:Y:S01]  /*29420*/  HMMA.16816.F32 R8, R16, R22, R8 ;  /* 0x000000161008723c */ /* 0x004fe20000001808 */
[----:B----4-:R0:W-:Y:S01]  /*29430*/  STL.64 [R1+0x17e0], R24 ;  /* 0x0017e01801007387 */ /* 0x0101e20000100a00 */
[----:B------:R-:W-:-:S02]  /*29440*/  MOV R26, R0 ;  /* 0x00000000001a7202 */ /* 0x000fc40000000f00 */
[----:B0-----:R-:W-:Y:S01]  /*29450*/  MOV R24, R29 ;  /* 0x0000001d00187202 */ /* 0x001fe20000000f00 */
[----:B------:R-:W-:Y:S01]  /*29460*/  IMAD.MOV.U32 R25, RZ, RZ, R3 ;  /* 0x000000ffff197224 */ /* 0x000fe200078e0003 */
[----:B------:R-:W2:Y:S01]  /*29470*/  LDL.LU R29, [R1+0x181c] ;  /* 0x00181c00011d7983 */ /* 0x000ea20000300800 */
[----:B------:R-:W3:Y:S02]  /*29480*/  LDL.LU R3, [R1+0x1818] ;  /* 0x0018180001037983 */ /* 0x000ee40000300800 */
[----:B------:R-:W4:Y:S02]  /*29490*/  LDL.LU R0, [R1+0x1814] ;  /* 0x0018140001007983 */ /* 0x000f240000300800 */
[----:B------:R-:W2:Y:S11]  /*294a0*/  LDL.LU R2, [R1+0x1810] ;  /* 0x0018100001027983 */ /* 0x000eb60000300800 */
[----:B------:R-:W-:Y:S01]  /*294b0*/  @!UPT UIADD3 URZ, URZ, URZ, URZ ;  /* 0x0000003f3f3ff290 */ /* 0x000fe2000fffe03f */
[----:B------:R-:W-:Y:S01]  /*294c0*/  STL.64 [R1+0x420], R8 ;  /* 0x0004200801007387 */ /* 0x000fe20000100a00 */
[----:B------:R0:W-:Y:S03]  /*294d0*/  STL.64 [R1+0x428], R10 ;  /* 0x0004280a01007387 */ /* 0x0001e60000100a00 */
[----:B0-----:R-:W2:Y:S01]  /*294e0*/  LDL.LU.64 R10, [R1+0x1808] ;  /* 0x00180800010a7983 */ /* 0x001ea20000300a00 */
[----:B------:R-:W3:Y:S01]  /*294f0*/  LDL.LU.64 R8, [R1+0x1800] ;  /* 0x0018000001087983 */ /* 0x000ee20000300a00 */
[----:B------:R-:W-:Y:S01]  /*29500*/  MOV R15, R20 ;  /* 0x00000014000f7202 */ /* 0x000fe20000000f00 */
[----:B--2---:R-:W-:Y:S01]  /*29510*/  HMMA.16816.F32 R16, R16, R10, R4 ;  /* 0x0000000a1010723c */ /* 0x004fe20000001804 */
[----:B------:R-:W2:Y:S01]  /*29520*/  LDL.LU.64 R6, [R1+0x17f8] ;  /* 0x0017f80001067983 */ /* 0x000ea20000300a00 */
[----:B------:R-:W2:Y:S11]  /*29530*/  LDL.LU.64 R4, [R1+0x17f0] ;  /* 0x0017f00001047983 */ /* 0x000eb60000300a00 */
[----:B------:R-:W-:Y:S10]  /*29540*/  @!UPT UIADD3 URZ, URZ, URZ, URZ ;  /* 0x0000003f3f3ff290 */ /* 0x000ff4000fffe03f */
[----:B------:R-:W-:Y:S01]  /*29550*/  STL.64 [R1+0x410], R16 ;  /* 0x0004101001007387 */ /* 0x000fe20000100a00 */
[----:B------:R-:W-:Y:S01]  /*29560*/  STL.64 [R1+0x418], R18 ;  /* 0x0004181201007387 */ /* 0x000fe20000100a00 */
[C---:B--2---:R-:W-:Y:S02]  /*29570*/  HMMA.16816.F32 R12, R4.reuse, R14, R24 ;  /* 0x0000000e040c723c */ /* 0x044fe40000001818 */
[----:B------:R-:W2:Y:S01]  /*29580*/  LDL.LU.64 R26, [R1+0x17e8] ;  /* 0x0017e800011a7983 */ /* 0x000ea20000300a00 */
[----:B------:R-:W2:Y:S11]  /*29590*/  LDL.LU.64 R24, [R1+0x17e0] ;  /* 0x0017e00001187983 */ /* 0x000eb60000300a00 */
        /* <DEDUP_REMOVED lines=10> */
[----:B0-----:R-:W2:Y:S02]  /*29640*/  LDL.LU.64 R14, [R1+0x17c0] ;  /* 0x0017c000010e7983 */ /* 0x001ea40000300a00 */
[----:B--2---:R-:W-:Y:S02]  /*29650*/  HMMA.16816.F32 R12, R4, R14, R24 ;  /* 0x0000000e040c723c */ /* 0x004fe40000001818 */
[----:B------:R-:W2:Y:S01]  /*29660*/  LDL.LU.64 R26, [R1+0x17b8] ;  /* 0x0017b800011a7983 */ /* 0x000ea20000300a00 */
[----:B------:R-:W2:Y:S11]  /*29670*/  LDL.LU.64 R24, [R1+0x17b0] ;  /* 0x0017b00001187983 */ /* 0x000eb60000300a00 */
[----:B------:R-:W-:Y:S09]  /*29680*/  @!UPT UIADD3 URZ, URZ, URZ, URZ ;  /* 0x0000003f3f3ff290 */ /* 0x000ff2000fffe03f */
[----:B------:R-:W-:Y:S01]  /*29690*/  STL.64 [R1+0x430], R12 ;  /* 0x0004300c01007387 */ /* 0x000fe20000100a00 */
[----:B------:R0:W-:Y:S03]  /*296a0*/  STL.64 [R1+0x438], R14 ;  /* 0x0004380e01007387 */ /* 0x0001e60000100a00 */
[----:B0-----:R-:W2:Y:S01]  /*296b0*/  LDL.LU.64 R14, [R1+0x17a8] ;  /* 0x0017a800010e7983 */ /* 0x001ea20000300a00 */
[----:B------:R-:W2:Y:S02]  /*296c0*/  LDL.LU.64 R12, [R1+0x17a0] ;  /* 0x0017a000010c7983 */ /* 0x000ea40000300a00 */
[----:B---3--:R-:W-:Y:S01]  /*296d0*/  IMAD.MOV.U32 R18, RZ, RZ, R9 ;  /* 0x000000ffff127224 */ /* 0x008fe200078e0009 */
[----:B------:R-:W-:-:S07]  /*296e0*/  MOV R19, R8 ;  /* 0x0000000800137202 */ /* 0x000fce0000000f00 */
[C---:B--2---:R-:W-:Y:S01]  /*296f0*/  HMMA.16816.F32 R16, R4.reuse, R18, R12 ;  /* 0x000000120410723c */ /* 0x044fe2000000180c */
[----:B------:R-:W2:Y:S11]  /*29700*/  LDL.LU.64 R14, [R1+0x1798] ;  /* 0x00179800010e7983 */ /* 0x000eb60000300a00 */
[----:B------:R-:W-:Y:S11]  /*29710*/  @!UPT UIADD3 URZ, URZ, URZ, URZ ;  /* 0x0000003f3f3ff290 */ /* 0x000ff6000fffe03f */
[----:B------:R0:W-:Y:S01]  /*29720*/  STL.64 [R1+0x440], R16 ;  /* 0x0004401001007387 */ /* 0x0001e20000100a00 */
[----:B------:R-:W-:Y:S03]  /*29730*/  STL.64 [R1+0x448], R18 ;  /* 0x0004481201007387 */ /* 0x000fe60000100a00 */
[----:B0-----:R-:W3:Y:S01]  /*29740*/  LDL.LU R16, [R1+0x648] ;  /* 0x0006480001107983 */ /* 0x001ee20000300800 */
[C---:B--2---:R-:W-:Y:S03]  /*29750*/  HMMA.16816.F32 R12, R4.reuse, R14, R24 ;  /* 0x0000000e040c723c */ /* 0x044fe60000001818 */
[----:B------:R-:W2:Y:S01]  /*29760*/  LDL.LU.64 R26, [R1+0x1790] ;  /* 0x00179000011a7983 */ /* 0x000ea20000300a00 */
[----:B------:R-:W2:Y:S11]  /*29770*/  LDL.LU.64 R24, [R1+0x1788] ;  /* 0x0017880001187983 */ /* 0x000eb60000300a00 */
[----:B------:R-:W-:Y:S08]  /*29780*/  @!UPT UIADD3 URZ, URZ, URZ, URZ ;  /* 0x0000003f3f3ff290 */ /* 0x000ff0000fffe03f */
        /* <DEDUP_REMOVED lines=10> */
[----:B------:R-:W3:Y:S01]  /*29830*/  LDL.LU R17, [R1+0x65c] ;  /* 0x00065c0001117983 */ /* 0x000ee20000300800 */
[C---:B--2---:R-:W-:Y:S02]  /*29840*/  HMMA.16816.F32 R12, R4.reuse, R14, R24 ;  /* 0x0000000e040c723c */ /* 0x044fe40000001818 */
[----:B------:R-:W2:Y:S01]  /*29850*/  LDL.LU.64 R26, [R1+0x1760] ;  /* 0x00176000011a7983 */ /* 0x000ea20000300a00 */
[----:B------:R-:W2:Y:S11]  /*29860*/  LDL.LU.64 R24, [R1+0x1758] ;  /* 0x0017580001187983 */ /* 0x000eb60000300a00 */
[----:B------:R-:W-:Y:S09]  /*29870*/  @!UPT UIADD3 URZ, URZ, URZ, URZ ;  /* 0x0000003f3f3ff290 */ /* 0x000ff2000fffe03f */
[----:B------:R-:W-:Y:S01]  /*29880*/  STL.64 [R1+0x470], R12 ;  /* 0x0004700c01007387 */ /* 0x000fe20000100a00 */
[----:B------:R0:W-:Y:S03]  /*29890*/  STL.64 [R1+0x478], R14 ;  /* 0x0004780e01007387 */ /* 0x0001e60000100a00 */
[----:B0-----:R-:W2:Y:S01]  /*298a0*/  LDL.LU.64 R14, [R1+0x1750] ;  /* 0x00175000010e7983 */ /* 0x001ea20000300a00 */
[----:B------:R-:W3:Y:S02]  /*298b0*/  LDL.LU R9, [R1+0x658] ;  /* 0x0006580001097983 */ /* 0x000ee40000300800 */
[----:B------:R-:W3:Y:S01]  /*298c0*/  LDL.LU R8, [R1+0x654] ;  /* 0x0006540001087983 */ /* 0x000ee20000300800 */
[C---:B--2---:R-:W-:Y:S01]  /*298d0*/  HMMA.16816.F32 R12, R4.reuse, R14, R24 ;  /* 0x0000000e040c723c */ /* 0x044fe20000001818 */
[----:B------:R-:W2:Y:S01]  /*298e0*/  LDL.LU.64 R26, [R1+0x1748] ;  /* 0x00174800011a7983 */ /* 0x000ea20000300a00 */
[----:B------:R-:W2:Y:S11]  /*298f0*/  LDL.LU.64 R24, [R1+0x1740] ;  /* 0x0017400001187983 */ /* 0x000eb60000300a00 */
[----:B------:R-:W-:Y:S10]  /*29900*/  @!UPT UIADD3 URZ, URZ, URZ, URZ ;  /* 0x0000003f3f3ff290 */ /* 0x000ff4000fffe03f */
        /* <DEDUP_REMOVED lines=52> */
[----:B------:R-:W2:Y:S01]  /*29c50*/  LDL.LU.64 R12, [R1+0x1698] ;  /* 0x00169800010c7983 */ /* 0x000ea20000300a00 */
[----:B---3--:R-:W-:Y:S01]  /*29c60*/  IADD3 R16, R16, 0x40, RZ ;  /* 0x0000004010107810 */ /* 0x008fe20007ffe0ff */
[----:B------:R-:W-:Y:S01]  /*29c70*/  FFMA R17, R3, R17, R21 ;  /* 0x0000001103117223 */ /* 0x000fe20000000015 */
[----:B--2---:R-:W-:Y:S11]  /*29c80*/  HMMA.16816.F32 R12, R4, R10, R12 ;  /* 0x0000000a040c723c */ /* 0x004ff6000000180c */
[----:B------:R-:W-:Y:S11]  /*29c90*/  @!UPT UIADD3 URZ, URZ, URZ, URZ ;  /* 0x0000003f3f3ff290 */ /* 0x000ff6000fffe03f */
[----:B------:R-:W-:Y:S01]  /*29ca0*/  @!UPT UIADD3 URZ, URZ, URZ, URZ ;  /* 0x0000003f3f3ff290 */ /* 0x000fe2000fffe03f */
[----:B------:R-:W-:Y:S01]  /*29cb0*/  STL.64 [R1+0x500], R12 ;  /* 0x0005000c01007387 */ /* 0x000fe20000100a00 */
[----:B------:R-:W-:Y:S02]  /*29cc0*/  STL.64 [R1+0x508], R14 ;  /* 0x0005080e01007387 */ /* 0x000fe40000100a00 */
[----:B------:R-:W2:Y:S02]  /*29cd0*/  LDL.LU R3, [R1+0x1690] ;  /* 0x0016900001037983 */ /* 0x000ea40000300800 */
[----:B------:R-:W-:Y:S01]  /*29ce0*/  STL [R1+0x648], R16 ;  /* 0x0006481001007387 */ /* 0x000fe20000100800 */
[----:B------:R-:W-:Y:S01]  /*29cf0*/  STL [R1+0x65c], R17 ;  /* 0x00065c1101007387 */ /* 0x000fe20000100800 */
[----:B------:R-:W3:Y:S01]  /*29d00*/  LDL R5, [R1+0x360] ;  /* 0x0003600001057983 */ /* 0x000ee20000100800 */
[----:B------:R-:W-:Y:S01]  /*29d10*/  MOV R4, 0x40 ;  /* 0x0000004000047802 */ /* 0x000fe20000000f00 */
[----:B------:R-:W-:Y:S02]  /*29d20*/  FFMA R9, R29, R9, R24 ;  /* 0x000000091d097223 */ /* 0x000fe40000000018 */
[----:B------:R-:W-:-:S02]  /*29d30*/  FFMA R8, R28, R8, R25 ;  /* 0x000000081c087223 */ /* 0x000fc40000000019 */
[C---:B------:R-:W-:Y:S02]  /*29d40*/  IMAD R2, R4.reuse, c[0x0][0x1a4], R2 ;  /* 0x0000690004027a24 */ /* 0x040fe400078e0202 */
[----:B----4-:R-:W-:Y:S01]  /*29d50*/  IMAD R0, R4, c[0x0][0x1b4], R0 ;  /* 0x00006d0004007a24 */ /* 0x010fe200078e0200 */
[----:B------:R-:W-:Y:S01]  /*29d60*/  STL [R1+0x658], R9 ;  /* 0x0006580901007387 */ /* 0x000fe20000100800 */
[----:B------:R-:W4:Y:S02]  /*29d70*/  LDL R4, [R1+0x35c] ;  /* 0x00035c0001047983 */ /* 0x000f240000100800 */
[----:B------:R-:W-:Y:S01]  /*29d80*/  STL [R1+0x654], R8 ;  /* 0x0006540801007387 */ /* 0x000fe20000100800 */
[----:B---3--:R0:W-:Y:S04]  /*29d90*/  STL [R1+0x638], R5 ;  /* 0x0006380501007387 */ /* 0x0081e80000100800 */
[----:B0-----:R-:W3:Y:S01]  /*29da0*/  LDL R5, [R1+0x358] ;  /* 0x0003580001057983 */ /* 0x001ee20000100800 */
[----:B----4-:R2:W-:Y:S02]  /*29db0*/  STL [R1+0x63c], R4 ;  /* 0x00063c0401007387 */ /* 0x0105e40000100800 */
[----:B--2---:R-:W-:-:S02]  /*29dc0*/  IMAD.MOV.U32 R4, RZ, RZ, R3 ;  /* 0x000000ffff047224 */ /* 0x004fc400078e0003 */
[----:B------:R0:W5:Y:S01]  /*29dd0*/  LDL.LU R3, [R1+0x168c] ;  /* 0x00168c0001037983 */ /* 0x0001620000300800 */
[----:B------:R-:W-:-:S03]  /*29de0*/  ISETP.GE.AND P2, PT, R16, c[0x0][0x1d0], PT ;  /* 0x0000740010007a0c */ /* 0x000fc60003f46270 */
[----:B---3--:R0:W-:Y:S01]  /*29df0*/  STL [R1+0x640], R5 ;  /* 0x0006400501007387 */ /* 0x0081e20000100800 */
[----:B------:R0:W-:Y:S09]  /*29e00*/  STL [R1+0x644], R4 ;  /* 0x0006440401007387 */ /* 0x0001f20000100800 */
[----:B------:R-:W-:Y:S01]  /*29e10*/  @P2 CALL.REL.NOINC `(.L_x_0) ;  /* 0x0000001000002944 */ /* 0x000fe20003c00000 */
[----:B------:R-:W-:Y:S05]  /*29e20*/  BRA `(.L_x_1) ;  /* 0xfffe424000007947 */ /* 0x000fea000383ffff */
.L_x_0:
[----:B01----:R-:W0:Y:S04]  /*29e30*/  S2R R4, SR_TID.X ;  /* 0x0000000000047919 */ /* 0x003e280000002100 */
[----:B------:R-:W1:Y:S04]  /*29e40*/  S2R R5, SR_CTAID.X ;  /* 0x0000000000057919 */ /* 0x000e680000002500 */
[----:B------:R-:W2:Y:S04]  /*29e50*/  S2R R8, SR_CTAID.Y ;  /* 0x0000000000087919 */ /* 0x000ea80000002600 */
[----:B------:R-:W3:Y:S04]  /*29e60*/  S2R R10, SR_TID.X ;  /* 0x00000000000a7919 */ /* 0x000ee80000002100 */
[----:B------:R-:W-:Y:S01]  /*29e70*/  BAR.SYNC.DEFER_BLOCKING 0x0 ;  /* 0x0000000000007b1d */ /* 0x000fe20000010000 */
[----:B0-----:R-:W-:-:S04]  /*29e80*/  LOP3.LUT R4, R4, 0x1f, RZ, 0xc0, !PT ;  /* 0x0000001f04047812 */ /* 0x001fc800078ec0ff */
[----:B-1----:R-:W-:Y:S01]  /*29e90*/  LEA R5, R5, R4, 0x5 ;  /* 0x0000000405057211 */ /* 0x002fe200078e28ff */
[----:B--2--5:R-:W-:-:S04]  /*29ea0*/  IMAD R3, R8, c[0x0][0x1c0], RZ ;  /* 0x0000700008037a24 */ /* 0x024fc800078e02ff */
[----:B------:R-:W-:Y:S01]  /*29eb0*/  IMAD R2, R5, c[0x0][0x1c4], RZ ;  /* 0x0000710005027a24 */ /* 0x000fe200078e02ff */
[C---:B---3--:R-:W-:Y:S01]  /*29ec0*/  SHF.L.U32 R6, R10.reuse, 0x5, RZ ;  /* 0x000000050a067819 */ /* 0x048fe200000006ff */
[C---:B------:R-:W-:Y:S01]  /*29ed0*/  IMAD.SHL.U32 R9, R10.reuse, 0x10, RZ ;  /* 0x000000100a097824 */ /* 0x040fe200078e00ff */
[C---:B------:R-:W-:Y:S01]  /*29ee0*/  LOP3.LUT R4, R10.reuse, 0x18, RZ, 0xc0, !PT ;  /* 0x000000180a047812 */ /* 0x040fe200078ec0ff */
[C---:B------:R-:W-:Y:S01]  /*29ef0*/  IMAD.HI R8, R3.reuse, 0x2, RZ ;  /* 0x0000000203087827 */ /* 0x040fe200078e02ff */
[C---:B------:R-:W-:Y:S02]  /*29f00*/  LOP3.LUT R7, R10.reuse, 0x40, RZ, 0xc0, !PT ;  /* 0x000000400a077812 */ /* 0x040fe400078ec0ff */
[C---:B------:R-:W-:Y:S01]  /*29f10*/  LOP3.LUT R11, R10.reuse, 0x3f, RZ, 0xc0, !PT ;  /* 0x0000003f0a0b7812 */ /* 0x040fe200078ec0ff */
[----:B------:R-:W-:Y:S01]  /*29f20*/  IMAD.SHL.U32 R10, R10, 0x800, RZ ;  /* 0x000008000a0a7824 */ /* 0x000fe200078e00ff */
[----:B------:R-:W-:Y:S02]  /*29f30*/  SHF.L.U32 R5, R3, 0x1, RZ ;  /* 0x0000000103057819 */ /* 0x000fe400000006ff */
[C---:B------:R-:W-:Y:S01]  /*29f40*/  SHF.L.U32 R0, R2.reuse, 0x1, RZ ;  /* 0x0000000102007819 */ /* 0x040fe200000006ff */
[----:B------:R-:W-:Y:S01]  /*29f50*/  IMAD.HI R2, R2, 0x2, RZ ;  /* 0x0000000202027827 */ /* 0x000fe200078e02ff */
[----:B------:R-:W-:-:S02]  /*29f60*/  LOP3.LUT R10, R10, 0x3000, RZ, 0xc0, !PT ;  /* 0x000030000a0a7812 */ /* 0x000fc400078ec0ff */
[----:B------:R-:W-:Y:S02]  /*29f70*/  LOP3.LUT R6, R6, 0xc60, RZ, 0xc0, !PT ;  /* 0x00000c6006067812 */ /* 0x000fe400078ec0ff */
[----:B------:R-:W-:Y:S02]  /*29f80*/  LOP3.LUT R3, R9, 0x70, RZ, 0xc0, !PT ;  /* 0x0000007009037812 */ /* 0x000fe400078ec0ff */
[----:B------:R-:W-:Y:S02]  /*29f90*/  IADD3 R0, P1, P2, R0, c[0x0][0x178], R5 ;  /* 0x00005e0000007a10 */ /* 0x000fe40007a3e005 */
[----:B------:R-:W-:Y:S02]  /*29fa0*/  SHF.R.U32.HI R7, RZ, 0x1, R7 ;  /* 0x00000001ff077819 */ /* 0x000fe40000011607 */
[----:B------:R-:W-:Y:S01]  /*29fb0*/  LEA R10, R11, R10, 0x4 ;  /* 0x0000000a0b0a7211 */ /* 0x000fe200078e20ff */
[----:B------:R0:W-:Y:S01]  /*29fc0*/  STL [R1+0x1998], R0 ;  /* 0x0019980001007387 */ /* 0x0001e20000100800 */
[----:B------:R-:W-:-:S02]  /*29fd0*/  LEA R5, R4, R6, 0x9 ;  /* 0x0000000604057211 */ /* 0x000fc400078e48ff */
[----:B------:R-:W-:Y:S02]  /*29fe0*/  LEA.HI R3, R4, R3, RZ, 0x1f ;  /* 0x0000000304037211 */ /* 0x000fe400078ff8ff */
[----:B------:R-:W-:Y:S01]  /*29ff0*/  IADD3.X R2, R2, c[0x0][0x17c], R8, P1, P2 ;  /* 0x00005f0002027a10 */ /* 0x000fe20000fe4408 */
[----:B------:R-:W-:Y:S01]  /*2a000*/  STL [R1+0x27c], R5 ;  /* 0x00027c0501007387 */ /* 0x000fe20000100800 */
[----:B0-----:R-:W-:-:S03]  /*2a010*/  LOP3.LUT R0, R10, R7, RZ, 0x3c, !PT ;  /* 0x000000070a007212 */ /* 0x001fc600078e3cff */
[----:B------:R-:W-:Y:S04]  /*2a020*/  STL [R1+0x510], R3 ;  /* 0x0005100301007387 */ /* 0x000fe80000100800 */
[----:B------:R-:W-:Y:S04]  /*2a030*/  STL [R1+0x199c], R2 ;  /* 0x00199c0201007387 */ /* 0x000fe80000100800 */
[----:B------:R0:W-:Y:S04]  /*2a040*/  STL [R1+0x278], R0 ;  /* 0x0002780001007387 */ /* 0x0001e80000100800 */
[----:B0-----:R-:W2:Y:S04]  /*2a050*/  LDL.LU R0, [R1+0x2c0] ;  /* 0x0002c00001007983 */ /* 0x001ea80000300800 */
[----:B------:R-:W3:Y:S04]  /*2a060*/  LDL.LU R2, [R1+0x2c4] ;  /* 0x0002c40001027983 */ /* 0x000ee80000300800 */
[----:B--2---:R0:W-:Y:S04]  /*2a070*/  STL [R1+0x198], R0 ;  /* 0x0001980001007387 */ /* 0x0041e80000100800 */
[----:B0-----:R-:W2:Y:S04]  /*2a080*/  LDL.LU R0, [R1+0x2c8] ;  /* 0x0002c80001007983 */ /* 0x001ea80000300800 */
[----:B---3--:R0:W-:Y:S04]  /*2a090*/  STL [R1+0x19c], R2 ;  /* 0x00019c0201007387 */ /* 0x0081e80000100800 */
[----:B0-----:R-:W3:Y:S04]  /*2a0a0*/  LDL.LU R2, [R1+0x2cc] ;  /* 0x0002cc0001027983 */ /* 0x001ee80000300800 */
        /* <DEDUP_REMOVED lines=95> */
[----:B--2---:R1:W-:Y:S04]  /*2a6a0*/  STL [R1+0x1a8c], R0 ;  /* 0x001a8c0001007387 */ /* 0x0043e80000100800 */
[----:B0-----:R-:W2:Y:S04]  /*2a6b0*/  LDL.LU R2, [R1+0x3dc] ;  /* 0x0003dc0001027983 */ /* 0x001ea80000300800 */
[----:B-1----:R-:W3:Y:S04]  /*2a6c0*/  LDL.LU R0, [R1+0x3e0] ;  /* 0x0003e00001007983 */ /* 0x002ee80000300800 */
[----:B--2---:R0:W-:Y:S04]  /*2a6d0*/  STL [R1+0xb8], R2 ;  /* 0x0000b80201007387 */ /* 0x0041e80000100800 */
[----:B0-----:R-:W2:Y:S04]  /*2a6e0*/  LDL.LU R2, [R1+0x3e4] ;  /* 0x0003e40001027983 */ /* 0x001ea80000300800 */
[----:B---3--:R0:W-:Y:S04]  /*2a6f0*/  STL [R1+0xe8], R0 ;  /* 0x0000e80001007387 */ /* 0x0081e80000100800 */
[----:B0-----:R-:W3:Y:S04]  /*2a700*/  LDL.LU R0, [R1+0x3e8] ;  /* 0x0003e80001007983 */ /* 0x001ee80000300800 */
[----:B--2---:R0:W-:Y:S04]  /*2a710*/  STL [R1+0xe0], R2 ;  /* 0x0000e00201007387 */ /* 0x0041e80000100800 */
[----:B---3--:R1:W-:Y:S04]  /*2a720*/  STL [R1+0x1a90], R0 ;  /* 0x001a900001007387 */ /* 0x0083e80000100800 */
[----:B0-----:R-:W2:Y:S04]  /*2a730*/  LDL.LU R2, [R1+0x3ec] ;  /* 0x0003ec0001027983 */ /* 0x001ea80000300800 */
[----:B-1----:R-:W3:Y:S04]  /*2a740*/  LDL.LU R0, [R1+0x420] ;  /* 0x0004200001007983 */ /* 0x002ee80000300800 */
[----:B--2---:R0:W-:Y:S04]  /*2a750*/  STL [R1+0xb0], R2 ;  /* 0x0000b00201007387 */ /* 0x0041e80000100800 */
[----:B0-----:R-:W2:Y:S04]  /*2a760*/  LDL.LU R2, [R1+0x424] ;  /* 0x0004240001027983 */ /* 0x001ea80000300800 */
[----:B---3--:R0:W-:Y:S04]  /*2a770*/  STL [R1+0xd8], R0 ;  /* 0x0000d80001007387 */ /* 0x0081e80000100800 */
[----:B--2---:R-:W-:Y:S04]  /*2a780*/  STL [R1+0x1a4c], R2 ;  /* 0x001a4c0201007387 */ /* 0x004fe80000100800 */
[----:B0-----:R-:W2:Y:S04]  /*2a790*/  LDL.LU R0, [R1+0x428] ;  /* 0x0004280001007983 */ /* 0x001ea80000300800 */
[----:B--2---:R0:W-:Y:S04]  /*2a7a0*/  STL [R1+0x1a94], R0 ;  /* 0x001a940001007387 */ /* 0x0041e80000100800 */
[----:B0-----:R-:W2:Y:S04]  /*2a7b0*/  LDL.LU R0, [R1+0x42c] ;  /* 0x00042c0001007983 */ /* 0x001ea80000300800 */
[----:B------:R-:W3:Y:S04]  /*2a7c0*/  LDL.LU R2, [R1+0x410] ;  /* 0x0004100001027983 */ /* 0x000ee80000300800 */
[----:B--2---:R-:W-:Y:S04]  /*2a7d0*/  STL [R1+0xa8], R0 ;  /* 0x0000a80001007387 */ /* 0x004fe80000100800 */
[----:B---3--:R0:W-:Y:S04]  /*2a7e0*/  STL [R1+0x1a50], R2 ;  /* 0x001a500201007387 */ /* 0x0081e80000100800 */
[----:B0-----:R-:W2:Y:S04]  /*2a7f0*/  LDL.LU R2, [R1+0x414] ;  /* 0x0004140001027983 */ /* 0x001ea80000300800 */
[----:B--2---:R0:W-:Y:S04]  /*2a800*/  STL [R1+0x1a98], R2 ;  /* 0x001a980201007387 */ /* 0x0041e80000100800 */
[----:B------:R-:W2:Y:S04]  /*2a810*/  LDL.LU R0, [R1+0x418] ;  /* 0x0004180001007983 */ /* 0x000ea80000300800 */
[----:B0-----:R-:W3:Y:S04]  /*2a820*/  LDL.LU R2, [R1+0x41c] ;  /* 0x00041c0001027983 */ /* 0x001ee80000300800 */
        /* <DEDUP_REMOVED lines=20> */
[----:B--2---:R-:W-:Y:S04]  /*2a970*/  STL [R1+0x84], R2 ;  /* 0x0000840201007387 */ /* 0x004fe80000100800 */
[----:B------:R-:W2:Y:S04]  /*2a980*/  LDL.LU R26, [R1+0x438] ;  /* 0x00043800011a7983 */ /* 0x000ea80000300800 */
[----:B---3--:R-:W-:Y:S04]  /*2a990*/  STL [R1+0x7c], R0 ;  /* 0x00007c0001007387 */ /* 0x008fe80000100800 */
[----:B--2---:R-:W-:Y:S04]  /*2a9a0*/  STL [R1+0x1b48], R26 ;  /* 0x001b481a01007387 */ /* 0x004fe80000100800 */
[----:B------:R-:W2:Y:S04]  /*2a9b0*/  LDL.LU R25, [R1+0x43c] ;  /* 0x00043c0001197983 */ /* 0x000ea80000300800 */
        /* <DEDUP_REMOVED lines=14> */
[----:B------:R-:W3:Y:S04]  /*2aaa0*/  LDL.LU R17, [R1+0x45c] ;  /* 0x00045c0001117983 */ /* 0x000ee80000300800 */
[----:B------:R-:W4:Y:S04]  /*2aab0*/  LDL.LU R16, [R1+0x460] ;  /* 0x0004600001107983 */ /* 0x000f280000300800 */
[----:B----4-:R-:W-:Y:S04]  /*2aac0*/  STL [R1+0x1af0], R16 ;  /* 0x001af01001007387 */ /* 0x010fe80000100800 */
[----:B------:R-:W4:Y:S04]  /*2aad0*/  LDL.LU R15, [R1+0x464] ;  /* 0x00046400010f7983 */ /* 0x000f280000300800 */
[----:B----4-:R-:W-:Y:S04]  /*2aae0*/  STL [R1+0x1af4], R15 ;  /* 0x001af40f01007387 */ /* 0x010fe80000100800 */
[----:B------:R-:W4:Y:S04]  /*2aaf0*/  LDL.LU R14, [R1+0x468] ;  /* 0x00046800010e7983 */ /* 0x000f280000300800 */
[----:B------:R-:W2:Y:S04]  /*2ab00*/  LDL.LU R13, [R1+0x46c] ;  /* 0x00046c00010d7983 */ /* 0x000ea80000300800 */
[----:B------:R-:W2:Y:S04]  /*2ab10*/  LDL.LU R12, [R1+0x470] ;  /* 0x00047000010c7983 */ /* 0x000ea80000300800 */
[----:B--2---:R0:W-:Y:S04]  /*2ab20*/  STL [R1+0x1af8], R12 ;  /* 0x001af80c01007387 */ /* 0x0041e80000100800 */
[----:B------:R-:W2:Y:S04]  /*2ab30*/  LDL.LU R11, [R1+0x474] ;  /* 0x00047400010b7983 */ /* 0x000ea80000300800 */
[----:B--2---:R1:W-:Y:S04]  /*2ab40*/  STL [R1+0x1afc], R11 ;  /* 0x001afc0b01007387 */ /* 0x0043e80000100800 */
[----:B------:R-:W2:Y:S04]  /*2ab50*/  LDL.LU R10, [R1+0x478] ;  /* 0x00047800010a7983 */ /* 0x000ea80000300800 */
        /* <DEDUP_REMOVED lines=8> */
[----:B--2---:R-:W-:Y:S04]  /*2abe0*/  STL [R1+0x1b08], R4 ;  /* 0x001b080401007387 */ /* 0x004fe80000100800 */
[----:B------:R-:W2:Y:S04]  /*2abf0*/  LDL.LU R3, [R1+0x494] ;  /* 0x0004940001037983 */ /* 0x000ea80000300800 */
[----:B--2---:R-:W-:Y:S04]  /*2ac00*/  STL [R1+0x1b0c], R3 ;  /* 0x001b0c0301007387 */ /* 0x004fe80000100800 */
[----:B0-----:R-:W2:Y:S04]  /*2ac10*/  LDL.LU R12, [R1+0x498] ;  /* 0x00049800010c7983 */ /* 0x001ea80000300800 */
[----:B-1----:R-:W2:Y:S04]  /*2ac20*/  LDL.LU R11, [R1+0x49c] ;  /* 0x00049c00010b7983 */ /* 0x002ea80000300800 */
[----:B------:R-:W2:Y:S04]  /*2ac30*/  LDL.LU R2, [R1+0x4a0] ;  /* 0x0004a00001027983 */ /* 0x000ea80000300800 */
[----:B------:R-:W3:Y:S04]  /*2ac40*/  LDL.LU R0, [R1+0x4a4] ;  /* 0x0004a40001007983 */ /* 0x000ee80000300800 */
[----:B--2---:R0:W-:Y:S04]  /*2ac50*/  STL [R1+0x8], R2 ;  /* 0x0000080201007387 */ /* 0x0041e80000100800 */
[----:B------:R-:W2:Y:S04]  /*2ac60*/  LDL.LU R8, [R1+0x4a8] ;  /* 0x0004a80001087983 */ /* 0x000ea80000300800 */
[----:B---3--:R1:W-:Y:S04]  /*2ac70*/  STL [R1+0xc], R0 ;  /* 0x00000c0001007387 */ /* 0x0083e80000100800 */
[----:B------:R-:W3:Y:S04]  /*2ac80*/  LDL.LU R7, [R1+0x4ac] ;  /* 0x0004ac0001077983 */ /* 0x000ee80000300800 */
[----:B0-----:R-:W2:Y:S04]  /*2ac90*/  LDL.LU R2, [R1+0x4b0] ;  /* 0x0004b00001027983 */ /* 0x001ea80000300800 */
[----:B-1----:R-:W3:Y:S04]  /*2aca0*/  LDL.LU R0, [R1+0x4b4] ;  /* 0x0004b40001007983 */ /* 0x002ee80000300800 */
[----:B--2---:R0:W-:Y:S04]  /*2acb0*/  STL [R1+0x18], R2 ;  /* 0x0000180201007387 */ /* 0x0041e80000100800 */
[----:B------:R-:W2:Y:S04]  /*2acc0*/  LDL.LU R4, [R1+0x4b8] ;  /* 0x0004b80001047983 */ /* 0x000ea80000300800 */
[----:B---3--:R1:W-:Y:S04]  /*2acd0*/  STL [R1+0x1c], R0 ;  /* 0x00001c0001007387 */ /* 0x0083e80000100800 */
[----:B------:R-:W3:Y:S04]  /*2ace0*/  LDL.LU R3, [R1+0x4bc] ;  /* 0x0004bc0001037983 */ /* 0x000ee80000300800 */
[----:B0-----:R-:W2:Y:S04]  /*2acf0*/  LDL.LU R2, [R1+0x4c0] ;  /* 0x0004c00001027983 */ /* 0x001ea80000300800 */
[----:B-1----:R-:W3:Y:S04]  /*2ad00*/  LDL.LU R0, [R1+0x4c4] ;  /* 0x0004c40001007983 */ /* 0x002ee80000300800 */
        /* <DEDUP_REMOVED lines=22> */
[----:B---3--:R0:W-:Y:S04]  /*2ae70*/  STL [R1+0x54], R0 ;  /* 0x0000540001007387 */ /* 0x0081e80000100800 */
[----:B0-----:R-:W3:Y:S04]  /*2ae80*/  LDL.LU R0, [R1+0x4f0] ;  /* 0x0004f00001007983 */ /* 0x001ee80000300800 */
[----:B---3--:R0:W-:Y:S04]  /*2ae90*/  STL [R1+0x1b10], R0 ;  /* 0x001b100001007387 */ /* 0x0081e80000100800 */
[----:B0-----:R-:W3:Y:S04]  /*2aea0*/  LDL.LU R0, [R1+0x30] ;  /* 0x0000300001007983 */ /* 0x001ee80000300800 */
[----:B------:R-:W2:Y:S04]  /*2aeb0*/  LDL.LU R2, [R1+0x4f4] ;  /* 0x0004f40001027983 */ /* 0x000ea80000300800 */
[----:B--2---:R0:W-:Y:S04]  /*2aec0*/  STL [R1+0x1b14], R2 ;  /* 0x001b140201007387 */ /* 0x0041e80000100800 */
[----:B0-----:R-:W2:Y:S04]  /*2aed0*/  LDL.LU R2, [R1+0x34] ;  /* 0x0000340001027983 */ /* 0x001ea80000300800 */
[----:B------:R-:W2:Y:S01]  /*2aee0*/  LDL.LU R26, [R1+0x4f8] ;  /* 0x0004f800011a7983 */ /* 0x000ea20000300800 */
[----:B------:R-:W-:-:S03]  /*2aef0*/  FSETP.GT.AND P2, PT, |R27|, 8.50705917302346158658e+37, PT ;  /* 0x7e8000001b00780b */ /* 0x000fc60003f44200 */
[----:B------:R-:W2:Y:S04]  /*2af00*/  LDL.LU R25, [R1+0x4fc] ;  /* 0x0004fc0001197983 */ /* 0x000ea80000300800 */
[----:B------:R-:W2:Y:S04]  /*2af10*/  LDL.LU R24, [R1+0x500] ;  /* 0x0005000001187983 */ /* 0x000ea80000300800 */
[----:B--2---:R0:W-:Y:S04]  /*2af20*/  STL [R1+0x1b18], R24 ;  /* 0x001b181801007387 */ /* 0x0041e80000100800 */
[----:B0-----:R-:W2:Y:S04]  /*2af30*/  LDL.LU R24, [R1+0x40] ;  /* 0x0000400001187983 */ /* 0x001ea80000300800 */
[----:B------:R-:W2:Y:S04]  /*2af40*/  LDL.LU R23, [R1+0x504] ;  /* 0x0005040001177983 */ /* 0x000ea80000300800 */
[----:B--2---:R0:W-:Y:S04]  /*2af50*/  STL [R1+0x1b1c], R23 ;  /* 0x001b1c1701007387 */ /* 0x0041e80000100800 */
[----:B0-----:R-:W2:Y:S04]  /*2af60*/  LDL.LU R23, [R1+0x44] ;  /* 0x0000440001177983 */ /* 0x001ea80000300800 */
[----:B------:R-:W2:Y:S04]  /*2af70*/  LDL.LU R22, [R1+0x508] ;  /* 0x0005080001167983 */ /* 0x000ea80000300800 */
[----:B------:R-:W2:Y:S04]  /*2af80*/  LDL.LU R21, [R1+0x50c] ;  /* 0x00050c0001157983 */ /* 0x000ea80000300800 */
[----:B------:R-:W2:Y:S01]  /*2af90*/  LDL.LU R28, [R1+0x658] ;  /* 0x00065800011c7983 */ /* 0x000ea20000300800 */
[C---:B------:R-:W-:Y:S01]  /*2afa0*/  FMUL R15, R27.reuse, 8388608 ;  /* 0x4b0000001b0f7820 */ /* 0x040fe20000400000 */
[----:B------:R-:W-:-:S02]  /*2afb0*/  FSETP.GEU.AND P1, PT, R27, 1.175494350822287508e-38, PT ;  /* 0x008000001b00780b */ /* 0x000fc40003f2e000 */
[----:B------:R-:W3:Y:S02]  /*2afc0*/  LDL.LU R29, [R1+0x65c] ;  /* 0x00065c00011d7983 */ /* 0x000ee40000300800 */
[----:B------:R-:W-:Y:S02]  /*2afd0*/  FSEL R19, R15, R27, !P1 ;  /* 0x0000001b0f137208 */ /* 0x000fe40004800000 */
[----:B--2---:R-:W-:Y:S01]  /*2afe0*/  FSETP.GT.AND P5, PT, |R28|, 8.50705917302346158658e+37, PT ;  /* 0x7e8000001c00780b */ /* 0x004fe20003fa4200 */
[----:B---3--:R0:W-:Y:S04]  /*2aff0*/  STL [R1+0x1b20], R29 ;  /* 0x001b201d01007387 */ /* 0x0081e80000100800 */
[----:B0-----:R-:W2:Y:S01]  /*2b000*/  LDL.LU R29, [R1+0x50] ;  /* 0x00005000011d7983 */ /* 0x001ea20000300800 */
[----:B------:R-:W-:-:S03]  /*2b010*/  FSETP.GEU.AND P3, PT, |R27|, 1.175494350822287508e-38, PT ;  /* 0x008000001b00780b */ /* 0x000fc60003f6e200 */
[----:B------:R0:W-:Y:S04]  /*2b020*/  STL [R1+0x1b24], R28 ;  /* 0x001b241c01007387 */ /* 0x0001e80000100800 */
[----:B0-----:R-:W3:Y:S01]  /*2b030*/  LDL.LU R28, [R1+0x54] ;  /* 0x00005400011c7983 */ /* 0x001ee20000300800 */
[----:B------:R-:W-:-:S03]  /*2b040*/  @P2 FMUL R21, R21, 0.25 ;  /* 0x3e80000015152820 */ /* 0x000fc60000400000 */
[----:B------:R-:W2:Y:S01]  /*2b050*/  LDL.LU R15, [R1+0x78] ;  /* 0x00007800010f7983 */ /* 0x000ea20000300800 */
[----:B------:R-:W-:-:S03]  /*2b060*/  @P2 FMUL R22, R22, 0.25 ;  /* 0x3e80000016162820 */ /* 0x000fc60000400000 */
[----:B------:R-:W2:Y:S01]  /*2b070*/  LDL.LU R16, [R1+0x80] ;  /* 0x0000800001107983 */ /* 0x000ea20000300800 */
[----:B------:R-:W-:-:S03]  /*2b080*/  @P2 FMUL R25, R25, 0.25 ;  /* 0x3e80000019192820 */ /* 0x000fc60000400000 */
[----:B------:R0:W-:Y:S01]  /*2b090*/  STL [R1+0x3ac], R19 ;  /* 0x0003ac1301007387 */ /* 0x0001e20000100800 */
[----:B------:R-:W-:-:S03]  /*2b0a0*/  @P2 FMUL R26, R26, 0.25 ;  /* 0x3e8000001a1a2820 */ /* 0x000fc60000400000 */
[----:B0-----:R-:W2:Y:S04]  /*2b0b0*/  LDL.LU R19, [R1+0x88] ;  /* 0x0000880001137983 */ /* 0x001ea80000300800 */
[----:B------:R-:W2:Y:S04]  /*2b0c0*/  LDL.LU R20, [R1+0x90] ;  /* 0x0000900001147983 */ /* 0x000ea80000300800 */
[----:B------:R0:W-:Y:S04]  /*2b0d0*/  STL [R1+0x6c], R21 ;  /* 0x00006c1501007387 */ /* 0x0001e80000100800 */
[----:B0-----:R-:W2:Y:S04]  /*2b0e0*/  LDL.LU R21, [R1+0x1b54] ;  /* 0x001b540001157983 */ /* 0x001ea80000300800 */
[----:B------:R0:W-:Y:S04]  /*2b0f0*/  STL [R1+0x68], R22 ;  /* 0x0000681601007387 */ /* 0x0001e80000100800 */
[----:B0-----:R-:W2:Y:S04]  /*2b100*/  LDL.LU R22, [R1+0x1b50] ;  /* 0x001b500001167983 */ /* 0x001ea80000300800 */
[----:B------:R0:W-:Y:S04]  /*2b110*/  STL [R1+0x64], R25 ;  /* 0x0000641901007387 */ /* 0x0001e80000100800 */
[----:B0-----:R-:W2:Y:S04]  /*2b120*/  LDL.LU R25, [R1+0x1b4c] ;  /* 0x001b4c0001197983 */ /* 0x001ea80000300800 */
[----:B------:R0:W-:Y:S04]  /*2b130*/  STL [R1+0x60], R26 ;  /* 0x0000601a01007387 */ /* 0x0001e80000100800 */
[----:B0-----:R-:W2:Y:S01]  /*2b140*/  LDL.LU R26, [R1+0x1b48] ;  /* 0x001b4800011a7983 */ /* 0x001ea20000300800 */
[----:B---3--:R-:W-:-:S05]  /*2b150*/  @P2 FMUL R28, R28, 0.25 ;  /* 0x3e8000001c1c2820 */ /* 0x008fca0000400000 */
[----:B------:R0:W-:Y:S04]  /*2b160*/  STL [R1+0x1b38], R28 ;  /* 0x001b381c01007387 */ /* 0x0001e80000100800 */
[----:B0-----:R-:W3:Y:S04]  /*2b170*/  LDL R28, [R1+0x60] ;  /* 0x00006000011c7983 */ /* 0x001ee80000100800 */
[----:B---3--:R0:W-:Y:S04]  /*2b180*/  STL [R1+0x1b3c], R28 ;  /* 0x001b3c1c01007387 */ /* 0x0081e80000100800 */
[----:B0-----:R-:W3:Y:S04]  /*2b190*/  LDL R28, [R1+0x64] ;  /* 0x00006400011c7983 */ /* 0x001ee80000100800 */
[----:B---3--:R0:W-:Y:S04]  /*2b1a0*/  STL [R1+0x1b40], R28 ;  /* 0x001b401c01007387 */ /* 0x0081e80000100800 */
[----:B0-----:R-:W3:Y:S04]  /*2b1b0*/  LDL R28, [R1+0x68] ;  /* 0x00006800011c7983 */ /* 0x001ee80000100800 */
[----:B---3--:R0:W-:Y:S04]  /*2b1c0*/  STL [R1+0x1b44], R28 ;  /* 0x001b441c01007387 */ /* 0x0081e80000100800 */
[----:B0-----:R-:W3:Y:S01]  /*2b1d0*/  LDL R28, [R1+0x6c] ;  /* 0x00006c00011c7983 */ /* 0x001ee20000100800 */
[----:B------:R-:W-:-:S02]  /*2b1e0*/  @P2 FMUL R27, R27, 0.25 ;  /* 0x3e8000001b1b2820 */ /* 0x000fc40000400000 */
[----:B--2---:R-:W-:Y:S02]  /*2b1f0*/  @P2 FMUL R29, R29, 0.25 ;  /* 0x3e8000001d1d2820 */ /* 0x004fe40000400000 */
[----:B------:R-:W-:Y:S02]  /*2b200*/  @P2 FMUL R23, R23, 0.25 ;  /* 0x3e80000017172820 */ /* 0x000fe40000400000 */
[----:B------:R-:W-:Y:S02]  /*2b210*/  @P2 FMUL R24, R24, 0.25 ;  /* 0x3e80000018182820 */ /* 0x000fe40000400000 */
[----:B------:R-:W-:Y:S02]  /*2b220*/  @P2 FMUL R2, R2, 0.25 ;  /* 0x3e80000002022820 */ /* 0x000fe40000400000 */
[----:B------:R-:W-:Y:S02]  /*2b230*/  @P2 FMUL R0, R0, 0.25 ;  /* 0x3e80000000002820 */ /* 0x000fe40000400000 */
[----:B------:R-:W-:-:S02]  /*2b240*/  @P2 FMUL R3, R3, 0.25 ;  /* 0x3e80000003032820 */ /* 0x000fc40000400000 */
[----:B------:R-:W-:Y:S02]  /*2b250*/  @P2 FMUL R4, R4, 0.25 ;  /* 0x3e80000004042820 */ /* 0x000fe40000400000 */
        /* <DEDUP_REMOVED lines=9> */
[----:B----4-:R-:W-:Y:S02]  /*2b2f0*/  @P2 FMUL R14, R14, 0.25 ;  /* 0x3e8000000e0e2820 */ /* 0x010fe40000400000 */
        /* <DEDUP_REMOVED lines=10> */
[----:B---3--:R-:W-:-:S05]  /*2b3a0*/  @!P3 FMUL R28, R28, 16777216 ;  /* 0x4b8000001c1cb820 */ /* 0x008fca0000400000 */
[----:B------:R0:W-:Y:S04]  /*2b3b0*/  @!P3 STL [R1+0x6c], R28 ;  /* 0x00006c1c0100b387 */ /* 0x0001e80000100800 */
[----:B0-----:R-:W2:Y:S02]  /*2b3c0*/  LDL.LU R28, [R1+0x1b44] ;  /* 0x001b4400011c7983 */ /* 0x001ea40000300800 */
[----:B--2---:R-:W-:-:S05]  /*2b3d0*/  @!P3 FMUL R28, R28, 16777216 ;  /* 0x4b8000001c1cb820 */ /* 0x004fca0000400000 */
        /* <DEDUP_REMOVED lines=9> */
[----:B------:R0:W-:Y:S04]  /*2b470*/  STL [R1+0x1b28], R28 ;  /* 0x001b281c01007387 */ /* 0x0001e80000100800 */
[----:B0-----:R-:W2:Y:S04]  /*2b480*/  LDL.LU R28, [R1+0x60] ;  /* 0x00006000011c7983 */ /* 0x001ea80000300800 */
[----:B--2---:R0:W-:Y:S04]  /*2b490*/  STL [R1+0x1b2c], R28 ;  /* 0x001b2c1c01007387 */ /* 0x0041e80000100800 */
[----:B0-----:R-:W2:Y:S04]  /*2b4a0*/  LDL.LU R28, [R1+0x64] ;  /* 0x00006400011c7983 */ /* 0x001ea80000300800 */
[----:B--2---:R0:W-:Y:S04]  /*2b4b0*/  STL [R1+0x1b30], R28 ;  /* 0x001b301c01007387 */ /* 0x0041e80000100800 */
[----:B0-----:R-:W2:Y:S01]  /*2b4c0*/  LDL.LU R28, [R1+0x68] ;  /* 0x00006800011c7983 */ /* 0x001ea20000300800 */
[----:B------:R-:W-:-:S06]  /*2b4d0*/  @!P3 FMUL R27, R27, 16777216 ;  /* 0x4b8000001b1bb820 */ /* 0x000fcc0000400000 */
[----:B------:R-:W0:Y:S01]  /*2b4e0*/  MUFU.RCP R27, R27 ;  /* 0x0000001b001b7308 */ /* 0x000e220000001000 */
[----:B--2---:R1:W-:Y:S04]  /*2b4f0*/  STL [R1+0x1b34], R28 ;  /* 0x001b341c01007387 */ /* 0x0043e80000100800 */
[----:B-1----:R-:W0:Y:S01]  /*2b500*/  LDL.LU R28, [R1+0x6c] ;  /* 0x00006c00011c7983 */ /* 0x002e220000300800 */
[----:B------:R-:W-:Y:S02]  /*2b510*/  @!P3 FMUL R29, R29, 16777216 ;  /* 0x4b8000001d1db820 */ /* 0x000fe40000400000 */
[----:B------:R-:W-:Y:S02]  /*2b520*/  @!P3 FMUL R23, R23, 16777216 ;  /* 0x4b8000001717b820 */ /* 0x000fe40000400000 */
[----:B------:R-:W-:-:S02]  /*2b530*/  @!P3 FMUL R24, R24, 16777216 ;  /* 0x4b8000001818b820 */ /* 0x000fc40000400000 */
[----:B------:R-:W-:Y:S02]  /*2b540*/  @!P3 FMUL R2, R2, 16777216 ;  /* 0x4b8000000202b820 */ /* 0x000fe40000400000 */
[----:B------:R-:W-:Y:S02]  /*2b550*/  @!P3 FMUL R0, R0, 16777216 ;  /* 0x4b8000000000b820 */ /* 0x000fe40000400000 */
[----:B------:R-:W-:Y:S02]  /*2b560*/  @!P3 FMUL R3, R3, 16777216 ;  /* 0x4b8000000303b820 */ /* 0x000fe40000400000 */
        /* <DEDUP_REMOVED lines=21> */
[----:B0-----:R-:W-:-:S05]  /*2b6c0*/  FMUL R28, R27, R28 ;  /* 0x0000001c1b1c7220 */ /* 0x001fca0000400000 */
[----:B------:R0:W-:Y:S04]  /*2b6d0*/  STL [R1+0x284], R28 ;  /* 0x0002841c01007387 */ /* 0x0001e80000100800 */
[----:B0-----:R-:W2:Y:S02]  /*2b6e0*/  LDL.LU R28, [R1+0x1b34] ;  /* 0x001b3400011c7983 */ /* 0x001ea40000300800 */
[----:B--2---:R-:W-:-:S05]  /*2b6f0*/  FMUL R28, R27, R28 ;  /* 0x0000001c1b1c7220 */ /* 0x004fca0000400000 */
[----:B------:R0:W-:Y:S04]  /*2b700*/  STL [R1+0x274], R28 ;  /* 0x0002741c01007387 */ /* 0x0001e80000100800 */
[----:B0-----:R-:W2:Y:S02]  /*2b710*/  LDL.LU R28, [R1+0x1b30] ;  /* 0x001b3000011c7983 */ /* 0x001ea40000300800 */
[----:B--2---:R-:W-:-:S05]  /*2b720*/  FMUL R28, R27, R28 ;  /* 0x0000001c1b1c7220 */ /* 0x004fca0000400000 */
[----:B------:R0:W-:Y:S04]  /*2b730*/  STL [R1+0x280], R28 ;  /* 0x0002801c01007387 */ /* 0x0001e80000100800 */
[----:B0-----:R-:W2:Y:S02]  /*2b740*/  LDL.LU R28, [R1+0x1b2c] ;  /* 0x001b2c00011c7983 */ /* 0x001ea40000300800 */
[----:B--2---:R-:W-:-:S05]  /*2b750*/  FMUL R28, R27, R28 ;  /* 0x0000001c1b1c7220 */ /* 0x004fca0000400000 */
[----:B------:R0:W-:Y:S04]  /*2b760*/  STL [R1+0x26c], R28 ;  /* 0x00026c1c01007387 */ /* 0x0001e80000100800 */
[----:B0-----:R-:W2:Y:S01]  /*2b770*/  LDL.LU R28, [R1+0x1b28] ;  /* 0x001b2800011c7983 */ /* 0x001ea20000300800 */
[C---:B------:R-:W-:Y:S02]  /*2b780*/  FMUL R29, R27.reuse, R29 ;  /* 0x0000001d1b1d7220 */ /* 0x040fe40000400000 */
[C---:B------:R-:W-:Y:S02]  /*2b790*/  FMUL R23, R27.reuse, R23 ;  /* 0x000000171b177220 */ /* 0x040fe40000400000 */
[C---:B------:R-:W-:Y:S02]  /*2b7a0*/  FMUL R24, R27.reuse, R24 ;  /* 0x000000181b187220 */ /* 0x040fe40000400000 */
[----:B------:R-:W-:-:S02]  /*2b7b0*/  FMUL R2, R27, R2 ;  /* 0x000000021b027220 */ /* 0x000fc40000400000 */
[C---:B------:R-:W-:Y:S02]  /*2b7c0*/  FMUL R0, R27.reuse, R0 ;  /* 0x000000001b007220 */ /* 0x040fe40000400000 */
[C---:B------:R-:W-:Y:S02]  /*2b7d0*/  FMUL R3, R27.reuse, R3 ;  /* 0x000000031b037220 */ /* 0x040fe40000400000 */
[C---:B------:R-:W-:Y:S02]  /*2b7e0*/  FMUL R4, R27.reuse, R4 ;  /* 0x000000041b047220 */ /* 0x040fe40000400000 */
[C---:B------:R-:W-:Y:S02]  /*2b7f0*/  FMUL R7, R27.reuse, R7 ;  /* 0x000000071b077220 */ /* 0x040fe40000400000 */
[C---:B------:R-:W-:Y:S02]  /*2b800*/  FMUL R8, R27.reuse, R8 ;  /* 0x000000081b087220 */ /* 0x040fe40000400000 */
[----:B------:R-:W-:-:S02]  /*2b810*/  FMUL R11, R27, R11 ;  /* 0x0000000b1b0b7220 */ /* 0x000fc40000400000 */
[C---:B------:R-:W-:Y:S02]  /*2b820*/  FMUL R12, R27.reuse, R12 ;  /* 0x0000000c1b0c7220 */ /* 0x040fe40000400000 */
[C---:B------:R-:W-:Y:S02]  /*2b830*/  FMUL R5, R27.reuse, R5 ;  /* 0x000000051b057220 */ /* 0x040fe40000400000 */
[C---:B------:R-:W-:Y:S02]  /*2b840*/  FMUL R6, R27.reuse, R6 ;  /* 0x000000061b067220 */ /* 0x040fe40000400000 */
[----:B--2---:R-:W-:-:S05]  /*2b850*/  FMUL R28, R27, R28 ;  /* 0x0000001c1b1c7220 */ /* 0x004fca0000400000 */
[----:B------:R0:W-:Y:S04]  /*2b860*/  STL [R1+0x270], R28 ;  /* 0x0002701c01007387 */ /* 0x0001e80000100800 */
[----:B0-----:R-:W2:Y:S04]  /*2b870*/  LDL.LU R28, [R1+0x1b24] ;  /* 0x001b2400011c7983 */ /* 0x001ea80000300800 */
[----:B------:R0:W-:Y:S04]  /*2b880*/  STL [R1+0x264], R29 ;  /* 0x0002641d01007387 */ /* 0x0001e80000100800 */
[----:B0-----:R-:W3:Y:S04]  /*2b890*/  LDL.LU R29, [R1+0x1b20] ;  /* 0x001b2000011d7983 */ /* 0x001ee80000300800 */
[----:B------:R0:W-:Y:S04]  /*2b8a0*/  STL [R1+0x268], R23 ;  /* 0x0002681701007387 */ /* 0x0001e80000100800 */
[----:B0-----:R-:W4:Y:S04]  /*2b8b0*/  LDL.LU R23, [R1+0x1b1c] ;  /* 0x001b1c0001177983 */ /* 0x001f280000300800 */
[----:B------:R0:W-:Y:S04]  /*2b8c0*/  STL [R1+0x260], R24 ;  /* 0x0002601801007387 */ /* 0x0001e80000100800 */
[----:B0-----:R-:W2:Y:S04]  /*2b8d0*/  LDL.LU R24, [R1+0x1b18] ;  /* 0x001b180001187983 */ /* 0x001ea80000300800 */
        /* <DEDUP_REMOVED lines=17> */
[----:B0-----:R-:W2:Y:S04]  /*2b9f0*/  LDL R5, [R1+0xa4] ;  /* 0x0000a40001057983 */ /* 0x001ea80000100800 */
[----:B------:R0:W-:Y:S04]  /*2ba00*/  STL [R1+0x1ec], R6 ;  /* 0x0001ec0601007387 */ /* 0x0001e80000100800 */
[----:B0-----:R-:W3:Y:S01]  /*2ba10*/  LDL.LU R6, [R1+0xa0] ;  /* 0x0000a00001067983 */ /* 0x001ee20000300800 */
[----:B------:R-:W-:-:S02]  /*2ba20*/  FMUL R9, R27, R9 ;  /* 0x000000091b097220 */ /* 0x000fc40000400000 */
[----:B------:R-:W-:-:S03]  /*2ba30*/  FMUL R10, R27, R10 ;  /* 0x0000000a1b0a7220 */ /* 0x000fc60000400000 */
[----:B------:R0:W-:Y:S04]  /*2ba40*/  STL [R1+0x1e8], R9 ;  /* 0x0001e80901007387 */ /* 0x0001e80000100800 */
[----:B------:R1:W-:Y:S01]  /*2ba50*/  STL [R1+0x1e0], R10 ;  /* 0x0001e00a01007387 */ /* 0x0003e20000100800 */
[C---:B0-----:R-:W-:Y:S02]  /*2ba60*/  FMUL R9, R27.reuse, R13 ;  /* 0x0000000d1b097220 */ /* 0x041fe40000400000 */
[C---:B------:R-:W-:Y:S02]  /*2ba70*/  FMUL R13, R27.reuse, R17 ;  /* 0x000000111b0d7220 */ /* 0x040fe40000400000 */
[C---:B-1----:R-:W-:Y:S01]  /*2ba80*/  FMUL R10, R27.reuse, R14 ;  /* 0x0000000e1b0a7220 */ /* 0x042fe20000400000 */
[----:B------:R0:W-:Y:S04]  /*2ba90*/  STL [R1+0x1d8], R9 ;  /* 0x0001d80901007387 */ /* 0x0001e80000100800 */
[----:B------:R1:W-:Y:S04]  /*2baa0*/  STL [R1+0x1d4], R10 ;  /* 0x0001d40a01007387 */ /* 0x0003e80000100800 */
[----:B------:R-:W-:Y:S01]  /*2bab0*/  STL [R1+0x1d0], R13 ;  /* 0x0001d00d01007387 */ /* 0x000fe20000100800 */
[----:B0-----:R-:W-:-:S02]  /*2bac0*/  FMUL R9, R27, R18 ;  /* 0x000000121b097220 */ /* 0x001fc40000400000 */
[----:B-1----:R-:W-:-:S03]  /*2bad0*/  FMUL R10, R27, R21 ;  /* 0x000000151b0a7220 */ /* 0x002fc60000400000 */
[----:B------:R0:W-:Y:S04]  /*2bae0*/  STL [R1+0x1cc], R9 ;  /* 0x0001cc0901007387 */ /* 0x0001e80000100800 */
[----:B------:R2:W-:Y:S01]  /*2baf0*/  STL [R1+0x1c8], R10 ;  /* 0x0001c80a01007387 */ /* 0x0005e20000100800 */
[----:B0-----:R-:W-:-:S05]  /*2bb00*/  FMUL R9, R27, R22 ;  /* 0x000000161b097220 */ /* 0x001fca0000400000 */
[----:B------:R-:W-:Y:S01]  /*2bb10*/  STL [R1+0x1c4], R9 ;  /* 0x0001c40901007387 */ /* 0x000fe20000100800 */
[----:B--2---:R-:W-:Y:S01]  /*2bb20*/  MOV R10, R5 ;  /* 0x00000005000a7202 */ /* 0x004fe20000000f00 */
[C---:B------:R-:W-:Y:S02]  /*2bb30*/  FMUL R5, R27.reuse, R15 ;  /* 0x0000000f1b057220 */ /* 0x040fe40000400000 */
[----:B---3--:R-:W-:Y:S02]  /*2bb40*/  IMAD.MOV.U32 R13, RZ, RZ, R6 ;  /* 0x000000ffff0d7224 */ /* 0x008fe400078e0006 */
[C---:B------:R-:W-:Y:S02]  /*2bb50*/  FMUL R6, R27.reuse, R25 ;  /* 0x000000191b067220 */ /* 0x040fe40000400000 */
[----:B------:R-:W2:Y:S04]  /*2bb60*/  LDL.LU R25, [R1+0xc] ;  /* 0x00000c0001197983 */ /* 0x000ea80000300800 */
[----:B------:R0:W-:Y:S04]  /*2bb70*/  STL [R1+0x1c0], R6 ;  /* 0x0001c00601007387 */ /* 0x0001e80000100800 */
[----:B------:R-:W3:Y:S01]  /*2bb80*/  LDL.LU R22, [R1+0x8] ;  /* 0x0000080001167983 */ /* 0x000ee20000300800 */
[----:B0-----:R-:W-:-:S03]  /*2bb90*/  FMUL R6, R27, R26 ;  /* 0x0000001a1b067220 */ /* 0x001fc60000400000 */
[----:B------:R-:W2:Y:S04]  /*2bba0*/  LDL.LU R26, [R1+0x18] ;  /* 0x00001800011a7983 */ /* 0x000ea80000300800 */
[----:B------:R0:W-:Y:S04]  /*2bbb0*/  STL [R1+0x1bc], R6 ;  /* 0x0001bc0601007387 */ /* 0x0001e80000100800 */
[----:B------:R-:W2:Y:S01]  /*2bbc0*/  LDL.LU R15, [R1+0x1af4] ;  /* 0x001af400010f7983 */ /* 0x000ea20000300800 */
[----:B0-----:R-:W-:-:S03]  /*2bbd0*/  FMUL R6, R27, R16 ;  /* 0x000000101b067220 */ /* 0x001fc60000400000 */
[----:B------:R-:W2:Y:S04]  /*2bbe0*/  LDL.LU R16, [R1+0x1af0] ;  /* 0x001af00001107983 */ /* 0x000ea80000300800 */
[----:B------:R0:W-:Y:S02]  /*2bbf0*/  STL [R1+0x1b8], R5 ;  /* 0x0001b80501007387 */ /* 0x0001e40000100800 */
[C---:B0-----:R-:W-:Y:S02]  /*2bc00*/  FMUL R5, R27.reuse, R19 ;  /* 0x000000131b057220 */ /* 0x041fe40000400000 */
[----:B------:R-:W2:Y:S04]  /*2bc10*/  LDL.LU R19, [R1+0x1aec] ;  /* 0x001aec0001137983 */ /* 0x000ea80000300800 */
[----:B------:R0:W-:Y:S02]  /*2bc20*/  STL [R1+0x1b4], R6 ;  /* 0x0001b40601007387 */ /* 0x0001e40000100800 */
[----:B0-----:R-:W-:-:S02]  /*2bc30*/  FMUL R6, R27, R20 ;  /* 0x000000141b067220 */ /* 0x001fc40000400000 */
[----:B------:R-:W2:Y:S04]  /*2bc40*/  LDL.LU R20, [R1+0x1ae8] ;  /* 0x001ae80001147983 */ /* 0x000ea80000300800 */
[----:B------:R0:W-:Y:S04]  /*2bc50*/  STL [R1+0x1b0], R5 ;  /* 0x0001b00501007387 */ /* 0x0001e80000100800 */
[----:B------:R-:W2:Y:S04]  /*2bc60*/  LDL.LU R27, [R1+0x1c] ;  /* 0x00001c00011b7983 */ /* 0x000ea80000300800 */
[----:B0-----:R-:W2:Y:S01]  /*2bc70*/  LDL.LU R5, [R1+0x660] ;  /* 0x0006600001057983 */ /* 0x001ea20000300800 */
[----:B------:R-:W-:-:S03]  /*2bc80*/  FMUL R9, R29, 8388608 ;  /* 0x4b0000001d097820 */ /* 0x000fc60000400000 */
[----:B------:R0:W-:Y:S01]  /*2bc90*/  STL [R1+0x1ac], R6 ;  /* 0x0001ac0601007387 */ /* 0x0001e20000100800 */
[C---:B------:R-:W-:Y:S02]  /*2bca0*/  FSETP.GEU.AND P2, PT, R28.reuse, 1.175494350822287508e-38, PT ;  /* 0x008000001c00780b */ /* 0x040fe40003f4e000 */
[C---:B------:R-:W-:Y:S01]  /*2bcb0*/  FSETP.GEU.AND P3, PT, R29.reuse, 1.175494350822287508e-38, PT ;  /* 0x008000001d00780b */ /* 0x040fe20003f6e000 */
[----:B0-----:R-:W-:Y:S01]  /*2bcc0*/  FMUL R6, R28, 8388608 ;  /* 0x4b0000001c067820 */ /* 0x001fe20000400000 */
[----:B------:R-:W-:-:S04]  /*2bcd0*/  FSETP.GT.AND P4, PT, |R29|, 8.50705917302346158658e+37, PT ;  /* 0x7e8000001d00780b */ /* 0x000fc80003f84200 */
[----:B------:R-:W-:Y:S01]  /*2bce0*/  FSEL R6, R6, R28, !P2 ;  /* 0x0000001c06067208 */ /* 0x000fe20005000000 */
[----:B--2---:R0:W-:Y:S04]  /*2bcf0*/  STL [R1+0x1a9c], R5 ;  /* 0x001a9c0501007387 */ /* 0x0041e80000100800 */
[----:B0-----:R-:W2:Y:S04]  /*2bd00*/  LDL.LU R5, [R1+0x2c] ;  /* 0x00002c0001057983 */ /* 0x001ea80000300800 */
[----:B------:R-:W2:Y:S04]  /*2bd10*/  LDL.LU R21, [R1+0x7c] ;  /* 0x00007c0001157983 */ /* 0x000ea80000300800 */
[----:B------:R-:W2:Y:S04]  /*2bd20*/  LDL.LU R18, [R1+0x84] ;  /* 0x0000840001127983 */ /* 0x000ea80000300800 */
[----:B------:R-:W2:Y:S04]  /*2bd30*/  LDL.LU R17, [R1+0x8c] ;  /* 0x00008c0001117983 */ /* 0x000ea80000300800 */
[----:B------:R-:W2:Y:S01]  /*2bd40*/  LDL.LU R14, [R1+0x94] ;  /* 0x00009400010e7983 */ /* 0x000ea20000300800 */
[----:B------:R-:W-:-:S03]  /*2bd50*/  FSETP.GEU.AND P6, PT, |R28|, 1.175494350822287508e-38, PT ;  /* 0x008000001c00780b */ /* 0x000fc60003fce200 */
[----:B------:R0:W-:Y:S04]  /*2bd60*/  STL [R1+0x1aa4], R9 ;  /* 0x001aa40901007387 */ /* 0x0001e80000100800 */
[----:B0-----:R-:W2:Y:S04]  /*2bd70*/  LDL.LU R9, [R1+0x3c] ;  /* 0x00003c0001097983 */ /* 0x001ea80000300800 */
[----:B------:R0:W-:Y:S04]  /*2bd80*/  STL [R1+0x1aa0], R29 ;  /* 0x001aa01d01007387 */ /* 0x0001e80000100800 */
[----:B0-----:R-:W2:Y:S04]  /*2bd90*/  LDL.LU R29, [R1+0x38] ;  /* 0x00003800011d7983 */ /* 0x001ea80000300800 */
[----:B------:R0:W-:Y:S04]  /*2bda0*/  STL [R1+0x1ac0], R13 ;  /* 0x001ac00d01007387 */ /* 0x0001e80000100800 */
[----:B------:R-:W-:Y:S04]  /*2bdb0*/  STL [R1+0x3a8], R6 ;  /* 0x0003a80601007387 */ /* 0x000fe80000100800 */
[----:B0-----:R-:W2:Y:S04]  /*2bdc0*/  LDL.LU R13, [R1+0x48] ;  /* 0x00004800010d7983 */ /* 0x001ea80000300800 */
[----:B------:R0:W-:Y:S04]  /*2bdd0*/  STL [R1+0x1ac4], R10 ;  /* 0x001ac40a01007387 */ /* 0x0001e80000100800 */
[----:B0-----:R-:W2:Y:S01]  /*2bde0*/  LDL.LU R10, [R1+0x4c] ;  /* 0x00004c00010a7983 */ /* 0x001ea20000300800 */
[----:B----4-:R-:W-:-:S02]  /*2bdf0*/  @P5 FMUL R23, R23, 0.25 ;  /* 0x3e80000017175820 */ /* 0x010fc40000400000 */
[----:B------:R-:W-:Y:S01]  /*2be00*/  @P5 FMUL R24, R24, 0.25 ;  /* 0x3e80000018185820 */ /* 0x000fe20000400000 */
[----:B------:R-:W4:Y:S01]  /*2be10*/  LDL.LU R6, [R1+0x28] ;  /* 0x0000280001067983 */ /* 0x000f220000300800 */
[----:B------:R-:W-:Y:S02]  /*2be20*/  @P5 FMUL R2, R2, 0.25 ;  /* 0x3e80000002025820 */ /* 0x000fe40000400000 */
[----:B------:R-:W-:Y:S01]  /*2be30*/  @P5 FMUL R0, R0, 0.25 ;  /* 0x3e80000000005820 */ /* 0x000fe20000400000 */
[----:B------:R0:W-:Y:S04]  /*2be40*/  STL [R1+0x74], R23 ;  /* 0x0000741701007387 */ /* 0x0001e80000100800 */
[----:B0-----:R-:W3:Y:S04]  /*2be50*/  LDL.LU R23, [R1+0x1ae4] ;  /* 0x001ae40001177983 */ /* 0x001ee80000300800 */
[----:B------:R0:W-:Y:S04]  /*2be60*/  STL [R1+0x70], R24 ;  /* 0x0000701801007387 */ /* 0x0001e80000100800 */
[----:B0-----:R-:W3:Y:S04]  /*2be70*/  LDL.LU R24, [R1+0x1ae0] ;  /* 0x001ae00001187983 */ /* 0x001ee80000300800 */
[----:B------:R0:W-:Y:S04]  /*2be80*/  STL [R1+0x5c], R2 ;  /* 0x00005c0201007387 */ /* 0x0001e80000100800 */
[----:B0-----:R-:W3:Y:S04]  /*2be90*/  LDL.LU R2, [R1+0x1adc] ;  /* 0x001adc0001027983 */ /* 0x001ee80000300800 */
[----:B------:R0:W-:Y:S04]  /*2bea0*/  STL [R1+0x58], R0 ;  /* 0x0000580001007387 */ /* 0x0001e80000100800 */
[----:B0-----:R-:W3:Y:S01]  /*2beb0*/  LDL.LU R0, [R1+0x1ad8] ;  /* 0x001ad80001007983 */ /* 0x001ee20000300800 */
[----:B--2---:R-:W-:-:S05]  /*2bec0*/  @P5 FMUL R10, R10, 0.25 ;  /* 0x3e8000000a0a5820 */ /* 0x004fca0000400000 */
[----:B------:R0:W-:Y:S04]  /*2bed0*/  STL [R1+0x1ac8], R10 ;  /* 0x001ac80a01007387 */ /* 0x0001e80000100800 */
[----:B0-----:R-:W2:Y:S04]  /*2bee0*/  LDL R10, [R1+0x58] ;  /* 0x00005800010a7983 */ /* 0x001ea80000100800 */
[----:B--2---:R0:W-:Y:S04]  /*2bef0*/  STL [R1+0x1acc], R10 ;  /* 0x001acc0a01007387 */ /* 0x0041e80000100800 */
[----:B0-----:R-:W2:Y:S04]  /*2bf00*/  LDL R10, [R1+0x5c] ;  /* 0x00005c00010a7983 */ /* 0x001ea80000100800 */
[----:B--2---:R0:W-:Y:S04]  /*2bf10*/  STL [R1+0x1ad0], R10 ;  /* 0x001ad00a01007387 */ /* 0x0041e80000100800 */
[----:B0-----:R-:W2:Y:S04]  /*2bf20*/  LDL R10, [R1+0x70] ;  /* 0x00007000010a7983 */ /* 0x001ea80000100800 */
[----:B--2---:R0:W-:Y:S04]  /*2bf30*/  STL [R1+0x1ad4], R10 ;  /* 0x001ad40a01007387 */ /* 0x0041e80000100800 */
[----:B0-----:R-:W2:Y:S01]  /*2bf40*/  LDL R10, [R1+0x74] ;  /* 0x00007400010a7983 */ /* 0x001ea20000100800 */
        /* <DEDUP_REMOVED lines=9> */
[----:B---3--:R-:W-:Y:S02]  /*2bfe0*/  @P5 FMUL R22, R22, 0.25 ;  /* 0x3e80000016165820 */ /* 0x008fe40000400000 */
        /* <DEDUP_REMOVED lines=29> */
[----:B0-----:R-:W2:Y:S01]  /*2c1c0*/  LDL.LU R10, [R1+0x1ac8] ;  /* 0x001ac800010a7983 */ /* 0x001ea20000300800 */
[----:B------:R-:W-:Y:S02]  /*2c1d0*/  @!P6 FMUL R13, R13, 16777216 ;  /* 0x4b8000000d0de820 */ /* 0x000fe40000400000 */
[----:B--2---:R-:W-:-:S05]  /*2c1e0*/  @!P6 FMUL R10, R10, 16777216 ;  /* 0x4b8000000a0ae820 */ /* 0x004fca0000400000 */
[----:B------:R0:W-:Y:S04]  /*2c1f0*/  STL [R1+0x4c], R10 ;  /* 0x00004c0a01007387 */ /* 0x0001e80000100800 */
[----:B0-----:R-:W2:Y:S04]  /*2c200*/  LDL.LU R10, [R1+0x1ac4] ;  /* 0x001ac400010a7983 */ /* 0x001ea80000300800 */
[----:B------:R0:W-:Y:S04]  /*2c210*/  STL [R1+0x48], R13 ;  /* 0x0000480d01007387 */ /* 0x0001e80000100800 */
[----:B0-----:R-:W3:Y:S04]  /*2c220*/  LDL.LU R13, [R1+0x1ac0] ;  /* 0x001ac000010d7983 */ /* 0x001ee80000300800 */
[----:B---3--:R0:W-:Y:S04]  /*2c230*/  STL [R1+0x1ab8], R13 ;  /* 0x001ab80d01007387 */ /* 0x0081e80000100800 */
[----:B0-----:R-:W3:Y:S01]  /*2c240*/  LDL.LU R13, [R1+0x70] ;  /* 0x00007000010d7983 */ /* 0x001ee20000300800 */
[----:B------:R-:W-:-:S03]  /*2c250*/  @!P6 FMUL R9, R9, 16777216 ;  /* 0x4b8000000909e820 */ /* 0x000fc60000400000 */
[----:B---3--:R0:W-:Y:S04]  /*2c260*/  STL [R1+0x1abc], R13 ;  /* 0x001abc0d01007387 */ /* 0x0081e80000100800 */
[----:B0-----:R-:W3:Y:S04]  /*2c270*/  LDL.LU R13, [R1+0x74] ;  /* 0x00007400010d7983 */ /* 0x001ee80000300800 */
[----:B--2---:R0:W-:Y:S04]  /*2c280*/  STL [R1+0x1ab4], R10 ;  /* 0x001ab40a01007387 */ /* 0x0041e80000100800 */
[----:B0-----:R-:W2:Y:S04]  /*2c290*/  LDL.LU R10, [R1+0x5c] ;  /* 0x00005c00010a7983 */ /* 0x001ea80000300800 */
[----:B------:R0:W-:Y:S04]  /*2c2a0*/  STL [R1+0x1aa8], R9 ;  /* 0x001aa80901007387 */ /* 0x0001e80000100800 */
[----:B0-----:R-:W4:Y:S01]  /*2c2b0*/  LDL.LU R9, [R1+0x48] ;  /* 0x0000480001097983 */ /* 0x001f220000300800 */
[----:B------:R-:W-:-:S06]  /*2c2c0*/  @!P6 FMUL R28, R28, 16777216 ;  /* 0x4b8000001c1ce820 */ /* 0x000fcc0000400000 */
[----:B------:R-:W3:Y:S01]  /*2c2d0*/  MUFU.RCP R28, R28 ;  /* 0x0000001c001c7308 */ /* 0x000ee20000001000 */
[----:B----4-:R0:W-:Y:S04]  /*2c2e0*/  STL [R1+0x1aac], R9 ;  /* 0x001aac0901007387 */ /* 0x0101e80000100800 */
[----:B0-----:R-:W4:Y:S01]  /*2c2f0*/  LDL.LU R9, [R1+0x4c] ;  /* 0x00004c0001097983 */ /* 0x001f220000300800 */
[----:B---3--:R-:W-:-:S03]  /*2c300*/  FMUL R13, R28, R13 ;  /* 0x0000000d1c0d7220 */ /* 0x008fc60000400000 */
[----:B----4-:R0:W-:Y:S04]  /*2c310*/  STL [R1+0x1ab0], R9 ;  /* 0x001ab00901007387 */ /* 0x0101e80000100800 */
[----:B0-----:R-:W3:Y:S01]  /*2c320*/  LDL.LU R9, [R1+0x58] ;  /* 0x0000580001097983 */ /* 0x001ee20000300800 */
[----:B------:R-:W-:Y:S02]  /*2c330*/  @!P6 FMUL R29, R29, 16777216 ;  /* 0x4b8000001d1de820 */ /* 0x000fe40000400000 */
[----:B------:R-:W-:Y:S01]  /*2c340*/  @!P6 FMUL R5, R5, 16777216 ;  /* 0x4b8000000505e820 */ /* 0x000fe20000400000 */
[----:B------:R0:W-:Y:S01]  /*2c350*/  STL [R1+0x23c], R13 ;  /* 0x00023c0d01007387 */ /* 0x0001e20000100800 */
[----:B------:R-:W-:Y:S02]  /*2c360*/  @!P6 FMUL R6, R6, 16777216 ;  /* 0x4b8000000606e820 */ /* 0x000fe40000400000 */
[----:B------:R-:W-:-:S02]  /*2c370*/  @!P6 FMUL R27, R27, 16777216 ;  /* 0x4b8000001b1be820 */ /* 0x000fc40000400000 */
[----:B------:R-:W-:Y:S02]  /*2c380*/  @!P6 FMUL R26, R26, 16777216 ;  /* 0x4b8000001a1ae820 */ /* 0x000fe40000400000 */
[----:B------:R-:W-:Y:S02]  /*2c390*/  @!P6 FMUL R25, R25, 16777216 ;  /* 0x4b8000001919e820 */ /* 0x000fe40000400000 */
[----:B------:R-:W-:Y:S01]  /*2c3a0*/  @!P6 FMUL R22, R22, 16777216 ;  /* 0x4b8000001616e820 */ /* 0x000fe20000400000 */
[----:B0-----:R-:W4:Y:S01]  /*2c3b0*/  LDL.LU R13, [R1+0x1abc] ;  /* 0x001abc00010d7983 */ /* 0x001f220000300800 */
[----:B--2---:R-:W-:Y:S02]  /*2c3c0*/  FMUL R10, R28, R10 ;  /* 0x0000000a1c0a7220 */ /* 0x004fe40000400000 */
        /* <DEDUP_REMOVED lines=18> */
[C---:B---3--:R-:W-:Y:S02]  /*2c4f0*/  FMUL R9, R28.reuse, R9 ;  /* 0x000000091c097220 */ /* 0x048fe40000400000 */
[----:B----4-:R-:W-:-:S05]  /*2c500*/  FMUL R13, R28, R13 ;  /* 0x0000000d1c0d7220 */ /* 0x010fca0000400000 */
[----:B------:R0:W-:Y:S04]  /*2c510*/  STL [R1+0x238], R13 ;  /* 0x0002380d01007387 */ /* 0x0001e80000100800 */
[----:B0-----:R-:W2:Y:S04]  /*2c520*/  LDL.LU R13, [R1+0x1ab8] ;  /* 0x001ab800010d7983 */ /* 0x001ea80000300800 */
[----:B------:R0:W-:Y:S04]  /*2c530*/  STL [R1+0x234], R10 ;  /* 0x0002340a01007387 */ /* 0x0001e80000100800 */
[----:B0-----:R-:W3:Y:S04]  /*2c540*/  LDL.LU R10, [R1+0x1ab4] ;  /* 0x001ab400010a7983 */ /* 0x001ee80000300800 */
[----:B------:R0:W-:Y:S04]  /*2c550*/  STL [R1+0x230], R9 ;  /* 0x0002300901007387 */ /* 0x0001e80000100800 */
[----:B0-----:R-:W4:Y:S02]  /*2c560*/  LDL.LU R9, [R1+0x1ab0] ;  /* 0x001ab00001097983 */ /* 0x001f240000300800 */
[----:B----4-:R-:W-:-:S05]  /*2c570*/  FMUL R9, R28, R9 ;  /* 0x000000091c097220 */ /* 0x010fca0000400000 */
[----:B------:R0:W-:Y:S04]  /*2c580*/  STL [R1+0x22c], R9 ;  /* 0x00022c0901007387 */ /* 0x0001e80000100800 */
[----:B0-----:R-:W4:Y:S02]  /*2c590*/  LDL.LU R9, [R1+0x1aac] ;  /* 0x001aac0001097983 */ /* 0x001f240000300800 */
[----:B----4-:R-:W-:-:S05]  /*2c5a0*/  FMUL R9, R28, R9 ;  /* 0x000000091c097220 */ /* 0x010fca0000400000 */
[----:B------:R0:W-:Y:S04]  /*2c5b0*/  STL [R1+0x228], R9 ;  /* 0x0002280901007387 */ /* 0x0001e80000100800 */
[----:B0-----:R-:W4:Y:S01]  /*2c5c0*/  LDL.LU R9, [R1+0x1aa8] ;  /* 0x001aa80001097983 */ /* 0x001f220000300800 */
[C---:B------:R-:W-:Y:S02]  /*2c5d0*/  FMUL R29, R28.reuse, R29 ;  /* 0x0000001d1c1d7220 */ /* 0x040fe40000400000 */
[C---:B------:R-:W-:Y:S02]  /*2c5e0*/  FMUL R5, R28.reuse, R5 ;  /* 0x000000051c057220 */ /* 0x040fe40000400000 */
[C---:B------:R-:W-:Y:S02]  /*2c5f0*/  FMUL R6, R28.reuse, R6 ;  /* 0x000000061c067220 */ /* 0x040fe40000400000 */
[----:B------:R-:W-:-:S02]  /*2c600*/  FMUL R26, R28, R26 ;  /* 0x0000001a1c1a7220 */ /* 0x000fc40000400000 */
[C---:B------:R-:W-:Y:S02]  /*2c610*/  FMUL R25, R28.reuse, R25 ;  /* 0x000000191c197220 */ /* 0x040fe40000400000 */
[C---:B------:R-:W-:Y:S02]  /*2c620*/  FMUL R3, R28.reuse, R3 ;  /* 0x000000031c037220 */ /* 0x040fe40000400000 */
[C---:B------:R-:W-:Y:S02]  /*2c630*/  FMUL R4, R28.reuse, R4 ;  /* 0x000000041c047220 */ /* 0x040fe40000400000 */
[----:B----4-:R-:W-:-:S05]  /*2c640*/  FMUL R9, R28, R9 ;  /* 0x000000091c097220 */ /* 0x010fca0000400000 */
[----:B------:R0:W-:Y:S04]  /*2c650*/  STL [R1+0x224], R9 ;  /* 0x0002240901007387 */ /* 0x0001e80000100800 */
[----:B0-----:R-:W4:Y:S04]  /*2c660*/  LDL.LU R9, [R1+0x1aa4] ;  /* 0x001aa40001097983 */ /* 0x001f280000300800 */
[----:B------:R0:W-:Y:S04]  /*2c670*/  STL [R1+0x220], R29 ;  /* 0x0002201d01007387 */ /* 0x0001e80000100800 */
[----:B0-----:R-:W4:Y:S04]  /*2c680*/  LDL.LU R29, [R1+0x1aa0] ;  /* 0x001aa000011d7983 */ /* 0x001f280000300800 */
[----:B------:R0:W-:Y:S04]  /*2c690*/  STL [R1+0x21c], R5 ;  /* 0x00021c0501007387 */ /* 0x0001e80000100800 */
[----:B0-----:R-:W2:Y:S04]  /*2c6a0*/  LDL.LU R5, [R1+0x1a9c] ;  /* 0x001a9c0001057983 */ /* 0x001ea80000300800 */
[----:B------:R0:W-:Y:S02]  /*2c6b0*/  STL [R1+0x214], R6 ;  /* 0x0002140601007387 */ /* 0x0001e40000100800 */
[----:B0-----:R-:W-:-:S05]  /*2c6c0*/  FMUL R6, R28, R27 ;  /* 0x0000001b1c067220 */ /* 0x001fca0000400000 */
[----:B------:R0:W-:Y:S04]  /*2c6d0*/  STL [R1+0x218], R6 ;  /* 0x0002180601007387 */ /* 0x0001e80000100800 */
[----:B------:R-:W-:Y:S01]  /*2c6e0*/  STL [R1+0x210], R26 ;  /* 0x0002101a01007387 */ /* 0x000fe20000100800 */
[----:B0-----:R-:W-:-:S03]  /*2c6f0*/  FMUL R6, R28, R22 ;  /* 0x000000161c067220 */ /* 0x001fc60000400000 */
[----:B------:R-:W-:Y:S04]  /*2c700*/  STL [R1+0x20c], R25 ;  /* 0x00020c1901007387 */ /* 0x000fe80000100800 */
[----:B------:R0:W-:Y:S04]  /*2c710*/  STL [R1+0x208], R6 ;  /* 0x0002080601007387 */ /* 0x0001e80000100800 */
[----:B------:R1:W-:Y:S01]  /*2c720*/  STL [R1+0x204], R3 ;  /* 0x0002040301007387 */ /* 0x0003e20000100800 */
[----:B0-----:R-:W-:-:S03]  /*2c730*/  FMUL R6, R28, R7 ;  /* 0x000000071c067220 */ /* 0x001fc60000400000 */
[----:B------:R0:W-:Y:S01]  /*2c740*/  STL [R1+0x200], R4 ;  /* 0x0002000401007387 */ /* 0x0001e20000100800 */
[----:B-1----:R-:W-:-:S03]  /*2c750*/  FMUL R3, R28, R8 ;  /* 0x000000081c037220 */ /* 0x002fc60000400000 */
[----:B------:R1:W-:Y:S01]  /*2c760*/  STL [R1+0x1a8], R6 ;  /* 0x0001a80601007387 */ /* 0x0003e20000100800 */
[----:B0-----:R-:W-:-:S03]  /*2c770*/  FMUL R4, R28, R11 ;  /* 0x0000000b1c047220 */ /* 0x001fc60000400000 */
[----:B------:R0:W-:Y:S01]  /*2c780*/  STL [R1+0x1a4], R3 ;  /* 0x0001a40301007387 */ /* 0x0001e20000100800 */
[----:B-1----:R-:W-:-:S03]  /*2c790*/  FMUL R6, R28, R12 ;  /* 0x0000000c1c067220 */ /* 0x002fc60000400000 */
[----:B------:R1:W-:Y:S04]  /*2c7a0*/  STL [R1+0x1a0], R4 ;  /* 0x0001a00401007387 */ /* 0x0003e80000100800 */
[----:B------:R3:W-:Y:S01]  /*2c7b0*/  STL [R1+0x90], R6 ;  /* 0x0000900601007387 */ /* 0x0007e20000100800 */
[C---:B0-----:R-:W-:Y:S02]  /*2c7c0*/  FMUL R3, R28.reuse, R15 ;  /* 0x0000000f1c037220 */ /* 0x041fe40000400000 */
[----:B-1----:R-:W-:-:S03]  /*2c7d0*/  FMUL R4, R28, R16 ;  /* 0x000000101c047220 */ /* 0x002fc60000400000 */
[----:B------:R0:W-:Y:S01]  /*2c7e0*/  STL [R1+0x88], R3 ;  /* 0x0000880301007387 */ /* 0x0001e20000100800 */
[----:B---3--:R-:W-:-:S03]  /*2c7f0*/  FMUL R6, R28, R19 ;  /* 0x000000131c067220 */ /* 0x008fc60000400000 */
        /* <DEDUP_REMOVED lines=10> */
[----:B------:R-:W-:Y:S01]  /*2c8a0*/  STL [R1+0x68], R3 ;  /* 0x0000680301007387 */ /* 0x000fe20000100800 */
[----:B---3--:R-:W-:-:S03]  /*2c8b0*/  FMUL R6, R28, R17 ;  /* 0x000000111c067220 */ /* 0x008fc60000400000 */
[----:B------:R0:W-:Y:S04]  /*2c8c0*/  STL [R1+0x64], R4 ;  /* 0x0000640401007387 */ /* 0x0001e80000100800 */
[----:B------:R-:W-:Y:S01]  /*2c8d0*/  STL [R1+0x60], R6 ;  /* 0x0000600601007387 */ /* 0x000fe20000100800 */
[----:B0-----:R-:W-:-:S03]  /*2c8e0*/  FMUL R4, R28, R2 ;  /* 0x000000021c047220 */ /* 0x001fc60000400000 */
[----:B------:R-:W3:Y:S01]  /*2c8f0*/  LDL.LU R2, [R1+0x1a98] ;  /* 0x001a980001027983 */ /* 0x000ee20000300800 */
[----:B------:R-:W-:-:S05]  /*2c900*/  FMUL R3, R28, R14 ;  /* 0x0000000e1c037220 */ /* 0x000fca0000400000 */
[----:B------:R0:W-:Y:S04]  /*2c910*/  STL [R1+0x5c], R3 ;  /* 0x00005c0301007387 */ /* 0x0001e80000100800 */
[----:B------:R-:W-:Y:S01]  /*2c920*/  STL [R1+0x58], R4 ;  /* 0x0000580401007387 */ /* 0x000fe20000100800 */
[----:B0-----:R-:W-:-:S03]  /*2c930*/  FMUL R3, R28, R0 ;  /* 0x000000001c037220 */ /* 0x001fc60000400000 */
[----:B------:R-:W3:Y:S04]  /*2c940*/  LDL.LU R0, [R1+0x1a94] ;  /* 0x001a940001007983 */ /* 0x000ee80000300800 */
[----:B------:R4:W-:Y:S02]  /*2c950*/  STL [R1+0x54], R3 ;  /* 0x0000540301007387 */ /* 0x0009e40000100800 */
[----:B----4-:R-:W-:Y:S02]  /*2c960*/  FSEL R3, R9, R29, !P3 ;  /* 0x0000001d09037208 */ /* 0x010fe40005800000 */
[----:B------:R-:W-:Y:S02]  /*2c970*/  FSETP.GEU.AND P6, PT, |R29|, 1.175494350822287508e-38, PT ;  /* 0x008000001d00780b */ /* 0x000fe40003fce200 */
[----:B--2---:R-:W-:Y:S01]  /*2c980*/  FSETP.GEU.AND P5, PT, R5, 1.175494350822287508e-38, PT ;  /* 0x008000000500780b */ /* 0x004fe20003fae000 */
[----:B------:R0:W-:Y:S04]  /*2c990*/  STL [R1+0x1a80], R5 ;  /* 0x001a800501007387 */ /* 0x0001e80000100800 */
[----:B0-----:R-:W2:Y:S04]  /*2c9a0*/  LDL R5, [R1+0xa8] ;  /* 0x0000a80001057983 */ /* 0x001ea80000100800 */
[----:B------:R0:W-:Y:S04]  /*2c9b0*/  STL [R1+0x1a84], R29 ;  /* 0x001a841d01007387 */ /* 0x0001e80000100800 */
[----:B------:R-:W-:Y:S04]  /*2c9c0*/  STL [R1+0x364], R3 ;  /* 0x0003640301007387 */ /* 0x000fe80000100800 */
[----:B0-----:R-:W4:Y:S01]  /*2c9d0*/  LDL R29, [R1+0xc4] ;  /* 0x0000c400011d7983 */ /* 0x001f220000100800 */
[----:B---3--:R-:W-:-:S05]  /*2c9e0*/  MOV R22, R2 ;  /* 0x0000000200167202 */ /* 0x008fca0000000f00 */
[----:B------:R0:W-:Y:S04]  /*2c9f0*/  STL [R1+0x1a58], R22 ;  /* 0x001a581601007387 */ /* 0x0001e80000100800 */
[----:B0-----:R-:W3:Y:S04]  /*2ca00*/  LDL.LU R22, [R1+0xb8] ;  /* 0x0000b80001167983 */ /* 0x001ee80000300800 */
[----:B------:R-:W2:Y:S01]  /*2ca10*/  LDL.LU R2, [R1+0xcc] ;  /* 0x0000cc0001027983 */ /* 0x000ea20000300800 */
[----:B------:R-:W-:Y:S01]  /*2ca20*/  MOV R23, R13 ;  /* 0x0000000d00177202 */ /* 0x000fe20000000f00 */
[----:B------:R-:W-:-:S02]  /*2ca30*/  @P4 FMUL R0, R0, 0.25 ;  /* 0x3e80000000004820 */ /* 0x000fc40000400000 */
[----:B------:R-:W-:Y:S01]  /*2ca40*/  IMAD.MOV.U32 R4, RZ, RZ, R10 ;  /* 0x000000ffff047224 */ /* 0x000fe200078e000a */
[----:B--2---:R0:W-:Y:S04]  /*2ca50*/  STL [R1+0x1a88], R2 ;  /* 0x001a880201007387 */ /* 0x0041e80000100800 */
[----:B0-----:R-:W2:Y:S04]  /*2ca60*/  LDL R2, [R1+0xb0] ;  /* 0x0000b00001027983 */ /* 0x001ea80000100800 */
        /* <DEDUP_REMOVED lines=22> */
[----:B------:R0:W-:Y:S04]  /*2cbd0*/  STL [R1+0xac], R0 ;  /* 0x0000ac0001007387 */ /* 0x0001e80000100800 */
[----:B0-----:R-:W2:Y:S01]  /*2cbe0*/  LDL.LU R0, [R1+0x1a90] ;  /* 0x001a900001007983 */ /* 0x001ea20000300800 */
[----:B------:R-:W-:-:S02]  /*2cbf0*/  @P4 FMUL R4, R4, 0.25 ;  /* 0x3e80000004044820 */ /* 0x000fc40000400000 */
[----:B------:R-:W-:-:S03]  /*2cc00*/  @P4 FMUL R5, R5, 0.25 ;  /* 0x3e80000005054820 */ /* 0x000fc60000400000 */
[----:B------:R-:W-:Y:S04]  /*2cc10*/  @P4 STL [R1+0xa4], R4 ;  /* 0x0000a40401004387 */ /* 0x000fe80000100800 */
[----:B------:R-:W-:Y:S01]  /*2cc20*/  @P4 STL [R1+0xa8], R5 ;  /* 0x0000a80501004387 */ /* 0x000fe20000100800 */
[----:B--2---:R-:W-:-:S05]  /*2cc30*/  @P4 FMUL R0, R0, 0.25 ;  /* 0x3e80000000004820 */ /* 0x004fca0000400000 */
[----:B------:R0:W-:Y:S04]  /*2cc40*/  STL [R1+0xb4], R0 ;  /* 0x0000b40001007387 */ /* 0x0001e80000100800 */
[----:B0-----:R-:W2:Y:S01]  /*2cc50*/  LDL.LU R0, [R1+0x1a8c] ;  /* 0x001a8c0001007983 */ /* 0x001ea20000300800 */
[----:B------:R-:W-:Y:S02]  /*2cc60*/  @P4 FMUL R2, R2, 0.25 ;  /* 0x3e80000002024820 */ /* 0x000fe40000400000 */
[----:B---3--:R-:W-:-:S03]  /*2cc70*/  @P4 FMUL R22, R22, 0.25 ;  /* 0x3e80000016164820 */ /* 0x008fc60000400000 */
[----:B------:R-:W-:Y:S04]  /*2cc80*/  @P4 STL [R1+0xb0], R2 ;  /* 0x0000b00201004387 */ /* 0x000fe80000100800 */
[----:B------:R0:W-:Y:S02]  /*2cc90*/  STL [R1+0x1a70], R22 ;  /* 0x001a701601007387 */ /* 0x0001e40000100800 */
[----:B0-----:R-:W-:Y:S02]  /*2cca0*/  MOV R22, R2 ;  /* 0x0000000200167202 */ /* 0x001fe40000000f00 */
[----:B------:R-:W3:Y:S01]  /*2ccb0*/  LDL.LU R2, [R1+0x1a88] ;  /* 0x001a880001027983 */ /* 0x000ee20000300800 */
[----:B--2---:R-:W-:-:S05]  /*2ccc0*/  @P4 FMUL R0, R0, 0.25 ;  /* 0x3e80000000004820 */ /* 0x004fca0000400000 */
[----:B------:R0:W-:Y:S04]  /*2ccd0*/  STL [R1+0x1a74], R0 ;  /* 0x001a740001007387 */ /* 0x0001e80000100800 */
[----:B0-----:R-:W2:Y:S01]  /*2cce0*/  LDL R0, [R1+0xac] ;  /* 0x0000ac0001007983 */ /* 0x001ea20000100800 */
[----:B----4-:R-:W-:-:S05]  /*2ccf0*/  @P4 FMUL R29, R29, 0.25 ;  /* 0x3e8000001d1d4820 */ /* 0x010fca0000400000 */
[----:B------:R0:W-:Y:S04]  /*2cd00*/  @P4 STL [R1+0xc4], R29 ;  /* 0x0000c41d01004387 */ /* 0x0001e80000100800 */
[----:B0-----:R-:W4:Y:S04]  /*2cd10*/  LDL.LU R29, [R1+0x1a84] ;  /* 0x001a8400011d7983 */ /* 0x001f280000300800 */
[----:B------:R0:W-:Y:S02]  /*2cd20*/  STL [R1+0x1a78], R22 ;  /* 0x001a781601007387 */ /* 0x0001e40000100800 */
[----:B0-----:R-:W-:-:S02]  /*2cd30*/  IMAD.MOV.U32 R22, RZ, RZ, R5 ;  /* 0x000000ffff167224 */ /* 0x001fc400078e0005 */
[----:B--2---:R0:W-:Y:S04]  /*2cd40*/  STL [R1+0x1a7c], R0 ;  /* 0x001a7c0001007387 */ /* 0x0041e80000100800 */
[----:B------:R-:W2:Y:S01]  /*2cd50*/  LDL.LU R5, [R1+0x1a80] ;  /* 0x001a800001057983 */ /* 0x000ea20000300800 */
[----:B0-----:R-:W-:Y:S01]  /*2cd60*/  MOV R0, R4 ;  /* 0x0000000400007202 */ /* 0x001fe20000000f00 */
[----:B------:R-:W-:Y:S02]  /*2cd70*/  @P4 FMUL R23, R23, 0.25 ;  /* 0x3e80000017174820 */ /* 0x000fe40000400000 */
[----:B---3--:R-:W-:Y:S02]  /*2cd80*/  @P4 FMUL R2, R2, 0.25 ;  /* 0x3e80000002024820 */ /* 0x008fe40000400000 */
[----:B------:R-:W-:-:S02]  /*2cd90*/  @!P6 FMUL R0, R0, 16777216 ;  /* 0x4b8000000000e820 */ /* 0x000fc40000400000 */
        /* <DEDUP_REMOVED lines=21> */
[----:B----4-:R-:W-:Y:S02]  /*2cef0*/  @P4 FMUL R29, R29, 0.25 ;  /* 0x3e8000001d1d4820 */ /* 0x010fe40000400000 */
[----:B------:R-:W-:Y:S02]  /*2cf00*/  @P4 FMUL R10, R10, 0.25 ;  /* 0x3e8000000a0a4820 */ /* 0x000fe40000400000 */
[----:B------:R-:W-:-:S02]  /*2cf10*/  @!P6 FMUL R22, R22, 16777216 ;  /* 0x4b8000001616e820 */ /* 0x000fc40000400000 */
[C---:B--2---:R-:W-:Y:S01]  /*2cf20*/  FMUL R4, R5.reuse, 8388608 ;  /* 0x4b00000005047820 */ /* 0x044fe20000400000 */
[----:B------:R-:W-:-:S04]  /*2cf30*/  FSETP.GT.AND P4, PT, |R5|, 8.50705917302346158658e+37, PT ;  /* 0x7e8000000500780b */ /* 0x000fc80003f84200 */
[----:B------:R0:W-:Y:S04]  /*2cf40*/  STL [R1+0x1a5c], R4 ;  /* 0x001a5c0401007387 */ /* 0x0001e80000100800 */
[----:B0-----:R-:W2:Y:S04]  /*2cf50*/  LDL.LU R4, [R1+0xb4] ;  /* 0x0000b40001047983 */ /* 0x001ea80000300800 */
[----:B------:R0:W-:Y:S04]  /*2cf60*/  STL [R1+0x1a54], R5 ;  /* 0x001a540501007387 */ /* 0x0001e80000100800 */
[----:B0-----:R-:W3:Y:S04]  /*2cf70*/  LDL.LU R5, [R1+0xc4] ;  /* 0x0000c40001057983 */ /* 0x001ee80000300800 */
[----:B------:R0:W-:Y:S04]  /*2cf80*/  @!P6 STL [R1+0xa4], R0 ;  /* 0x0000a4000100e387 */ /* 0x0001e80000100800 */
[----:B0-----:R-:W4:Y:S04]  /*2cf90*/  LDL.LU R0, [R1+0x1a7c] ;  /* 0x001a7c0001007983 */ /* 0x001f280000300800 */
[----:B------:R0:W-:Y:S04]  /*2cfa0*/  @!P6 STL [R1+0xa8], R22 ;  /* 0x0000a8160100e387 */ /* 0x0001e80000100800 */
[----:B0-----:R-:W3:Y:S01]  /*2cfb0*/  LDL.LU R22, [R1+0x1a78] ;  /* 0x001a780001167983 */ /* 0x001ee20000300800 */
[----:B--2---:R-:W-:-:S02]  /*2cfc0*/  @!P6 FMUL R4, R4, 16777216 ;  /* 0x4b8000000404e820 */ /* 0x004fc40000400000 */
[----:B----4-:R-:W-:-:S05]  /*2cfd0*/  @!P6 FMUL R0, R0, 16777216 ;  /* 0x4b8000000000e820 */ /* 0x010fca0000400000 */
[----:B------:R0:W-:Y:S01]  /*2cfe0*/  @!P6 STL [R1+0xac], R0 ;  /* 0x0000ac000100e387 */ /* 0x0001e20000100800 */
[----:B---3--:R-:W-:-:S03]  /*2cff0*/  @!P6 FMUL R22, R22, 16777216 ;  /* 0x4b8000001616e820 */ /* 0x008fc60000400000 */
[----:B0-----:R-:W2:Y:S04]  /*2d000*/  LDL.LU R0, [R1+0x1a74] ;  /* 0x001a740001007983 */ /* 0x001ea80000300800 */
[----:B------:R0:W-:Y:S04]  /*2d010*/  @!P6 STL [R1+0xb0], R22 ;  /* 0x0000b0160100e387 */ /* 0x0001e80000100800 */
[----:B0-----:R-:W3:Y:S04]  /*2d020*/  LDL.LU R22, [R1+0x1a70] ;  /* 0x001a700001167983 */ /* 0x001ee80000300800 */
[----:B------:R0:W-:Y:S04]  /*2d030*/  STL [R1+0x1a60], R4 ;  /* 0x001a600401007387 */ /* 0x0001e80000100800 */
[----:B0-----:R-:W4:Y:S04]  /*2d040*/  LDL.LU R4, [R1+0xac] ;  /* 0x0000ac0001047983 */ /* 0x001f280000300800 */
[----:B----4-:R0:W-:Y:S04]  /*2d050*/  STL [R1+0x1a64], R4 ;  /* 0x001a640401007387 */ /* 0x0101e80000100800 */
[----:B0-----:R-:W4:Y:S01]  /*2d060*/  LDL.LU R4, [R1+0xa8] ;  /* 0x0000a80001047983 */ /* 0x001f220000300800 */
[----:B------:R-:W-:-:S03]  /*2d070*/  @!P6 FMUL R23, R23, 16777216 ;  /* 0x4b8000001717e820 */ /* 0x000fc60000400000 */
[----:B----4-:R0:W-:Y:S04]  /*2d080*/  STL [R1+0x1a68], R4 ;  /* 0x001a680401007387 */ /* 0x0101e80000100800 */
[----:B0-----:R-:W4:Y:S01]  /*2d090*/  LDL.LU R4, [R1+0xa4] ;  /* 0x0000a40001047983 */ /* 0x001f220000300800 */
[----:B------:R-:W-:-:S03]  /*2d0a0*/  @!P6 FMUL R29, R29, 16777216 ;  /* 0x4b8000001d1de820 */ /* 0x000fc60000400000 */
[----:B----4-:R0:W-:Y:S02]  /*2d0b0*/  STL [R1+0x1a6c], R4 ;  /* 0x001a6c0401007387 */ /* 0x0101e40000100800 */
[----:B0-----:R-:W-:Y:S02]  /*2d0c0*/  MOV R4, R23 ;  /* 0x0000001700047202 */ /* 0x001fe40000000f00 */
[----:B------:R0:W1:Y:S02]  /*2d0d0*/  MUFU.RCP R23, R29 ;  /* 0x0000001d00177308 */ /* 0x0000640000001000 */
[----:B0-----:R-:W4:Y:S01]  /*2d0e0*/  LDL.LU R29, [R1+0xb0] ;  /* 0x0000b000011d7983 */ /* 0x001f220000300800 */
[----:B-1----:R-:W-:-:S05]  /*2d0f0*/  FMUL R4, R23, R4 ;  /* 0x0000000417047220 */ /* 0x002fca0000400000 */
        /* <DEDUP_REMOVED lines=11> */
[----:B----4-:R-:W-:Y:S02]  /*2d1b0*/  FMUL R29, R23, R29 ;  /* 0x0000001d171d7220 */ /* 0x010fe40000400000 */
[----:B------:R-:W-:-:S03]  /*2d1c0*/  @!P6 FMUL R0, R0, 16777216 ;  /* 0x4b8000000000e820 */ /* 0x000fc60000400000 */
[----:B------:R2:W-:Y:S01]  /*2d1d0*/  STL [R1+0x1dc], R29 ;  /* 0x0001dc1d01007387 */ /* 0x0005e20000100800 */
[----:B---3--:R-:W-:Y:S02]  /*2d1e0*/  @!P6 FMUL R22, R22, 16777216 ;  /* 0x4b8000001616e820 */ /* 0x008fe40000400000 */
[----:B------:R-:W-:Y:S02]  /*2d1f0*/  FMUL R0, R23, R0 ;  /* 0x0000000017007220 */ /* 0x000fe40000400000 */
        /* <DEDUP_REMOVED lines=10> */
[----:B------:R-:W-:Y:S02]  /*2d2a0*/  FMUL R15, R23, R15 ;  /* 0x0000000f170f7220 */ /* 0x000fe40000400000 */
[----:B------:R-:W-:Y:S02]  /*2d2b0*/  @!P6 FMUL R12, R12, 16777216 ;  /* 0x4b8000000c0ce820 */ /* 0x000fe40000400000 */
[----:B------:R-:W-:Y:S02]  /*2d2c0*/  @!P6 FMUL R26, R26, 16777216 ;  /* 0x4b8000001a1ae820 */ /* 0x000fe40000400000 */
[----:B------:R-:W-:Y:S02]  /*2d2d0*/  @!P6 FMUL R8, R8, 16777216 ;  /* 0x4b8000000808e820 */ /* 0x000fe40000400000 */
[----:B------:R-:W-:Y:S02]  /*2d2e0*/  @!P6 FMUL R14, R14, 16777216 ;  /* 0x4b8000000e0ee820 */ /* 0x000fe40000400000 */
[----:B------:R-:W-:-:S02]  /*2d2f0*/  @!P6 FMUL R18, R18, 16777216 ;  /* 0x4b8000001212e820 */ /* 0x000fc40000400000 */
[----:B------:R-:W-:Y:S02]  /*2d300*/  @!P6 FMUL R3, R3, 16777216 ;  /* 0x4b8000000303e820 */ /* 0x000fe40000400000 */
[----:B------:R-:W-:Y:S02]  /*2d310*/  FMUL R26, R23, R26 ;  /* 0x0000001a171a7220 */ /* 0x000fe40000400000 */
[----:B------:R-:W-:Y:S02]  /*2d320*/  @!P6 FMUL R17, R17, 16777216 ;  /* 0x4b8000001111e820 */ /* 0x000fe40000400000 */
[----:B------:R-:W-:Y:S02]  /*2d330*/  @!P6 FMUL R13, R13, 16777216 ;  /* 0x4b8000000d0de820 */ /* 0x000fe40000400000 */
[----:B------:R-:W-:Y:S02]  /*2d340*/  FMUL R14, R23, R14 ;  /* 0x0000000e170e7220 */ /* 0x000fe40000400000 */
[----:B------:R-:W-:-:S02]  /*2d350*/  @!P6 FMUL R7, R7, 16777216 ;  /* 0x4b8000000707e820 */ /* 0x000fc40000400000 */
[C---:B------:R-:W-:Y:S02]  /*2d360*/  FMUL R18, R23.reuse, R18 ;  /* 0x0000001217127220 */ /* 0x040fe40000400000 */
[----:B------:R-:W-:Y:S02]  /*2d370*/  @!P6 FMUL R6, R6, 16777216 ;  /* 0x4b8000000606e820 */ /* 0x000fe40000400000 */
[----:B------:R-:W-:Y:S02]  /*2d380*/  FMUL R3, R23, R3 ;  /* 0x0000000317037220 */ /* 0x000fe40000400000 */
[----:B------:R-:W-:Y:S02]  /*2d390*/  @!P6 FMUL R27, R27, 16777216 ;  /* 0x4b8000001b1be820 */ /* 0x000fe40000400000 */
[----:B------:R-:W-:Y:S02]  /*2d3a0*/  FMUL R17, R23, R17 ;  /* 0x0000001117117220 */ /* 0x000fe40000400000 */
[----:B------:R-:W-:-:S02]  /*2d3b0*/  @!P6 FMUL R25, R25, 16777216 ;  /* 0x4b8000001919e820 */ /* 0x000fc40000400000 */
[----:B------:R-:W-:Y:S02]  /*2d3c0*/  FMUL R13, R23, R13 ;  /* 0x0000000d170d7220 */ /* 0x000fe40000400000 */
[----:B------:R-:W-:-:S04]  /*2d3d0*/  @!P6 FMUL R21, R21, 16777216 ;  /* 0x4b8000001515e820 */ /* 0x000fc80000400000 */
[C---:B------:R-:W-:Y:S02]  /*2d3e0*/  FMUL R21, R23.reuse, R21 ;  /* 0x0000001517157220 */ /* 0x040fe40000400000 */
[C---:B--2---:R-:W-:Y:S02]  /*2d3f0*/  FMUL R29, R23.reuse, R4 ;  /* 0x00000004171d7220 */ /* 0x044fe40000400000 */
[----:B------:R-:W2:Y:S04]  /*2d400*/  LDL.LU R4, [R1+0x1a5c] ;  /* 0x001a5c0001047983 */ /* 0x000ea80000300800 */
[----:B------:R0:W-:Y:S02]  /*2d410*/  STL [R1+0xac], R29 ;  /* 0x0000ac1d01007387 */ /* 0x0001e40000100800 */
[----:B0-----:R-:W-:-:S02]  /*2d420*/  FMUL R29, R23, R22 ;  /* 0x00000016171d7220 */ /* 0x001fc40000400000 */
[----:B------:R-:W3:Y:S04]  /*2d430*/  LDL.LU R22, [R1+0x1a58] ;  /* 0x001a580001167983 */ /* 0x000ee80000300800 */
[----:B------:R0:W-:Y:S04]  /*2d440*/  STL [R1+0x19bc], R0 ;  /* 0x0019bc0001007387 */ /* 0x0001e80000100800 */
[----:B------:R1:W-:Y:S01]  /*2d450*/  STL [R1+0xb0], R29 ;  /* 0x0000b01d01007387 */ /* 0x0003e20000100800 */
[----:B0-----:R-:W-:-:S03]  /*2d460*/  FMUL R0, R23, R5 ;  /* 0x0000000517007220 */ /* 0x001fc60000400000 */
[----:B------:R-:W2:Y:S04]  /*2d470*/  LDL.LU R5, [R1+0x1a54] ;  /* 0x001a540001057983 */ /* 0x000ea80000300800 */
[----:B------:R0:W-:Y:S01]  /*2d480*/  STL [R1+0x19c0], R0 ;  /* 0x0019c00001007387 */ /* 0x0001e20000100800 */
[C---:B-1----:R-:W-:Y:S02]  /*2d490*/  FMUL R29, R23.reuse, R9 ;  /* 0x00000009171d7220 */ /* 0x042fe40000400000 */
[C---:B0-----:R-:W-:Y:S02]  /*2d4a0*/  FMUL R0, R23.reuse, R2 ;  /* 0x0000000217007220 */ /* 0x041fe40000400000 */
[----:B------:R-:W4:Y:S04]  /*2d4b0*/  LDL.LU R2, [R1+0x1a50] ;  /* 0x001a500001027983 */ /* 0x000f280000300800 */
[----:B------:R0:W-:Y:S01]  /*2d4c0*/  STL [R1+0x19c4], R0 ;  /* 0x0019c40001007387 */ /* 0x0001e20000100800 */
[----:B------:R-:W-:-:S03]  /*2d4d0*/  FMUL R9, R23, R24 ;  /* 0x0000001817097220 */ /* 0x000fc60000400000 */
[----:B------:R-:W-:Y:S01]  /*2d4e0*/  STL [R1+0x9c], R29 ;  /* 0x00009c1d01007387 */ /* 0x000fe20000100800 */
[----:B0-----:R-:W-:-:S05]  /*2d4f0*/  FMUL R0, R23, R28 ;  /* 0x0000001c17007220 */ /* 0x001fca0000400000 */
[----:B------:R0:W-:Y:S04]  /*2d500*/  STL [R1+0x98], R0 ;  /* 0x0000980001007387 */ /* 0x0001e80000100800 */
[----:B------:R1:W-:Y:S01]  /*2d510*/  STL [R1+0x94], R9 ;  /* 0x0000940901007387 */ /* 0x0003e20000100800 */
[C---:B0-----:R-:W-:Y:S02]  /*2d520*/  FMUL R0, R23.reuse, R20 ;  /* 0x0000001417007220 */ /* 0x041fe40000400000 */
[----:B-1----:R-:W-:-:S03]  /*2d530*/  FMUL R9, R23, R19 ;  /* 0x0000001317097220 */ /* 0x002fc60000400000 */
[----:B------:R0:W-:Y:S04]  /*2d540*/  STL [R1+0x19c8], R0 ;  /* 0x0019c80001007387 */ /* 0x0001e80000100800 */
[----:B------:R1:W-:Y:S01]  /*2d550*/  STL [R1+0x84], R9 ;  /* 0x0000840901007387 */ /* 0x0003e20000100800 */
[----:B0-----:R-:W-:-:S05]  /*2d560*/  FMUL R0, R23, R16 ;  /* 0x0000001017007220 */ /* 0x001fca0000400000 */
[----:B------:R0:W-:Y:S01]  /*2d570*/  STL [R1+0x7c], R0 ;  /* 0x00007c0001007387 */ /* 0x0001e20000100800 */
[----:B-1----:R-:W-:-:S03]  /*2d580*/  FMUL R9, R23, R12 ;  /* 0x0000000c17097220 */ /* 0x002fc60000400000 */
[----:B------:R1:W-:Y:S01]  /*2d590*/  STL [R1+0x34], R15 ;  /* 0x0000340f01007387 */ /* 0x0003e20000100800 */
[----:B0-----:R-:W-:-:S05]  /*2d5a0*/  FMUL R0, R23, R11 ;  /* 0x0000000b17007220 */ /* 0x001fca0000400000 */
[----:B------:R0:W-:Y:S01]  /*2d5b0*/  STL [R1+0x19f8], R0 ;  /* 0x0019f80001007387 */ /* 0x0001e20000100800 */
[----:B-1----:R-:W-:-:S03]  /*2d5c0*/  FMUL R15, R23, R7 ;  /* 0x00000007170f7220 */ /* 0x002fc60000400000 */
[----:B------:R-:W-:Y:S01]  /*2d5d0*/  STL [R1+0x2c], R9 ;  /* 0x00002c0901007387 */ /* 0x000fe20000100800 */
[----:B0-----:R-:W-:-:S03]  /*2d5e0*/  FMUL R0, R23, R8 ;  /* 0x0000000817007220 */ /* 0x001fc60000400000 */
[----:B------:R0:W-:Y:S01]  /*2d5f0*/  STL [R1+0x19fc], R26 ;  /* 0x0019fc1a01007387 */ /* 0x0001e20000100800 */
[----:B------:R-:W-:-:S03]  /*2d600*/  FMUL R19, R23, R6 ;  /* 0x0000000617137220 */ /* 0x000fc60000400000 */
[----:B------:R1:W-:Y:S01]  /*2d610*/  STL [R1+0x20], R0 ;  /* 0x0000200001007387 */ /* 0x0003e20000100800 */
[----:B------:R-:W-:-:S03]  /*2d620*/  FMUL R16, R23, R27 ;  /* 0x0000001b17107220 */ /* 0x000fc60000400000 */
[----:B------:R-:W-:Y:S01]  /*2d630*/  STL [R1+0x1a00], R14 ;  /* 0x001a000e01007387 */ /* 0x000fe20000100800 */
[----:B------:R-:W-:-:S03]  /*2d640*/  FMUL R12, R23, R25 ;  /* 0x00000019170c7220 */ /* 0x000fc60000400000 */
[----:B------:R-:W-:Y:S04]  /*2d650*/  STL [R1+0x1a04], R18 ;  /* 0x001a041201007387 */ /* 0x000fe80000100800 */
        /* <DEDUP_REMOVED lines=8> */
[----:B0-----:R-:W2:Y:S01]  /*2d6e0*/  LDL.LU R26, [R1+0x184] ;  /* 0x00018400011a7983 */ /* 0x001ea20000300800 */
[----:B------:R-:W-:-:S03]  /*2d6f0*/  @!P6 FMUL R10, R10, 16777216 ;  /* 0x4b8000000a0ae820 */ /* 0x000fc60000400000 */
[----:B--2---:R0:W-:Y:S04]  /*2d700*/  STL [R1+0x1a44], R26 ;  /* 0x001a441a01007387 */ /* 0x0041e80000100800 */
[----:B------:R-:W2:Y:S01]  /*2d710*/  LDL.LU R20, [R1+0x18c] ;  /* 0x00018c0001147983 */ /* 0x000ea20000300800 */
[----:B------:R-:W-:Y:S01]  /*2d720*/  FMUL R23, R23, R10 ;  /* 0x0000000a17177220 */ /* 0x000fe20000400000 */
[----:B------:R-:W-:Y:S01]  /*2d730*/  FSEL R24, R4, R5, !P5 ;  /* 0x0000000504187208 */ /* 0x000fe20006800000 */
[----:B----4-:R-:W-:Y:S01]  /*2d740*/  @P4 FMUL R2, R2, 0.25 ;  /* 0x3e80000002024820 */ /* 0x010fe20000400000 */
[----:B--2---:R2:W-:Y:S04]  /*2d750*/  STL [R1+0x1a48], R20 ;  /* 0x001a481401007387 */ /* 0x0045e80000100800 */
[----:B-1----:R-:W4:Y:S04]  /*2d760*/  LDL.LU R0, [R1+0x194] ;  /* 0x0001940001007983 */ /* 0x002f280000300800 */
[----:B0-----:R-:W3:Y:S04]  /*2d770*/  LDL R26, [R1+0xd8] ;  /* 0x0000d800011a7983 */ /* 0x001ee80000100800 */
[----:B--2---:R-:W2:Y:S04]  /*2d780*/  LDL R20, [R1+0xe0] ;  /* 0x0000e00001147983 */ /* 0x004ea80000100800 */
[----:B------:R0:W-:Y:S04]  /*2d790*/  STL [R1+0x1a28], R23 ;  /* 0x001a281701007387 */ /* 0x0001e80000100800 */
        /* <DEDUP_REMOVED lines=22> */
[----:B------:R-:W2:Y:S04]  /*2d900*/  LDL.LU R25, [R1+0x198] ;  /* 0x0001980001197983 */ /* 0x000ea80000300800 */
[----:B0-----:R-:W2:Y:S04]  /*2d910*/  LDL.LU R24, [R1+0x19c] ;  /* 0x00019c0001187983 */ /* 0x001ea80000300800 */
[----:B------:R0:W-:Y:S04]  /*2d920*/  STL [R1+0xc8], R2 ;  /* 0x0000c80201007387 */ /* 0x0001e80000100800 */
[----:B0-----:R-:W2:Y:S02]  /*2d930*/  LDL.LU R2, [R1+0x1a4c] ;  /* 0x001a4c0001027983 */ /* 0x001ea40000300800 */
[----:B--2---:R-:W-:-:S05]  /*2d940*/  @P4 FMUL R2, R2, 0.25 ;  /* 0x3e80000002024820 */ /* 0x004fca0000400000 */
[----:B------:R0:W-:Y:S04]  /*2d950*/  STL [R1+0x1a40], R2 ;  /* 0x001a400201007387 */ /* 0x0001e80000100800 */
[----:B0-----:R-:W2:Y:S01]  /*2d960*/  LDL R2, [R1+0xe8] ;  /* 0x0000e80001027983 */ /* 0x001ea20000100800 */
[----:B------:R-:W-:Y:S01]  /*2d970*/  FSETP.GEU.AND P6, PT, |R5|, 1.175494350822287508e-38, PT ;  /* 0x008000000500780b */ /* 0x000fe20003fce200 */
[----:B---3--:R-:W-:Y:S02]  /*2d980*/  @P4 FMUL R26, R26, 0.25 ;  /* 0x3e8000001a1a4820 */ /* 0x008fe40000400000 */
[----:B------:R-:W-:Y:S02]  /*2d990*/  @P4 FMUL R20, R20, 0.25 ;  /* 0x3e80000014144820 */ /* 0x000fe40000400000 */
[----:B--2---:R-:W-:-:S05]  /*2d9a0*/  @P4 FMUL R2, R2, 0.25 ;  /* 0x3e80000002024820 */ /* 0x004fca0000400000 */
[----:B------:R0:W-:Y:S04]  /*2d9b0*/  @P4 STL [R1+0xe8], R2 ;  /* 0x0000e80201004387 */ /* 0x0001e80000100800 */
[----:B0-----:R-:W2:Y:S01]  /*2d9c0*/  LDL R2, [R1+0xc8] ;  /* 0x0000c80001027983 */ /* 0x001ea20000100800 */
[----:B------:R-:W-:-:S03]  /*2d9d0*/  @P4 FMUL R23, R23, 0.25 ;  /* 0x3e80000017174820 */ /* 0x000fc60000400000 */
[----:B------:R-:W-:Y:S04]  /*2d9e0*/  @P4 STL [R1+0xd8], R26 ;  /* 0x0000d81a01004387 */ /* 0x000fe80000100800 */
[----:B------:R-:W-:Y:S04]  /*2d9f0*/  @P4 STL [R1+0xe0], R20 ;  /* 0x0000e01401004387 */ /* 0x000fe80000100800 */
[----:B------:R0:W-:Y:S02]  /*2da00*/  STL [R1+0x1a38], R23 ;  /* 0x001a381701007387 */ /* 0x0001e40000100800 */
[----:B0-----:R-:W-:-:S02]  /*2da10*/  IMAD.MOV.U32 R23, RZ, RZ, R20 ;  /* 0x000000ffff177224 */ /* 0x001fc400078e0014 */
[----:B------:R-:W3:Y:S04]  /*2da20*/  LDL.LU R20, [R1+0x1a48] ;  /* 0x001a480001147983 */ /* 0x000ee80000300800 */
[----:B------:R0:W-:Y:S02]  /*2da30*/  STL [R1+0x1a3c], R23 ;  /* 0x001a3c1701007387 */ /* 0x0001e40000100800 */
[----:B0-----:R-:W-:Y:S02]  /*2da40*/  MOV R23, R26 ;  /* 0x0000001a00177202 */ /* 0x001fe40000000f00 */
[----:B------:R-:W3:Y:S01]  /*2da50*/  LDL.LU R26, [R1+0x1a44] ;  /* 0x001a4400011a7983 */ /* 0x000ee20000300800 */
[----:B--2---:R-:W-:-:S05]  /*2da60*/  @!P6 FMUL R2, R2, 16777216 ;  /* 0x4b8000000202e820 */ /* 0x004fca0000400000 */
[----:B------:R0:W-:Y:S04]  /*2da70*/  @!P6 STL [R1+0xc8], R2 ;  /* 0x0000c8020100e387 */ /* 0x0001e80000100800 */
[----:B0-----:R-:W2:Y:S01]  /*2da80*/  LDL.LU R2, [R1+0x1a40] ;  /* 0x001a400001027983 */ /* 0x001ea20000300800 */
[----:B------:R-:W-:Y:S02]  /*2da90*/  @!P6 FMUL R23, R23, 16777216 ;  /* 0x4b8000001717e820 */ /* 0x000fe40000400000 */
[----:B--2---:R-:W-:-:S05]  /*2daa0*/  @!P6 FMUL R2, R2, 16777216 ;  /* 0x4b8000000202e820 */ /* 0x004fca0000400000 */
[----:B------:R0:W-:Y:S04]  /*2dab0*/  STL [R1+0x1a30], R2 ;  /* 0x001a300201007387 */ /* 0x0001e80000100800 */
[----:B0-----:R-:W2:Y:S04]  /*2dac0*/  LDL R2, [R1+0xe8] ;  /* 0x0000e80001027983 */ /* 0x001ea80000100800 */
[----:B------:R0:W-:Y:S04]  /*2dad0*/  @!P6 STL [R1+0xd8], R23 ;  /* 0x0000d8170100e387 */ /* 0x0001e80000100800 */
[----:B0-----:R-:W3:Y:S01]  /*2dae0*/  LDL.LU R23, [R1+0x1a3c] ;  /* 0x001a3c0001177983 */ /* 0x001ee20000300800 */
[----:B--2---:R-:W-:-:S02]  /*2daf0*/  @!P6 FMUL R2, R2, 16777216 ;  /* 0x4b8000000202e820 */ /* 0x004fc40000400000 */
[----:B---3--:R-:W-:-:S05]  /*2db00*/  @!P6 FMUL R23, R23, 16777216 ;  /* 0x4b8000001717e820 */ /* 0x008fca0000400000 */
[----:B------:R0:W-:Y:S04]  /*2db10*/  @!P6 STL [R1+0xe0], R23 ;  /* 0x0000e0170100e387 */ /* 0x0001e80000100800 */
[----:B0-----:R-:W2:Y:S04]  /*2db20*/  LDL.LU R23, [R1+0x1a38] ;  /* 0x001a380001177983 */ /* 0x001ea80000300800 */
[----:B------:R0:W-:Y:S04]  /*2db30*/  @!P6 STL [R1+0xe8], R2 ;  /* 0x0000e8020100e387 */ /* 0x0001e80000100800 */
[----:B0-----:R-:W3:Y:S01]  /*2db40*/  LDL.LU R2, [R1+0xc8] ;  /* 0x0000c80001027983 */ /* 0x001ee20000300800 */
[----:B------:R-:W-:-:S02]  /*2db50*/  @P4 FMUL R22, R22, 0.25 ;  /* 0x3e80000016164820 */ /* 0x000fc40000400000 */
[----:B------:R-:W-:Y:S02]  /*2db60*/  @P4 FMUL R5, R5, 0.25 ;  /* 0x3e80000005054820 */ /* 0x000fe40000400000 */
[----:B------:R-:W-:Y:S02]  /*2db70*/  @!P6 FMUL R22, R22, 16777216 ;  /* 0x4b8000001616e820 */ /* 0x000fe40000400000 */
[----:B------:R-:W-:Y:S01]  /*2db80*/  @!P6 FMUL R5, R5, 16777216 ;  /* 0x4b8000000505e820 */ /* 0x000fe20000400000 */
[----:B---3--:R0:W-:Y:S02]  /*2db90*/  STL [R1+0x1a34], R2 ;  /* 0x001a340201007387 */ /* 0x0081e40000100800 */
[----:B0-----:R-:W-:Y:S02]  /*2dba0*/  MOV R2, R22 ;  /* 0x0000001600027202 */ /* 0x001fe40000000f00 */
[----:B------:R-:W0:Y:S01]  /*2dbb0*/  MUFU.RCP R22, R5 ;  /* 0x0000000500167308 */ /* 0x000e220000001000 */
[----:B--2---:R-:W-:-:S05]  /*2dbc0*/  @!P6 FMUL R23, R23, 16777216 ;  /* 0x4b8000001717e820 */ /* 0x004fca0000400000 */
[----:B------:R1:W-:Y:S01]  /*2dbd0*/  STL [R1+0x1a2c], R23 ;  /* 0x001a2c1701007387 */ /* 0x0003e20000100800 */
[----:B0-----:R-:W-:-:S03]  /*2dbe0*/  FMUL R2, R22, R2 ;  /* 0x0000000216027220 */ /* 0x001fc60000400000 */
[----:B-1----:R-:W2:Y:S04]  /*2dbf0*/  LDL.LU R23, [R1+0xd8] ;  /* 0x0000d80001177983 */ /* 0x002ea80000300800 */
[----:B------:R-:W3:Y:S04]  /*2dc00*/  LDL.LU R5, [R1+0xe8] ;  /* 0x0000e80001057983 */ /* 0x000ee80000300800 */
[----:B------:R0:W-:Y:S04]  /*2dc10*/  STL [R1+0x50], R2 ;  /* 0x0000500201007387 */ /* 0x0001e80000100800 */
[----:B0-----:R-:W2:Y:S02]  /*2dc20*/  LDL.LU R2, [R1+0x1a34] ;  /* 0x001a340001027983 */ /* 0x001ea40000300800 */
[----:B--2---:R-:W-:-:S05]  /*2dc30*/  FMUL R2, R22, R2 ;  /* 0x0000000216027220 */ /* 0x004fca0000400000 */
[----:B------:R0:W-:Y:S04]  /*2dc40*/  STL [R1+0x4c], R2 ;  /* 0x00004c0201007387 */ /* 0x0001e80000100800 */
[----:B0-----:R-:W2:Y:S01]  /*2dc50*/  LDL.LU R2, [R1+0x1a30] ;  /* 0x001a300001027983 */ /* 0x001ea20000300800 */
[C---:B------:R-:W-:Y:S02]  /*2dc60*/  FMUL R23, R22.reuse, R23 ;  /* 0x0000001716177220 */ /* 0x040fe40000400000 */
[----:B--2---:R-:W-:-:S05]  /*2dc70*/  FMUL R2, R22, R2 ;  /* 0x0000000216027220 */ /* 0x004fca0000400000 */
[----:B------:R0:W-:Y:S04]  /*2dc80*/  STL [R1+0x19cc], R2 ;  /* 0x0019cc0201007387 */ /* 0x0001e80000100800 */
[----:B0-----:R-:W2:Y:S04]  /*2dc90*/  LDL.LU R2, [R1+0xe0] ;  /* 0x0000e00001027983 */ /* 0x001ea80000300800 */
[----:B------:R0:W-:Y:S04]  /*2dca0*/  STL [R1+0x44], R23 ;  /* 0x0000441701007387 */ /* 0x0001e80000100800 */
[----:B0-----:R-:W4:Y:S01]  /*2dcb0*/  LDL.LU R23, [R1+0x1a2c] ;  /* 0x001a2c0001177983 */ /* 0x001f220000300800 */
[----:B------:R-:W-:-:S02]  /*2dcc0*/  @P4 FMUL R21, R21, 0.25 ;  /* 0x3e80000015154820 */ /* 0x000fc40000400000 */
[----:B------:R-:W-:Y:S02]  /*2dcd0*/  @P4 FMUL R12, R12, 0.25 ;  /* 0x3e8000000c0c4820 */ /* 0x000fe40000400000 */
[----:B---3--:R-:W-:Y:S02]  /*2dce0*/  FMUL R5, R22, R5 ;  /* 0x0000000516057220 */ /* 0x008fe40000400000 */
[----:B------:R-:W-:Y:S02]  /*2dcf0*/  @!P6 FMUL R21, R21, 16777216 ;  /* 0x4b8000001515e820 */ /* 0x000fe40000400000 */
[----:B------:R-:W-:Y:S02]  /*2dd00*/  @P4 FMUL R16, R16, 0.25 ;  /* 0x3e80000010104820 */ /* 0x000fe40000400000 */
[----:B------:R-:W-:Y:S02]  /*2dd10*/  @!P6 FMUL R12, R12, 16777216 ;  /* 0x4b8000000c0ce820 */ /* 0x000fe40000400000 */
[----:B------:R-:W-:-:S02]  /*2dd20*/  @!P6 FMUL R16, R16, 16777216 ;  /* 0x4b8000001010e820 */ /* 0x000fc40000400000 */
[----:B--2---:R-:W-:-:S05]  /*2dd30*/  FMUL R2, R22, R2 ;  /* 0x0000000216027220 */ /* 0x004fca0000400000 */
[----:B------:R4:W-:Y:S02]  /*2dd40*/  STL [R1+0x40], R2 ;  /* 0x0000400201007387 */ /* 0x0009e40000100800 */
[C---:B----4-:R-:W-:Y:S02]  /*2dd50*/  FMUL R2, R22.reuse, R23 ;  /* 0x0000001716027220 */ /* 0x050fe40000400000 */
[----:B------:R-:W2:Y:S04]  /*2dd60*/  LDL.LU R23, [R1+0x1a28] ;  /* 0x001a280001177983 */ /* 0x000ea80000300800 */
[----:B------:R0:W-:Y:S02]  /*2dd70*/  STL [R1+0x3c], R5 ;  /* 0x00003c0501007387 */ /* 0x0001e40000100800 */
[----:B0-----:R-:W-:-:S02]  /*2dd80*/  FMUL R5, R22, R21 ;  /* 0x0000001516057220 */ /* 0x001fc40000400000 */
[----:B------:R-:W3:Y:S04]  /*2dd90*/  LDL.LU R21, [R1+0x1a24] ;  /* 0x001a240001157983 */ /* 0x000ee80000300800 */
[----:B------:R0:W-:Y:S02]  /*2dda0*/  STL [R1+0x38], R2 ;  /* 0x0000380201007387 */ /* 0x0001e40000100800 */
[C---:B0-----:R-:W-:Y:S02]  /*2ddb0*/  FMUL R2, R22.reuse, R12 ;  /* 0x0000000c16027220 */ /* 0x041fe40000400000 */
[----:B------:R-:W2:Y:S04]  /*2ddc0*/  LDL.LU R12, [R1+0x1a20] ;  /* 0x001a2000010c7983 */ /* 0x000ea80000300800 */
[----:B------:R0:W-:Y:S02]  /*2ddd0*/  STL [R1+0x30], R5 ;  /* 0x0000300501007387 */ /* 0x0001e40000100800 */
[----:B0-----:R-:W-:-:S02]  /*2dde0*/  FMUL R5, R22, R16 ;  /* 0x0000001016057220 */ /* 0x001fc40000400000 */
[----:B------:R-:W3:Y:S01]  /*2ddf0*/  LDL.LU R16, [R1+0x1a1c] ;  /* 0x001a1c0001107983 */ /* 0x000ee20000300800 */
[----:B------:R-:W-:Y:S02]  /*2de00*/  @P4 FMUL R19, R19, 0.25 ;  /* 0x3e80000013134820 */ /* 0x000fe40000400000 */
[----:B------:R-:W-:Y:S02]  /*2de10*/  @P4 FMUL R15, R15, 0.25 ;  /* 0x3e8000000f0f4820 */ /* 0x000fe40000400000 */
[----:B------:R-:W-:Y:S02]  /*2de20*/  @!P6 FMUL R19, R19, 16777216 ;  /* 0x4b8000001313e820 */ /* 0x000fe40000400000 */
[----:B------:R-:W-:Y:S01]  /*2de30*/  @P4 FMUL R13, R13, 0.25 ;  /* 0x3e8000000d0d4820 */ /* 0x000fe20000400000 */
[----:B------:R0:W-:Y:S01]  /*2de40*/  STL [R1+0x24], R2 ;  /* 0x0000240201007387 */ /* 0x0001e20000100800 */
[----:B------:R-:W-:Y:S02]  /*2de50*/  @!P6 FMUL R15, R15, 16777216 ;  /* 0x4b8000000f0fe820 */ /* 0x000fe40000400000 */
[----:B------:R-:W-:-:S02]  /*2de60*/  @P4 FMUL R17, R17, 0.25 ;  /* 0x3e80000011114820 */ /* 0x000fc40000400000 */
[----:B------:R-:W-:Y:S02]  /*2de70*/  @!P6 FMUL R13, R13, 16777216 ;  /* 0x4b8000000d0de820 */ /* 0x000fe40000400000 */
[----:B------:R-:W-:Y:S02]  /*2de80*/  @P4 FMUL R3, R3, 0.25 ;  /* 0x3e80000003034820 */ /* 0x000fe40000400000 */
[----:B0-----:R-:W-:Y:S02]  /*2de90*/  FMUL R2, R22, R19 ;  /* 0x0000001316027220 */ /* 0x001fe40000400000 */
[----:B------:R-:W4:Y:S01]  /*2dea0*/  LDL.LU R19, [R1+0x1a18] ;  /* 0x001a180001137983 */ /* 0x000f220000300800 */
[----:B------:R-:W-:-:S03]  /*2deb0*/  @!P6 FMUL R17, R17, 16777216 ;  /* 0x4b8000001111e820 */ /* 0x000fc60000400000 */
[----:B------:R0:W-:Y:S01]  /*2dec0*/  STL [R1+0x18], R5 ;  /* 0x0000180501007387 */ /* 0x0001e20000100800 */
[----:B------:R-:W-:Y:S02]  /*2ded0*/  @P4 FMUL R18, R18, 0.25 ;  /* 0x3e80000012124820 */ /* 0x000fe40000400000 */
[----:B------:R-:W-:Y:S02]  /*2dee0*/  @!P6 FMUL R3, R3, 16777216 ;  /* 0x4b8000000303e820 */ /* 0x000fe40000400000 */
[----:B0-----:R-:W-:Y:S02]  /*2def0*/  FMUL R5, R22, R15 ;  /* 0x0000000f16057220 */ /* 0x001fe40000400000 */
[----:B------:R-:W4:Y:S04]  /*2df00*/  LDL.LU R15, [R1+0x1a14] ;  /* 0x001a1400010f7983 */ /* 0x000f280000300800 */
[----:B------:R0:W-:Y:S01]  /*2df10*/  STL [R1+0x1c], R2 ;  /* 0x00001c0201007387 */ /* 0x0001e20000100800 */
[----:B------:R-:W-:-:S02]  /*2df20*/  @P4 FMUL R14, R14, 0.25 ;  /* 0x3e8000000e0e4820 */ /* 0x000fc40000400000 */
[----:B------:R-:W-:Y:S02]  /*2df30*/  @!P6 FMUL R18, R18, 16777216 ;  /* 0x4b8000001212e820 */ /* 0x000fe40000400000 */
[----:B0-----:R-:W-:Y:S02]  /*2df40*/  FMUL R2, R22, R13 ;  /* 0x0000000d16027220 */ /* 0x001fe40000400000 */
[----:B------:R-:W4:Y:S04]  /*2df50*/  LDL.LU R13, [R1+0x1a10] ;  /* 0x001a1000010d7983 */ /* 0x000f280000300800 */
[----:B------:R0:W-:Y:S01]  /*2df60*/  STL [R1+0x14], R5 ;  /* 0x0000140501007387 */ /* 0x0001e20000100800 */
[----:B------:R-:W-:Y:S02]  /*2df70*/  @P4 FMUL R4, R4, 0.25 ;  /* 0x3e80000004044820 */ /* 0x000fe40000400000 */
[----:B------:R-:W-:-:S02]  /*2df80*/  @P4 FMUL R25, R25, 0.25 ;  /* 0x3e80000019194820 */ /* 0x000fc40000400000 */
[----:B------:R-:W-:Y:S02]  /*2df90*/  @P4 FMUL R8, R8, 0.25 ;  /* 0x3e80000008084820 */ /* 0x000fe40000400000 */
[----:B0-----:R-:W-:Y:S02]  /*2dfa0*/  FMUL R5, R22, R17 ;  /* 0x0000001116057220 */ /* 0x001fe40000400000 */
[----:B------:R-:W4:Y:S01]  /*2dfb0*/  LDL.LU R17, [R1+0x1a0c] ;  /* 0x001a0c0001117983 */ /* 0x000f220000300800 */
[----:B------:R-:W-:-:S03]  /*2dfc0*/  @P4 FMUL R24, R24, 0.25 ;  /* 0x3e80000018184820 */ /* 0x000fc60000400000 */
[----:B------:R0:W-:Y:S01]  /*2dfd0*/  STL [R1+0x10], R2 ;  /* 0x0000100201007387 */ /* 0x0001e20000100800 */
[----:B------:R-:W-:Y:S02]  /*2dfe0*/  @!P6 FMUL R14, R14, 16777216 ;  /* 0x4b8000000e0ee820 */ /* 0x000fe40000400000 */
[----:B------:R-:W-:Y:S02]  /*2dff0*/  @P4 FMUL R26, R26, 0.25 ;  /* 0x3e8000001a1a4820 */ /* 0x000fe40000400000 */
[----:B------:R-:W-:Y:S02]  /*2e000*/  @P4 FMUL R28, R28, 0.25 ;  /* 0x3e8000001c1c4820 */ /* 0x000fe40000400000 */
[----:B0-----:R-:W-:Y:S02]  /*2e010*/  FMUL R2, R22, R3 ;  /* 0x0000000316027220 */ /* 0x001fe40000400000 */
[----:B------:R-:W4:Y:S01]  /*2e020*/  LDL.LU R3, [R1+0x1a08] ;  /* 0x001a080001037983 */ /* 0x000f220000300800 */
[----:B------:R-:W-:-:S03]  /*2e030*/  @P4 FMUL R29, R29, 0.25 ;  /* 0x3e8000001d1d4820 */ /* 0x000fc60000400000 */
[----:B------:R0:W-:Y:S01]  /*2e040*/  STL [R1+0x8], R5 ;  /* 0x0000080501007387 */ /* 0x0001e20000100800 */
[----:B------:R-:W-:Y:S02]  /*2e050*/  @P4 FMUL R27, R27, 0.25 ;  /* 0x3e8000001b1b4820 */ /* 0x000fe40000400000 */
[----:B------:R-:W-:Y:S02]  /*2e060*/  @P4 FMUL R10, R10, 0.25 ;  /* 0x3e8000000a0a4820 */ /* 0x000fe40000400000 */
[----:B------:R-:W-:Y:S02]  /*2e070*/  @P4 FMUL R6, R6, 0.25 ;  /* 0x3e80000006064820 */ /* 0x000fe40000400000 */
[----:B------:R-:W-:Y:S02]  /*2e080*/  @P4 FMUL R7, R7, 0.25 ;  /* 0x3e80000007074820 */ /* 0x000fe40000400000 */
[----:B------:R-:W-:Y:S02]  /*2e090*/  @P4 FMUL R11, R11, 0.25 ;  /* 0x3e8000000b0b4820 */ /* 0x000fe40000400000 */
[----:B0-----:R-:W-:-:S02]  /*2e0a0*/  FMUL R5, R22, R18 ;  /* 0x0000001216057220 */ /* 0x001fc40000400000 */
[----:B------:R-:W-:Y:S01]  /*2e0b0*/  @P4 FMUL R9, R9, 0.25 ;  /* 0x3e80000009094820 */ /* 0x000fe20000400000 */
[----:B------:R-:W4:Y:S01]  /*2e0c0*/  LDL.LU R18, [R1+0x1a04] ;  /* 0x001a040001127983 */ /* 0x000f220000300800 */
[----:B------:R-:W-:Y:S02]  /*2e0d0*/  @P4 FMUL R20, R20, 0.25 ;  /* 0x3e80000014144820 */ /* 0x000fe40000400000 */
[----:B------:R-:W-:Y:S01]  /*2e0e0*/  @P4 FMUL R0, R0, 0.25 ;  /* 0x3e80000000004820 */ /* 0x000fe20000400000 */
[----:B------:R0:W-:Y:S01]  /*2e0f0*/  STL [R1+0xc], R2 ;  /* 0x00000c0201007387 */ /* 0x0001e20000100800 */
[----:B------:R-:W-:Y:S02]  /*2e100*/  @!P6 FMUL R4, R4, 16777216 ;  /* 0x4b8000000404e820 */ /* 0x000fe40000400000 */
[----:B------:R-:W-:Y:S02]  /*2e110*/  @!P6 FMUL R25, R25, 16777216 ;  /* 0x4b8000001919e820 */ /* 0x000fe40000400000 */
[----:B------:R-:W-:-:S02]  /*2e120*/  @!P6 FMUL R8, R8, 16777216 ;  /* 0x4b8000000808e820 */ /* 0x000fc40000400000 */
[----:B------:R-:W-:Y:S02]  /*2e130*/  @!P6 FMUL R24, R24, 16777216 ;  /* 0x4b8000001818e820 */ /* 0x000fe40000400000 */
[----:B------:R-:W-:Y:S02]  /*2e140*/  @!P6 FMUL R26, R26, 16777216 ;  /* 0x4b8000001a1ae820 */ /* 0x000fe40000400000 */
[----:B0-----:R-:W-:Y:S02]  /*2e150*/  FMUL R2, R22, R14 ;  /* 0x0000000e16027220 */ /* 0x001fe40000400000 */
[----:B------:R-:W-:Y:S01]  /*2e160*/  @!P6 FMUL R28, R28, 16777216 ;  /* 0x4b8000001c1ce820 */ /* 0x000fe20000400000 */
[----:B------:R-:W4:Y:S01]  /*2e170*/  LDL.LU R14, [R1+0x1a00] ;  /* 0x001a0000010e7983 */ /* 0x000f220000300800 */
        /* <DEDUP_REMOVED lines=8> */
[----:B------:R-:W-:Y:S01]  /*2e200*/  @!P6 FMUL R0, R0, 16777216 ;  /* 0x4b8000000000e820 */ /* 0x000fe20000400000 */
[----:B------:R-:W-:Y:S01]  /*2e210*/  STL [R1+0x4], R5 ;  /* 0x0000040501007387 */ /* 0x000fe20000100800 */
[C---:B------:R-:W-:Y:S02]  /*2e220*/  FMUL R4, R22.reuse, R4 ;  /* 0x0000000416047220 */ /* 0x040fe40000400000 */
[C---:B------:R-:W-:Y:S01]  /*2e230*/  FMUL R25, R22.reuse, R25 ;  /* 0x0000001916197220 */ /* 0x040fe20000400000 */
[----:B------:R0:W-:Y:S01]  /*2e240*/  STL [R1], R2 ;  /* 0x0000000201007387 */ /* 0x0001e20000100800 */
[C---:B------:R-:W-:Y:S02]  /*2e250*/  FMUL R8, R22.reuse, R8 ;  /* 0x0000000816087220 */ /* 0x040fe40000400000 */
[C---:B------:R-:W-:Y:S02]  /*2e260*/  FMUL R24, R22.reuse, R24 ;  /* 0x0000001816187220 */ /* 0x040fe40000400000 */
[----:B------:R-:W-:-:S02]  /*2e270*/  FMUL R28, R22, R28 ;  /* 0x0000001c161c7220 */ /* 0x000fc40000400000 */
[C---:B------:R-:W-:Y:S02]  /*2e280*/  FMUL R29, R22.reuse, R29 ;  /* 0x0000001d161d7220 */ /* 0x040fe40000400000 */
[C---:B------:R-:W-:Y:S01]  /*2e290*/  FMUL R27, R22.reuse, R27 ;  /* 0x0000001b161b7220 */ /* 0x040fe20000400000 */
[----:B0-----:R-:W4:Y:S01]  /*2e2a0*/  LDL.LU R2, [R1+0x34] ;  /* 0x0000340001027983 */ /* 0x001f220000300800 */
[C---:B------:R-:W-:Y:S02]  /*2e2b0*/  FMUL R10, R22.reuse, R10 ;  /* 0x0000000a160a7220 */ /* 0x040fe40000400000 */
[C---:B------:R-:W-:Y:S02]  /*2e2c0*/  FMUL R6, R22.reuse, R6 ;  /* 0x0000000616067220 */ /* 0x040fe40000400000 */
[C---:B------:R-:W-:Y:S02]  /*2e2d0*/  FMUL R7, R22.reuse, R7 ;  /* 0x0000000716077220 */ /* 0x040fe40000400000 */
[----:B------:R-:W-:-:S02]  /*2e2e0*/  FMUL R11, R22, R11 ;  /* 0x0000000b160b7220 */ /* 0x000fc40000400000 */
[C---:B------:R-:W-:Y:S02]  /*2e2f0*/  FMUL R9, R22.reuse, R9 ;  /* 0x0000000916097220 */ /* 0x040fe40000400000 */
[C---:B------:R-:W-:Y:S02]  /*2e300*/  FMUL R5, R22.reuse, R26 ;  /* 0x0000001a16057220 */ /* 0x040fe40000400000 */
[C---:B------:R-:W-:Y:S01]  /*2e310*/  FMUL R20, R22.reuse, R20 ;  /* 0x0000001416147220 */ /* 0x040fe20000400000 */
[----:B------:R-:W4:Y:S01]  /*2e320*/  LDL.LU R26, [R1+0x19fc] ;  /* 0x0019fc00011a7983 */ /* 0x000f220000300800 */
[----:B------:R-:W-:Y:S01]  /*2e330*/  FMUL R22, R22, R0 ;  /* 0x0000000016167220 */ /* 0x000fe20000400000 */
[----:B------:R-:W-:Y:S02]  /*2e340*/  F2FP.PACK_AB R4, R4, R25 ;  /* 0x000000190404723e */ /* 0x000fe400000000ff */
[----:B------:R-:W4:Y:S01]  /*2e350*/  LDL.LU R0, [R1+0x19f8] ;  /* 0x0019f80001007983 */ /* 0x000f220000300800 */
[----:B------:R-:W-:-:S03]  /*2e360*/  F2FP.PACK_AB R8, R8, R24 ;  /* 0x000000180808723e */ /* 0x000fc600000000ff */
[----:B------:R-:W4:Y:S04]  /*2e370*/  LDL.LU R25, [R1+0x20] ;  /* 0x0000200001197983 */ /* 0x000f280000300800 */
[----:B------:R-:W4:Y:S01]  /*2e380*/  LDL.LU R24, [R1+0x2c] ;  /* 0x00002c0001187983 */ /* 0x000f220000300800 */
[----:B--2---:R-:W-:-:S03]  /*2e390*/  F2FP.PACK_AB R12, R12, R23 ;  /* 0x000000170c0c723e */ /* 0x004fc600000000ff */
[----:B------:R-:W2:Y:S01]  /*2e3a0*/  LDL.LU R23, [R1] ;  /* 0x0000000001177983 */ /* 0x000ea20000300800 */
[----:B---3--:R-:W-:-:S03]  /*2e3b0*/  F2FP.PACK_AB R16, R16, R21 ;  /* 0x000000151010723e */ /* 0x008fc600000000ff */
[----:B------:R-:W3:Y:S01]  /*2e3c0*/  LDL.LU R21, [R1+0x27c] ;  /* 0x00027c0001157983 */ /* 0x000ee20000300800 */
[----:B------:R-:W-:-:S03]  /*2e3d0*/  F2FP.PACK_AB R5, R5, R22 ;  /* 0x000000160505723e */ /* 0x000fc600000000ff */
[----:B------:R-:W0:Y:S01]  /*2e3e0*/  S2R R22, SR_TID.X ;  /* 0x0000000000167919 */ /* 0x000e220000002100 */
[----:B------:R-:W-:Y:S02]  /*2e3f0*/  F2FP.PACK_AB R9, R9, R20 ;  /* 0x000000140909723e */ /* 0x000fe400000000ff */
[----:B------:R-:W-:Y:S02]  /*2e400*/  F2FP.PACK_AB R10, R10, R7 ;  /* 0x000000070a0a723e */ /* 0x000fe400000000ff */
[----:B------:R-:W-:Y:S02]  /*2e410*/  F2FP.PACK_AB R7, R28, R27 ;  /* 0x0000001b1c07723e */ /* 0x000fe400000000ff */
[----:B------:R-:W3:Y:S01]  /*2e420*/  LDL.LU R28, [R1+0x5c] ;  /* 0x00005c00011c7983 */ /* 0x000ee20000300800 */
[----:B------:R-:W-:Y:S02]  /*2e430*/  F2FP.PACK_AB R6, R6, R11 ;  /* 0x0000000b0606723e */ /* 0x000fe400000000ff */
[----:B----4-:R-:W-:Y:S01]  /*2e440*/  F2FP.PACK_AB R13, R13, R19 ;  /* 0x000000130d0d723e */ /* 0x010fe200000000ff */
[----:B0-----:R-:W-:-:S05]  /*2e450*/  IMAD.SHL.U32 R19, R22, 0x4, RZ ;  /* 0x0000000416137824 */ /* 0x001fca00078e00ff */
[----:B------:R-:W-:Y:S02]  /*2e460*/  LOP3.LUT R20, R19, 0x70, RZ, 0xc0, !PT ;  /* 0x0000007013147812 */ /* 0x000fe400078ec0ff */
[----:B------:R-:W-:Y:S02]  /*2e470*/  F2FP.PACK_AB R17, R17, R15 ;  /* 0x0000000f1111723e */ /* 0x000fe400000000ff */
[----:B------:R-:W-:Y:S02]  /*2e480*/  F2FP.PACK_AB R14, R14, R3 ;  /* 0x000000030e0e723e */ /* 0x000fe400000000ff */
[----:B------:R-:W-:Y:S02]  /*2e490*/  F2FP.PACK_AB R18, R26, R18 ;  /* 0x000000121a12723e */ /* 0x000fe400000000ff */
[----:B------:R-:W4:Y:S01]  /*2e4a0*/  LDL.LU R26, [R1+0x54] ;  /* 0x00005400011a7983 */ /* 0x000f220000300800 */
[----:B------:R-:W-:Y:S02]  /*2e4b0*/  F2FP.PACK_AB R19, R2, R0 ;  /* 0x000000000213723e */ /* 0x000fe400000000ff */
[----:B------:R-:W-:-:S02]  /*2e4c0*/  F2FP.PACK_AB R15, R24, R25 ;  /* 0x00000019180f723e */ /* 0x000fc400000000ff */
[----:B--2---:R-:W-:Y:S02]  /*2e4d0*/  F2FP.PACK_AB R11, R23, R29 ;  /* 0x0000001d170b723e */ /* 0x004fe400000000ff */
[----:B---3--:R-:W-:Y:S02]  /*2e4e0*/  LOP3.LUT R3, R21, R20, RZ, 0x3c, !PT ;  /* 0x0000001415037212 */ /* 0x008fe400078e3cff */
[----:B------:R-:W2:Y:S04]  /*2e4f0*/  LDL.LU R20, [R1+0x60] ;  /* 0x0000600001147983 */ /* 0x000ea80000300800 */
[----:B------:R-:W2:Y:S04]  /*2e500*/  LDL.LU R22, [R1+0x58] ;  /* 0x0000580001167983 */ /* 0x000ea80000300800 */
[----:B------:R-:W3:Y:S04]  /*2e510*/  LDL.LU R21, [R1+0x1b4] ;  /* 0x0001b40001157983 */ /* 0x000ee80000300800 */
[----:B------:R-:W3:Y:S04]  /*2e520*/  LDL R23, [R1+0x1ac] ;  /* 0x0001ac0001177983 */ /* 0x000ee80000100800 */
[----:B------:R-:W2:Y:S04]  /*2e530*/  LDL.LU R24, [R1+0x1b8] ;  /* 0x0001b80001187983 */ /* 0x000ea80000300800 */
[----:B------:R-:W2:Y:S04]  /*2e540*/  LDL.LU R25, [R1+0x1b0] ;  /* 0x0001b00001197983 */ /* 0x000ea80000300800 */
[----:B------:R-:W2:Y:S04]  /*2e550*/  LDL.LU R0, [R1+0x1a0] ;  /* 0x0001a00001007983 */ /* 0x000ea80000300800 */
[----:B--2---:R0:W-:Y:S04]  /*2e560*/  STL [R1+0x19d4], R0 ;  /* 0x0019d40001007387 */ /* 0x0041e80000100800 */
[----:B0-----:R-:W2:Y:S04]  /*2e570*/  LDL.LU R0, [R1+0x1a4] ;  /* 0x0001a40001007983 */ /* 0x001ea80000300800 */
        /* <DEDUP_REMOVED lines=16> */
[----:B------:R-:W2:Y:S04]  /*2e680*/  LDL.LU R2, [R1+0x1f8] ;  /* 0x0001f80001027983 */ /* 0x000ea80000300800 */
[----:B------:R-:W-:Y:S04]  /*2e690*/  STS.128 [R3], R4 ;  /* 0x0000000403007388 */ /* 0x000fe80000000c00 */
[----:B------:R-:W-:Y:S04]  /*2e6a0*/  STS.128 [R3+0x200], R8 ;  /* 0x0002000803007388 */ /* 0x000fe80000000c00 */
[----:B------:R-:W-:Y:S04]  /*2e6b0*/  STS.128 [R3+0x80], R12 ;  /* 0x0000800c03007388 */ /* 0x000fe80000000c00 */
[----:B--2---:R0:W-:Y:S04]  /*2e6c0*/  STL [R1+0x19d0], R2 ;  /* 0x0019d00201007387 */ /* 0x0041e80000100800 */
        /* <DEDUP_REMOVED lines=9> */
[----:B------:R-:W-:-:S03]  /*2e760*/  F2FP.PACK_AB R8, R20, R22 ;  /* 0x000000161408723e */ /* 0x000fc600000000ff */
[----:B------:R-:W2:Y:S04]  /*2e770*/  LDL.LU R15, [R1+0x1e0] ;  /* 0x0001e000010f7983 */ /* 0x000ea80000300800 */
[----:B------:R0:W-:Y:S01]  /*2e780*/  STS.128 [R3+0x280], R16 ;  /* 0x0002801003007388 */ /* 0x0001e20000000c00 */
[----:B---3--:R-:W-:Y:S02]  /*2e790*/  F2FP.PACK_AB R12, R21, R23 ;  /* 0x00000017150c723e */ /* 0x008fe400000000ff */
[----:B----4-:R-:W-:Y:S01]  /*2e7a0*/  F2FP.PACK_AB R4, R28, R26 ;  /* 0x0000001a1c04723e */ /* 0x010fe200000000ff */
[----:B0-----:R-:W3:Y:S01]  /*2e7b0*/  LDL.LU R17, [R1+0x1c0] ;  /* 0x0001c00001117983 */ /* 0x001ee20000300800 */
[----:B------:R-:W-:-:S03]  /*2e7c0*/  F2FP.PACK_AB R16, R24, R25 ;  /* 0x000000191810723e */ /* 0x000fc600000000ff */
        /* <DEDUP_REMOVED lines=11> */
[----:B------:R-:W3:Y:S01]  /*2e880*/  LDL R28, [R1+0x278] ;  /* 0x00027800011c7983 */ /* 0x000ee20000100800 */
[----:B--2---:R-:W-:-:S03]  /*2e890*/  F2FP.PACK_AB R5, R0, R5 ;  /* 0x000000050005723e */ /* 0x004fc600000000ff */
[----:B------:R-:W2:Y:S02]  /*2e8a0*/  LDL.LU R0, [R1+0x19f4] ;  /* 0x0019f40001007983 */ /* 0x000ea40000300800 */
[----:B--2---:R-:W-:Y:S02]  /*2e8b0*/  F2FP.PACK_AB R9, R0, R9 ;  /* 0x000000090009723e */ /* 0x004fe400000000ff */
[----:B------:R-:W2:Y:S02]  /*2e8c0*/  LDL.LU R0, [R1+0x19f0] ;  /* 0x0019f00001007983 */ /* 0x000ea40000300800 */
[----:B--2---:R-:W-:Y:S02]  /*2e8d0*/  F2FP.PACK_AB R13, R0, R13 ;  /* 0x0000000d000d723e */ /* 0x004fe400000000ff */
[----:B------:R-:W3:Y:S02]  /*2e8e0*/  LDL.LU R0, [R1+0x19ec] ;  /* 0x0019ec0001007983 */ /* 0x000ee40000300800 */
[----:B---3--:R-:W-:-:S02]  /*2e8f0*/  F2FP.PACK_AB R17, R0, R17 ;  /* 0x000000110011723e */ /* 0x008fc400000000ff */
[----:B------:R-:W2:Y:S02]  /*2e900*/  LDL.LU R0, [R1+0x19e8] ;  /* 0x0019e80001007983 */ /* 0x000ea40000300800 */
[----:B--2---:R-:W-:Y:S02]  /*2e910*/  F2FP.PACK_AB R6, R0, R6 ;  /* 0x000000060006723e */ /* 0x004fe400000000ff */
[----:B------:R-:W2:Y:S02]  /*2e920*/  LDL.LU R0, [R1+0x19e4] ;  /* 0x0019e40001007983 */ /* 0x000ea40000300800 */
[----:B--2---:R-:W-:Y:S02]  /*2e930*/  F2FP.PACK_AB R10, R0, R10 ;  /* 0x0000000a000a723e */ /* 0x004fe400000000ff */
[----:B------:R-:W2:Y:S02]  /*2e940*/  LDL.LU R0, [R1+0x19e0] ;  /* 0x0019e00001007983 */ /* 0x000ea40000300800 */
[----:B--2---:R-:W-:-:S02]  /*2e950*/  F2FP.PACK_AB R14, R0, R14 ;  /* 0x0000000e000e723e */ /* 0x004fc400000000ff */
[----:B------:R-:W4:Y:S02]  /*2e960*/  LDL.LU R0, [R1+0x19dc] ;  /* 0x0019dc0001007983 */ /* 0x000f240000300800 */
[----:B----4-:R-:W-:Y:S02]  /*2e970*/  F2FP.PACK_AB R18, R0, R18 ;  /* 0x000000120012723e */ /* 0x010fe400000000ff */
[----:B------:R-:W2:Y:S01]  /*2e980*/  LDL.LU R0, [R1+0x19d8] ;  /* 0x0019d80001007983 */ /* 0x000ea20000300800 */
[----:B------:R-:W-:Y:S02]  /*2e990*/  F2FP.PACK_AB R15, R2, R15 ;  /* 0x0000000f020f723e */ /* 0x000fe400000000ff */
[----:B--2---:R-:W-:Y:S02]  /*2e9a0*/  F2FP.PACK_AB R7, R0, R7 ;  /* 0x000000070007723e */ /* 0x004fe400000000ff */
[----:B------:R-:W2:Y:S04]  /*2e9b0*/  LDL.LU R0, [R1+0x19d4] ;  /* 0x0019d40001007983 */ /* 0x000ea80000300800 */
[----:B------:R-:W3:Y:S04]  /*2e9c0*/  LDL.LU R2, [R1+0x19d0] ;  /* 0x0019d00001027983 */ /* 0x000ee80000300800 */
[----:B------:R0:W-:Y:S04]  /*2e9d0*/  STS.128 [R3+0x100], R4 ;  /* 0x0001000403007388 */ /* 0x0001e80000000c00 */
[----:B0-----:R-:W0:Y:S02]  /*2e9e0*/  S2R R7, SR_TID.X ;  /* 0x0000000000077919 */ /* 0x001e240000002100 */
[----:B0-----:R-:W-:-:S04]  /*2e9f0*/  SHF.R.U32.HI R7, RZ, 0x5, R7 ;  /* 0x00000005ff077819 */ /* 0x001fc80000011607 */
[----:B------:R-:W-:-:S05]  /*2ea00*/  SGXT.U32 R7, R7, 0x2 ;  /* 0x000000020707781a */ /* 0x000fca0000000000 */
[----:B------:R-:W-:Y:S01]  /*2ea10*/  IMAD R4, R7, c[0x0][0x1c8], RZ ;  /* 0x0000720007047a24 */ /* 0x000fe200078e02ff */
[----:B--2---:R-:W-:Y:S02]  /*2ea20*/  F2FP.PACK_AB R11, R11, R0 ;  /* 0x000000000b0b723e */ /* 0x004fe400000000ff */
[----:B---3--:R-:W-:Y:S02]  /*2ea30*/  F2FP.PACK_AB R19, R2, R19 ;  /* 0x000000130213723e */ /* 0x008fe400000000ff */
[----:B------:R-:W2:Y:S04]  /*2ea40*/  LDL.LU R2, [R1+0x19cc] ;  /* 0x0019cc0001027983 */ /* 0x000ea80000300800 */
[----:B------:R-:W3:Y:S04]  /*2ea50*/  LDL.LU R5, [R1+0x24] ;  /* 0x0000240001057983 */ /* 0x000ee80000300800 */
[----:B------:R-:W4:Y:S04]  /*2ea60*/  LDL.LU R6, [R1+0x3c] ;  /* 0x00003c0001067983 */ /* 0x000f280000300800 */
[----:B------:R-:W2:Y:S04]  /*2ea70*/  LDL.LU R7, [R1+0x40] ;  /* 0x0000400001077983 */ /* 0x000ea80000300800 */
[----:B------:R0:W-:Y:S04]  /*2ea80*/  STS.128 [R3+0x300], R8 ;  /* 0x0003000803007388 */ /* 0x0001e80000000c00 */
[----:B0-----:R-:W2:Y:S04]  /*2ea90*/  LDL.LU R9, [R1+0x8] ;  /* 0x0000080001097983 */ /* 0x001ea80000300800 */
[----:B------:R-:W2:Y:S04]  /*2eaa0*/  LDL.LU R10, [R1+0x10] ;  /* 0x00001000010a7983 */ /* 0x000ea80000300800 */
[----:B------:R-:W2:Y:S01]  /*2eab0*/  LDL.LU R11, [R1+0x18] ;  /* 0x00001800010b7983 */ /* 0x000ea20000300800 */
[----:B------:R-:W-:-:S03]  /*2eac0*/  MOV R0, c[0x0][0x1c8] ;  /* 0x0000720000007a02 */ /* 0x000fc60000000f00 */
[----:B------:R-:W-:Y:S04]  /*2ead0*/  STS.128 [R3+0x180], R12 ;  /* 0x0001800c03007388 */ /* 0x000fe80000000c00 */
[----:B------:R-:W-:Y:S04]  /*2eae0*/  STS.128 [R3+0x380], R16 ;  /* 0x0003801003007388 */ /* 0x000fe80000000c00 */
[----:B------:R-:W-:Y:S01]  /*2eaf0*/  BAR.SYNC.DEFER_BLOCKING 0x0 ;  /* 0x0000000000007b1d */ /* 0x000fe20000010000 */
[----:B------:R-:W-:-:S05]  /*2eb00*/  LEA R4, R0, R4, 0x2 ;  /* 0x0000000400047211 */ /* 0x000fca00078e10ff */
[----:B------:R-:W-:-:S05]  /*2eb10*/  IMAD R4, R0, 0x4, R4 ;  /* 0x0000000400047824 */ /* 0x000fca00078e0204 */
[----:B------:R-:W-:-:S04]  /*2eb20*/  LEA R4, R0, R4, 0x2 ;  /* 0x0000000400047211 */ /* 0x000fc800078e10ff */
[----:B------:R-:W-:Y:S02]  /*2eb30*/  LEA R4, R0, R4, 0x2 ;  /* 0x0000000400047211 */ /* 0x000fe400078e10ff */
[----:B------:R-:W-:-:S03]  /*2eb40*/  F2FP.PACK_AB R23, R29, R23 ;  /* 0x000000171d17723e */ /* 0x000fc600000000ff */
[----:B------:R-:W-:Y:S01]  /*2eb50*/  STL [R1+0x10], R4 ;  /* 0x0000100401007387 */ /* 0x000fe20000100800 */
[----:B------:R-:W-:-:S03]  /*2eb60*/  IMAD R29, R0, 0x4, R4 ;  /* 0x00000004001d7824 */ /* 0x000fc600078e0204 */
[----:B------:R-:W-:Y:S01]  /*2eb70*/  LDS.128 R12, [R28+0x800] ;  /* 0x000800001c0c7984 */ /* 0x000fe20000000c00 */
[----:B---3--:R-:W-:Y:S02]  /*2eb80*/  F2FP.PACK_AB R25, R5, R25 ;  /* 0x000000190519723e */ /* 0x008fe400000000ff */
[----:B----4-:R-:W-:Y:S02]  /*2eb90*/  F2FP.PACK_AB R22, R6, R22 ;  /* 0x000000160616723e */ /* 0x010fe400000000ff */
[----:B--2---:R-:W-:Y:S02]  /*2eba0*/  F2FP.PACK_AB R26, R7, R26 ;  /* 0x0000001a071a723e */ /* 0x004fe400000000ff */
[----:B------:R-:W0:Y:S01]  /*2ebb0*/  LDS.128 R4, [R28+0x400] ;  /* 0x000400001c047984 */ /* 0x000e220000000c00 */
[----:B------:R-:W-:Y:S02]  /*2ebc0*/  F2FP.PACK_AB R20, R9, R20 ;  /* 0x000000140914723e */ /* 0x000fe400000000ff */
[----:B------:R-:W-:-:S02]  /*2ebd0*/  F2FP.PACK_AB R24, R10, R24 ;  /* 0x000000180a18723e */ /* 0x000fc400000000ff */
[----:B------:R-:W-:Y:S02]  /*2ebe0*/  F2FP.PACK_AB R21, R11, R21 ;  /* 0x000000150b15723e */ /* 0x000fe400000000ff */
[----:B------:R-:W1:Y:S01]  /*2ebf0*/  LDS.128 R8, [R28] ;  /* 0x000000001c087984 */ /* 0x000e620000000c00 */
[----:B------:R-:W-:Y:S02]  /*2ec00*/  F2FP.PACK_AB R27, R27, R2 ;  /* 0x000000021b1b723e */ /* 0x000fe400000000ff */
[----:B------:R-:W-:-:S05]  /*2ec10*/  LOP3.LUT R2, R28, 0x40, RZ, 0x3c, !PT ;  /* 0x000000401c027812 */ /* 0x000fca00078e3cff */
[----:B------:R-:W-:Y:S01]  /*2ec20*/  STL [R1+0x3b0], R2 ;  /* 0x0003b00201007387 */ /* 0x000fe20000100800 */
[----:B0-----:R-:W-:-:S03]  /*2ec30*/  MOV R0, R5 ;  /* 0x0000000500007202 */ /* 0x001fc60000000f00 */
[----:B-1----:R-:W-:Y:S04]  /*2ec40*/  STL.64 [R1+0x140], R8 ;  /* 0x0001400801007387 */ /* 0x002fe80000100a00 */
[----:B------:R-:W-:Y:S04]  /*2ec50*/  STL.64 [R1+0x148], R10 ;  /* 0x0001480a01007387 */ /* 0x000fe80000100a00 */
[----:B------:R-:W-:Y:S04]  /*2ec60*/  STL [R1+0x130], R4 ;  /* 0x0001300401007387 */ /* 0x000fe80000100800 */
[----:B------:R-:W0:Y:S04]  /*2ec70*/  LDS.128 R8, [R28+0xc00] ;  /* 0x000c00001c087984 */ /* 0x000e280000000c00 */
[----:B------:R-:W-:Y:S04]  /*2ec80*/  STL.64 [R1+0x138], R6 ;  /* 0x0001380601007387 */ /* 0x000fe80000100a00 */
[----:B------:R-:W1:Y:S04]  /*2ec90*/  LDS.128 R4, [R2] ;  /* 0x0000000002047984 */ /* 0x000e680000000c00 */
[----:B------:R-:W-:Y:S04]  /*2eca0*/  STL [R1+0x24], R29 ;  /* 0x0000241d01007387 */ /* 0x000fe80000100800 */
[----:B------:R-:W-:Y:S04]  /*2ecb0*/  STL.64 [R1+0x160], R12 ;  /* 0x0001600c01007387 */ /* 0x000fe80000100a00 */
[----:B------:R-:W-:Y:S04]  /*2ecc0*/  STL.64 [R1+0x168], R14 ;  /* 0x0001680e01007387 */ /* 0x000fe80000100a00 */
[----:B------:R-:W2:Y:S04]  /*2ecd0*/  LDS.128 R12, [R2+0x400] ;  /* 0x00040000020c7984 */ /* 0x000ea80000000c00 */
[----:B0-----:R-:W-:Y:S04]  /*2ece0*/  STL.64 [R1+0x190], R8 ;  /* 0x0001900801007387 */ /* 0x001fe80000100a00 */
[----:B------:R-:W-:Y:S04]  /*2ecf0*/  STL.64 [R1+0x198], R10 ;  /* 0x0001980a01007387 */ /* 0x000fe80000100a00 */
[----:B-1----:R-:W-:Y:S04]  /*2ed00*/  STL.64 [R1+0x120], R4 ;  /* 0x0001200401007387 */ /* 0x002fe80000100a00 */
[----:B------:R-:W-:Y:S04]  /*2ed10*/  STL.64 [R1+0x128], R6 ;  /* 0x0001280601007387 */ /* 0x000fe80000100a00 */
[----:B------:R-:W0:Y:S04]  /*2ed20*/  LDS.128 R4, [R2+0xc00] ;  /* 0x000c000002047984 */ /* 0x000e280000000c00 */
[----:B------:R-:W1:Y:S04]  /*2ed30*/  LDS.128 R8, [R2+0x800] ;  /* 0x0008000002087984 */ /* 0x000e680000000c00 */
[----:B--2---:R-:W-:Y:S04]  /*2ed40*/  STL.64 [R1+0x150], R12 ;  /* 0x0001500c01007387 */ /* 0x004fe80000100a00 */
[----:B------:R-:W-:Y:S04]  /*2ed50*/  STL.64 [R1+0x158], R14 ;  /* 0x0001580e01007387 */ /* 0x000fe80000100a00 */
[----:B------:R-:W-:Y:S06]  /*2ed60*/  BAR.SYNC.DEFER_BLOCKING 0x0 ;  /* 0x0000000000007b1d */ /* 0x000fec0000010000 */
[----:B0-----:R0:W-:Y:S04]  /*2ed70*/  STL [R1+0x170], R4 ;  /* 0x0001700401007387 */ /* 0x0011e80000100800 */
[----:B-1----:R1:W-:Y:S04]  /*2ed80*/  STL.64 [R1+0x180], R8 ;  /* 0x0001800801007387 */ /* 0x0023e80000100a00 */
[----:B------:R-:W-:Y:S01]  /*2ed90*/  STL.64 [R1+0x188], R10 ;  /* 0x0001880a01007387 */ /* 0x000fe20000100a00 */
[----:B------:R-:W-:-:S03]  /*2eda0*/  MOV R2, R5 ;  /* 0x0000000500027202 */ /* 0x000fc60000000f00 */
[----:B------:R2:W-:Y:S04]  /*2edb0*/  STL.64 [R1+0x178], R6 ;  /* 0x0001780601007387 */ /* 0x0005e80000100a00 */
[----:B0-----:R-:W3:Y:S04]  /*2edc0*/  LDL.LU R4, [R1+0x7c] ;  /* 0x00007c0001047983 */ /* 0x001ee80000300800 */
[----:B-1----:R-:W4:Y:S04]  /*2edd0*/  LDL.LU R8, [R1+0x94] ;  /* 0x0000940001087983 */ /* 0x002f280000300800 */
[----:B------:R-:W4:Y:S04]  /*2ede0*/  LDL.LU R28, [R1+0x84] ;  /* 0x00008400011c7983 */ /* 0x000f280000300800 */
[----:B------:R-:W3:Y:S04]  /*2edf0*/  LDL.LU R5, [R1+0x98] ;  /* 0x0000980001057983 */ /* 0x000ee80000300800 */
[----:B------:R-:W3:Y:S04]  /*2ee00*/  LDL.LU R9, [R1+0x9c] ;  /* 0x00009c0001097983 */ /* 0x000ee80000300800 */
[----:B--2---:R-:W2:Y:S04]  /*2ee10*/  LDL.LU R6, [R1+0xac] ;  /* 0x0000ac0001067983 */ /* 0x004ea80000300800 */
[----:B------:R-:W2:Y:S04]  /*2ee20*/  LDL.LU R10, [R1+0xb0] ;  /* 0x0000b000010a7983 */ /* 0x000ea80000300800 */
[----:B------:R-:W2:Y:S04]  /*2ee30*/  LDL.LU R7, [R1+0x1e4] ;  /* 0x0001e40001077983 */ /* 0x000ea80000300800 */
[----:B--2---:R0:W-:Y:S04]  /*2ee40*/  STL [R1+0x19b8], R7 ;  /* 0x0019b80701007387 */ /* 0x0041e80000100800 */
[----:B0-----:R-:W2:Y:S04]  /*2ee50*/  LDL R7, [R1+0x1dc] ;  /* 0x0001dc0001077983 */ /* 0x001ea80000100800 */
[----:B------:R-:W2:Y:S04]  /*2ee60*/  LDL.LU R11, [R1+0x1f0] ;  /* 0x0001f000010b7983 */ /* 0x000ea80000300800 */
[----:B--2---:R0:W-:Y:S04]  /*2ee70*/  STL [R1+0x19b4], R11 ;  /* 0x0019b40b01007387 */ /* 0x0041e80000100800 */
[----:B0-----:R-:W2:Y:S04]  /*2ee80*/  LDL.LU R11, [R1+0x1f4] ;  /* 0x0001f400010b7983 */ /* 0x001ea80000300800 */
[----:B------:R-:W2:Y:S04]  /*2ee90*/  LDL.LU R12, [R1+0x200] ;  /* 0x00020000010c7983 */ /* 0x000ea80000300800 */
[----:B------:R-:W2:Y:S04]  /*2eea0*/  LDL.LU R16, [R1+0x204] ;  /* 0x0002040001107983 */ /* 0x000ea80000300800 */
[----:B------:R-:W2:Y:S04]  /*2eeb0*/  LDL.LU R13, [R1+0x210] ;  /* 0x00021000010d7983 */ /* 0x000ea80000300800 */
        /* <DEDUP_REMOVED lines=8> */
[----:B--2---:R0:W-:Y:S04]  /*2ef40*/  STL [R1+0x19a8], R15 ;  /* 0x0019a80f01007387 */ /* 0x0041e80000100800 */
[----:B0-----:R-:W2:Y:S04]  /*2ef50*/  LDL.LU R15, [R1+0x22c] ;  /* 0x00022c00010f7983 */ /* 0x001ea80000300800 */
[----:B------:R0:W-:Y:S04]  /*2ef60*/  STL [R1+0x19a0], R2 ;  /* 0x0019a00201007387 */ /* 0x0001e80000100800 */
[----:B0-----:R-:W2:Y:S04]  /*2ef70*/  LDL.LU R2, [R1+0x23c] ;  /* 0x00023c0001027983 */ /* 0x001ea80000300800 */
[----:B------:R0:W-:Y:S02]  /*2ef80*/  STS.128 [R3], R20 ;  /* 0x0000001403007388 */ /* 0x0001e40000000c00 */
[----:B0-----:R-:W-:-:S02]  /*2ef90*/  IMAD.MOV.U32 R23, RZ, RZ, R0 ;  /* 0x000000ffff177224 */ /* 0x001fc400078e0000 */
[----:B--2---:R0:W-:Y:S04]  /*2efa0*/  STL [R1+0x19a4], R2 ;  /* 0x0019a40201007387 */ /* 0x0041e80000100800 */
[----:B0-----:R-:W2:Y:S04]  /*2efb0*/  LDL.LU R2, [R1+0x238] ;  /* 0x0002380001027983 */ /* 0x001ea80000300800 */
[----:B------:R-:W2:Y:S04]  /*2efc0*/  LDL.LU R19, [R1+0x234] ;  /* 0x0002340001137983 */ /* 0x000ea80000300800 */
[----:B------:R-:W3:Y:S04]  /*2efd0*/  LDL.LU R0, [R1+0x19c8] ;  /* 0x0019c80001007983 */ /* 0x000ee80000300800 */
[----:B------:R-:W2:Y:S04]  /*2efe0*/  LDL.LU R22, [R1+0x154] ;  /* 0x0001540001167983 */ /* 0x000ea80000300800 */
[----:B------:R-:W2:Y:S04]  /*2eff0*/  LDL.LU R20, [R1+0x144] ;  /* 0x0001440001147983 */ /* 0x000ea80000300800 */
[----:B------:R0:W-:Y:S04]  /*2f000*/  STS.128 [R3+0x200], R24 ;  /* 0x0002001803007388 */ /* 0x0001e80000000c00 */
[----:B0-----:R-:W2:Y:S04]  /*2f010*/  LDL.LU R24, [R1+0x1fc] ;  /* 0x0001fc0001187983 */ /* 0x001ea80000300800 */
[----:B------:R-:W2:Y:S04]  /*2f020*/  LDL.LU R25, [R1+0x208] ;  /* 0x0002080001197983 */ /* 0x000ea80000300800 */
[----:B------:R-:W2:Y:S04]  /*2f030*/  LDL.LU R26, [R1+0x20c] ;  /* 0x00020c00011a7983 */ /* 0x000ea80000300800 */
[----:B------:R-:W2:Y:S01]  /*2f040*/  LDL.LU R27, [R1+0x214] ;  /* 0x00021400011b7983 */ /* 0x000ea20000300800 */
[----:B---3--:R-:W-:-:S03]  /*2f050*/  F2FP.PACK_AB R4, R0, R4 ;  /* 0x000000040004723e */ /* 0x008fc600000000ff */
[----:B------:R-:W3:Y:S02]  /*2f060*/  LDL.LU R0, [R1+0x19c4] ;  /* 0x0019c40001007983 */ /* 0x000ee40000300800 */
[----:B---3--:R-:W-:Y:S02]  /*2f070*/  F2FP.PACK_AB R5, R0, R5 ;  /* 0x000000050005723e */ /* 0x008fe400000000ff */
[----:B------:R-:W3:Y:S01]  /*2f080*/  LDL.LU R0, [R1+0x19c0] ;  /* 0x0019c00001007983 */ /* 0x000ee20000300800 */
[----:B------:R-:W-:Y:S02]  /*2f090*/  F2FP.PACK_AB R10, R7, R10 ;  /* 0x0000000a070a723e */ /* 0x000fe400000000ff */
[----:B---3--:R-:W-:Y:S02]  /*2f0a0*/  F2FP.PACK_AB R9, R0, R9 ;  /* 0x000000090009723e */ /* 0x008fe400000000ff */
[----:B------:R-:W3:Y:S04]  /*2f0b0*/  LDL.LU R0, [R1+0x19bc] ;  /* 0x0019bc0001007983 */ /* 0x000ee80000300800 */
[----:B------:R-:W2:Y:S01]  /*2f0c0*/  LDL.LU R7, [R1+0x19b8] ;  /* 0x0019b80001077983 */ /* 0x000ea20000300800 */
[----:B------:R-:W-:-:S04]  /*2f0d0*/  MOV R21, c[0x0][0x1c8] ;  /* 0x0000720000157a02 */ /* 0x000fc80000000f00 */
[----:B------:R-:W-:Y:S02]  /*2f0e0*/  LEA R29, R21, R29, 0x2 ;  /* 0x0000001d151d7211 */ /* 0x000fe400078e10ff */
[----:B----4-:R-:W-:-:S03]  /*2f0f0*/  F2FP.PACK_AB R8, R8, R28 ;  /* 0x0000001c0808723e */ /* 0x010fc600000000ff */
[----:B------:R-:W-:Y:S01]  /*2f100*/  IMAD R28, R21, 0x4, R29 ;  /* 0x00000004151c7824 */ /* 0x000fe200078e021d */
[----:B--2---:R-:W-:Y:S02]  /*2f110*/  F2FP.PACK_AB R7, R11, R7 ;  /* 0x000000070b07723e */ /* 0x004fe400000000ff */
[----:B------:R-:W2:Y:S01]  /*2f120*/  LDL.LU R11, [R1+0x19b4] ;  /* 0x0019b400010b7983 */ /* 0x000ea20000300800 */
[----:B---3--:R-:W-:Y:S02]  /*2f130*/  F2FP.PACK_AB R6, R6, R0 ;  /* 0x000000000606723e */ /* 0x008fe400000000ff */
[----:B------:R-:W-:-:S04]  /*2f140*/  LEA R0, R21, R28, 0x2 ;  /* 0x0000001c15007211 */ /* 0x000fc800078e10ff */
[----:B------:R-:W-:Y:S02]  /*2f150*/  LEA R0, R21, R0, 0x2 ;  /* 0x0000000015007211 */ /* 0x000fe400078e10ff */
[----:B------:R-:W-:-:S03]  /*2f160*/  F2FP.PACK_AB R12, R25, R12 ;  /* 0x0000000c190c723e */ /* 0x000fc600000000ff */
[----:B------:R0:W-:Y:S01]  /*2f170*/  STL [R1+0x14], R0 ;  /* 0x0000140001007387 */ /* 0x0001e20000100800 */
[----:B------:R-:W-:-:S03]  /*2f180*/  F2FP.PACK_AB R16, R26, R16 ;  /* 0x000000101a10723e */ /* 0x000fc600000000ff */
[----:B------:R-:W3:Y:S01]  /*2f190*/  LDL.LU R25, [R1+0x250] ;  /* 0x0002500001197983 */ /* 0x000ee20000300800 */
[----:B------:R-:W-:Y:S02]  /*2f1a0*/  F2FP.PACK_AB R13, R27, R13 ;  /* 0x0000000d1b0d723e */ /* 0x000fe400000000ff */
[----:B------:R-:W-:Y:S02]  /*2f1b0*/  F2FP.PACK_AB R17, R14, R17 ;  /* 0x000000110e11723e */ /* 0x000fe400000000ff */
[----:B--2---:R-:W-:Y:S02]  /*2f1c0*/  F2FP.PACK_AB R11, R24, R11 ;  /* 0x0000000b180b723e */ /* 0x004fe400000000ff */
[----:B------:R-:W2:Y:S04]  /*2f1d0*/  LDL.LU R24, [R1+0x240] ;  /* 0x0002400001187983 */ /* 0x000ea80000300800 */
[----:B------:R-:W4:Y:S04]  /*2f1e0*/  LDL.LU R26, [R1+0x260] ;  /* 0x00026000011a7983 */ /* 0x000f280000300800 */
[----:B------:R-:W2:Y:S04]  /*2f1f0*/  LDL.LU R27, [R1+0x26c] ;  /* 0x00026c00011b7983 */ /* 0x000ea80000300800 */
[----:B------:R-:W2:Y:S02]  /*2f200*/  LDL.LU R14, [R1+0x19b0] ;  /* 0x0019b000010e7983 */ /* 0x000ea40000300800 */
[----:B--2---:R-:W-:-:S02]  /*2f210*/  F2FP.PACK_AB R14, R18, R14 ;  /* 0x0000000e120e723e */ /* 0x004fc400000000ff */
[----:B------:R-:W2:Y:S01]  /*2f220*/  LDL.LU R18, [R1+0x19ac] ;  /* 0x0019ac0001127983 */ /* 0x000ea20000300800 */
[----:B0-----:R-:W-:Y:S01]  /*2f230*/  IMAD R0, R21, 0x4, R0 ;  /* 0x0000000415007824 */ /* 0x001fe200078e0200 */
[----:B--2---:R-:W-:Y:S02]  /*2f240*/  F2FP.PACK_AB R18, R15, R18 ;  /* 0x000000120f12723e */ /* 0x004fe400000000ff */
[----:B------:R-:W2:Y:S04]  /*2f250*/  LDL.LU R15, [R1+0x19a8] ;  /* 0x0019a800010f7983 */ /* 0x000ea80000300800 */
[----:B------:R0:W-:Y:S01]  /*2f260*/  STL [R1+0x1c], R0 ;  /* 0x00001c0001007387 */ /* 0x0001e20000100800 */
[----:B--2---:R-:W-:-:S03]  /*2f270*/  F2FP.PACK_AB R15, R2, R15 ;  /* 0x0000000f020f723e */ /* 0x004fc600000000ff */
[----:B------:R-:W2:Y:S01]  /*2f280*/  LDL.LU R2, [R1+0x19a4] ;  /* 0x0019a40001027983 */ /* 0x000ea20000300800 */
[----:B0-----:R-:W-:-:S05]  /*2f290*/  LEA R0, R21, R0, 0x2 ;  /* 0x0000000015007211 */ /* 0x001fca00078e10ff */
[----:B------:R-:W-:Y:S01]  /*2f2a0*/  STL [R1+0x18], R0 ;  /* 0x0000180001007387 */ /* 0x000fe20000100800 */
[----:B--2---:R-:W-:-:S03]  /*2f2b0*/  F2FP.PACK_AB R19, R2, R19 ;  /* 0x000000130213723e */ /* 0x004fc600000000ff */
[----:B------:R-:W2:Y:S04]  /*2f2c0*/  LDL.LU R2, [R1+0x19a0] ;  /* 0x0019a00001027983 */ /* 0x000ea80000300800 */
[----:B------:R0:W-:Y:S04]  /*2f2d0*/  STS.128 [R3+0x80], R4 ;  /* 0x0000800403007388 */ /* 0x0001e80000000c00 */
[----:B------:R-:W-:Y:S04]  /*2f2e0*/  STS.128 [R3+0x280], R8 ;  /* 0x0002800803007388 */ /* 0x000fe80000000c00 */
[----:B0-----:R-:W3:Y:S04]  /*2f2f0*/  LDL.LU R4, [R1+0x244] ;  /* 0x0002440001047983 */ /* 0x001ee80000300800 */
[----:B------:R-:W3:Y:S04]  /*2f300*/  LDL.LU R5, [R1+0x258] ;  /* 0x0002580001057983 */ /* 0x000ee80000300800 */
[----:B------:R-:W3:Y:S04]  /*2f310*/  LDL.LU R6, [R1+0x268] ;  /* 0x0002680001067983 */ /* 0x000ee80000300800 */
[----:B------:R-:W3:Y:S01]  /*2f320*/  LDL.LU R7, [R1+0x280] ;  /* 0x0002800001077983 */ /* 0x000ee20000300800 */
[----:B------:R-:W-:-:S03]  /*2f330*/  LEA R0, R21, R0, 0x2 ;  /* 0x0000000015007211 */ /* 0x000fc600078e10ff */
[----:B------:R0:W-:Y:S04]  /*2f340*/  STS.128 [R3+0x100], R12 ;  /* 0x0001000c03007388 */ /* 0x0001e80000000c00 */
[----:B------:R1:W-:Y:S01]  /*2f350*/  STS.128 [R3+0x300], R16 ;  /* 0x0003001003007388 */ /* 0x0003e20000000c00 */
[----:B0-----:R-:W-:-:S04]  /*2f360*/  MOV R13, c[0x0][0x1c8] ;  /* 0x00007200000d7a02 */ /* 0x001fc80000000f00 */
[----:B-1----:R-:W-:Y:S01]  /*2f370*/  LEA R18, R13, R0, 0x2 ;  /* 0x000000000d127211 */ /* 0x002fe200078e10ff */
[----:B--2---:R-:W-:Y:S02]  /*2f380*/  IMAD.MOV.U32 R9, RZ, RZ, R2 ;  /* 0x000000ffff097224 */ /* 0x004fe400078e0002 */
[----:B------:R-:W2:Y:S04]  /*2f390*/  LDL.LU R2, [R1+0x199c] ;  /* 0x00199c0001027983 */ /* 0x000ea80000300800 */
[----:B------:R-:W2:Y:S04]  /*2f3a0*/  LDL.LU R8, [R1+0x274] ;  /* 0x0002740001087983 */ /* 0x000ea80000300800 */
[----:B------:R-:W3:Y:S04]  /*2f3b0*/  LDL.LU R10, [R1+0x270] ;  /* 0x00027000010a7983 */ /* 0x000ee80000300800 */
[----:B------:R0:W-:Y:S04]  /*2f3c0*/  STL [R1+0x20], R0 ;  /* 0x0000200001007387 */ /* 0x0001e80000100800 */
[----:B------:R-:W4:Y:S04]  /*2f3d0*/  LDL.LU R11, [R1+0x284] ;  /* 0x00028400010b7983 */ /* 0x000f280000300800 */
[----:B------:R-:W4:Y:S04]  /*2f3e0*/  LDL.LU R12, [R1+0x254] ;  /* 0x00025400010c7983 */ /* 0x000f280000300800 */
[----:B------:R-:W4:Y:S04]  /*2f3f0*/  LDL.LU R14, [R1+0x25c] ;  /* 0x00025c00010e7983 */ /* 0x000f280000300800 */
[----:B------:R-:W4:Y:S04]  /*2f400*/  LDL.LU R15, [R1+0x264] ;  /* 0x00026400010f7983 */ /* 0x000f280000300800 */
[----:B------:R-:W4:Y:S04]  /*2f410*/  LDL.LU R17, [R1+0x248] ;  /* 0x0002480001117983 */ /* 0x000f280000300800 */
[----:B------:R-:W4:Y:S04]  /*2f420*/  LDL.LU R19, [R1+0x24c] ;  /* 0x00024c0001137983 */ /* 0x000f280000300800 */
[----:B0-----:R-:W4:Y:S04]  /*2f430*/  LDL.LU R0, [R1+0x1998] ;  /* 0x0019980001007983 */ /* 0x001f280000300800 */
[----:B------:R0:W-:Y:S01]  /*2f440*/  STL [R1+0x1994], R18 ;  /* 0x0019941201007387 */ /* 0x0001e20000100800 */
[----:B--2---:R-:W-:-:S03]  /*2f450*/  F2FP.PACK_AB R27, R8, R27 ;  /* 0x0000001b081b723e */ /* 0x004fc600000000ff */
[----:B------:R-:W1:Y:S01]  /*2f460*/  S2R R8, SR_TID.X ;  /* 0x0000000000087919 */ /* 0x000e620000002100 */
[----:B---3--:R-:W-:Y:S02]  /*2f470*/  F2FP.PACK_AB R6, R10, R6 ;  /* 0x000000060a06723e */ /* 0x008fe400000000ff */
[----:B----4-:R-:W-:Y:S02]  /*2f480*/  F2FP.PACK_AB R25, R12, R25 ;  /* 0x000000190c19723e */ /* 0x010fe400000000ff */
[----:B------:R-:W-:Y:S02]  /*2f490*/  F2FP.PACK_AB R5, R14, R5 ;  /* 0x000000050e05723e */ /* 0x000fe400000000ff */
[----:B-1----:R-:W-:Y:S02]  /*2f4a0*/  SHF.R.U32.HI R8, RZ, 0x5, R8 ;  /* 0x00000005ff087819 */ /* 0x002fe40000011608 */
[----:B------:R-:W-:Y:S02]  /*2f4b0*/  F2FP.PACK_AB R24, R17, R24 ;  /* 0x000000181118723e */ /* 0x000fe400000000ff */
[----:B------:R-:W-:Y:S01]  /*2f4c0*/  F2FP.PACK_AB R4, R19, R4 ;  /* 0x000000041304723e */ /* 0x000fe200000000ff */
[C---:B------:R-:W-:Y:S01]  /*2f4d0*/  IMAD R19, R13.reuse, 0x4, R18 ;  /* 0x000000040d137824 */ /* 0x040fe200078e0212 */
[----:B------:R-:W-:Y:S01]  /*2f4e0*/  SGXT.U32 R8, R8, 0x2 ;  /* 0x000000020808781a */ /* 0x000fe20000000000 */
[----:B0-----:R-:W2:Y:S04]  /*2f4f0*/  LDL.LU R18, [R1+0x140] ;  /* 0x0001400001127983 */ /* 0x001ea80000300800 */
[----:B------:R-:W3:Y:S01]  /*2f500*/  LDL R12, [R1+0x120] ;  /* 0x00012000010c7983 */ /* 0x000ee20000100800 */
[----:B------:R-:W-:-:S03]  /*2f510*/  LEA R14, R13, R19, 0x2 ;  /* 0x000000130d0e7211 */ /* 0x000fc600078e10ff */
[----:B------:R-:W4:Y:S04]  /*2f520*/  LDL R16, [R1+0x130] ;  /* 0x0001300001107983 */ /* 0x000f280000100800 */
[----:B------:R-:W4:Y:S04]  /*2f530*/  LDL.LU R17, [R1+0x10] ;  /* 0x0000100001117983 */ /* 0x000f280000300800 */
[----:B------:R0:W-:Y:S01]  /*2f540*/  STL [R1+0x1990], R19 ;  /* 0x0019901301007387 */ /* 0x0001e20000100800 */
[----:B------:R-:W-:Y:S02]  /*2f550*/  LEA R14, R13, R14, 0x2 ;  /* 0x0000000e0d0e7211 */ /* 0x000fe400078e10ff */
[----:B0-----:R-:W-:Y:S01]  /*2f560*/  MOV R19, R20 ;  /* 0x0000001400137202 */ /* 0x001fe20000000f00 */
[----:B------:R-:W-:Y:S01]  /*2f570*/  IMAD R20, R8, c[0x0][0x1c8], RZ ;  /* 0x0000720008147a24 */ /* 0x000fe200078e02ff */
[----:B------:R-:W-:-:S04]  /*2f580*/  F2FP.PACK_AB R7, R11, R7 ;  /* 0x000000070b07723e */ /* 0x000fc800000000ff */
[C---:B------:R-:W-:Y:S01]  /*2f590*/  LEA R10, P6, R20.reuse, R0, 0x1 ;  /* 0x00000000140a7211 */ /* 0x040fe200078c08ff */
[----:B------:R-:W-:Y:S03]  /*2f5a0*/  STL [R1+0x4], R14 ;  /* 0x0000040e01007387 */ /* 0x000fe60000100800 */
[----:B------:R-:W-:Y:S02]  /*2f5b0*/  LEA.HI.X.SX32 R11, R20, R2, 0x1, P6 ;  /* 0x00000002140b7211 */ /* 0x000fe400030f0eff */
[----:B------:R-:W4:Y:S01]  /*2f5c0*/  LDL R20, [R1+0x150] ;  /* 0x0001500001147983 */ /* 0x000f220000100800 */
[----:B------:R-:W-:-:S05]  /*2f5d0*/  F2FP.PACK_AB R26, R15, R26 ;  /* 0x0000001a0f1a723e */ /* 0x000fca00000000ff */
[----:B------:R0:W-:Y:S04]  /*2f5e0*/  STS.128 [R3+0x180], R24 ;  /* 0x0001801803007388 */ /* 0x0001e80000000c00 */
[----:B0-----:R-:W0:Y:S01]  /*2f5f0*/  S2R R27, SR_TID.X ;  /* 0x00000000001b7919 */ /* 0x001e220000002100 */
[----:B------:R-:W-:Y:S02]  /*2f600*/  IMAD.MOV.U32 R26, RZ, RZ, R9 ;  /* 0x000000ffff1a7224 */ /* 0x000fe400078e0009 */
[----:B------:R-:W-:Y:S01]  /*2f610*/  IMAD.MOV.U32 R15, RZ, RZ, R22 ;  /* 0x000000ffff0f7224 */ /* 0x000fe200078e0016 */
[----:B------:R-:W-:Y:S01]  /*2f620*/  MOV R22, c[0x0][0x1c8] ;  /* 0x0000720000167a02 */ /* 0x000fe20000000f00 */
[----:B------:R-:W-:Y:S01]  /*2f630*/  IMAD R9, R8, c[0x0][0x1c8], RZ ;  /* 0x0000720008097a24 */ /* 0x000fe200078e02ff */
[----:B------:R1:W-:Y:S04]  /*2f640*/  STS.128 [R3+0x380], R4 ;  /* 0x0003800403007388 */ /* 0x0003e80000000c00 */
[----:B------:R-:W-:Y:S01]  /*2f650*/  LEA R9, R22, R9, 0x2 ;  /* 0x0000000916097211 */ /* 0x000fe200078e10ff */
[----:B------:R-:W-:Y:S03]  /*2f660*/  BAR.SYNC.DEFER_BLOCKING 0x0 ;  /* 0x0000000000007b1d */ /* 0x000fe60000010000 */
[----:B------:R-:W-:-:S02]  /*2f670*/  LEA R8, P4, R9, R0, 0x1 ;  /* 0x0000000009087211 */ /* 0x000fc400078808ff */
[----:B0-----:R-:W-:-:S04]  /*2f680*/  SHF.R.U32.HI R22, RZ, 0x5, R27 ;  /* 0x00000005ff167819 */ /* 0x001fc8000001161b */
[----:B------:R-:W-:Y:S02]  /*2f690*/  SGXT.U32 R22, R22, 0x2 ;  /* 0x000000021616781a */ /* 0x000fe40000000000 */
[----:B------:R-:W-:-:S03]  /*2f6a0*/  SHF.R.U32.HI R9, RZ, 0x5, R27 ;  /* 0x00000005ff097819 */ /* 0x000fc6000001161b */
[C---:B------:R-:W-:Y:S02]  /*2f6b0*/  IMAD R24, R22.reuse, c[0x0][0x1c8], RZ ;  /* 0x0000720016187a24 */ /* 0x040fe400078e02ff */
[----:B------:R-:W-:Y:S01]  /*2f6c0*/  IMAD R22, R22, c[0x0][0x1c8], RZ ;  /* 0x0000720016167a24 */ /* 0x000fe200078e02ff */
[----:B------:R-:W-:Y:S02]  /*2f6d0*/  SGXT.U32 R9, R9, 0x2 ;  /* 0x000000020909781a */ /* 0x000fe40000000000 */
[----:B------:R-:W-:Y:S02]  /*2f6e0*/  LEA R14, R13, R14, 0x2 ;  /* 0x0000000e0d0e7211 */ /* 0x000fe400078e10ff */
[C---:B------:R-:W-:Y:S01]  /*2f6f0*/  LEA R22, R21.reuse, R22, 0x2 ;  /* 0x0000001615167211 */ /* 0x040fe200078e10ff */
[----:B------:R-:W-:Y:S01]  /*2f700*/  IMAD.MOV.U32 R27, RZ, RZ, c[0x0][0x1c8] ;  /* 0x00007200ff1b7624 */ /* 0x000fe200078e00ff */
[----:B------:R-:W-:Y:S01]  /*2f710*/  LEA R24, R21, R24, 0x2 ;  /* 0x0000001815187211 */ /* 0x000fe200078e10ff */
[----:B------:R-:W-:Y:S01]  /*2f720*/  IMAD R9, R9, c[0x0][0x1c8], RZ ;  /* 0x0000720009097a24 */ /* 0x000fe200078e02ff */
[----:B------:R-:W-:-:S02]  /*2f730*/  LEA R22, R21, R22, 0x2 ;  /* 0x0000001615167211 */ /* 0x000fc400078e10ff */
[----:B-1----:R-:W-:Y:S02]  /*2f740*/  MOV R3, R26 ;  /* 0x0000001a00037202 */ /* 0x002fe40000000f00 */
[----:B------:R-:W-:Y:S01]  /*2f750*/  MOV R26, R23 ;  /* 0x00000017001a7202 */ /* 0x000fe20000000f00 */
[----:B------:R-:W-:Y:S01]  /*2f760*/  IMAD R23, R13, 0x4, R14 ;  /* 0x000000040d177824 */ /* 0x000fe200078e020e */
[----:B------:R-:W-:Y:S01]  /*2f770*/  LEA R24, R21, R24, 0x2 ;  /* 0x0000001815187211 */ /* 0x000fe200078e10ff */
[----:B------:R-:W-:Y:S02]  /*2f780*/  IMAD R9, R27, 0x4, R9 ;  /* 0x000000041b097824 */ /* 0x000fe400078e0209 */
[----:B------:R-:W-:Y:S01]  /*2f790*/  IMAD R22, R21, 0x4, R22 ;  /* 0x0000000415167824 */ /* 0x000fe200078e0216 */
[----:B------:R-:W-:Y:S01]  /*2f7a0*/  LEA R4, P6, R24, R0, 0x1 ;  /* 0x0000000018047211 */ /* 0x000fe200078c08ff */
[----:B------:R-:W4:Y:S01]  /*2f7b0*/  LDL.LU R27, [R1+0x24] ;  /* 0x00002400011b7983 */ /* 0x000f220000300800 */
[----:B------:R-:W-:-:S02]  /*2f7c0*/  LEA R21, R13, R23, 0x2 ;  /* 0x000000170d157211 */ /* 0x000fc400078e10ff */
[-C--:B------:R-:W-:Y:S02]  /*2f7d0*/  LEA.HI.X.SX32 R9, R9, R2.reuse, 0x1, P4 ;  /* 0x0000000209097211 */ /* 0x080fe400020f0eff */
[----:B------:R-:W-:Y:S02]  /*2f7e0*/  LEA.HI.X.SX32 R5, R24, R2, 0x1, P6 ;  /* 0x0000000218057211 */ /* 0x000fe400030f0eff */
[----:B------:R-:W-:Y:S01]  /*2f7f0*/  LEA R24, R13, R21, 0x2 ;  /* 0x000000150d187211 */ /* 0x000fe200078e10ff */
[----:B------:R0:W-:Y:S02]  /*2f800*/  STL [R1+0x1980], R21 ;  /* 0x0019801501007387 */ /* 0x0001e40000100800 */
[----:B0-----:R-:W-:Y:S02]  /*2f810*/  IMAD.MOV.U32 R21, RZ, RZ, R19 ;  /* 0x000000ffff157224 */ /* 0x001fe400078e0013 */
[----:B--2---:R0:W-:Y:S04]  /*2f820*/  STG.E.U16 [R10.64], R18 ;  /* 0x000000120a007986 */ /* 0x0041e8000c101504 */
[----:B---3--:R1:W-:Y:S01]  /*2f830*/  STG.E.U16 [R8.64], R12 ;  /* 0x0000000c08007986 */ /* 0x0083e2000c101504 */
[----:B0-----:R-:W-:-:S04]  /*2f840*/  LEA R10, P4, R22, R0, 0x1 ;  /* 0x00000000160a7211 */ /* 0x001fc800078808ff */
[----:B------:R-:W-:Y:S01]  /*2f850*/  LEA.HI.X.SX32 R11, R22, R2, 0x1, P4 ;  /* 0x00000002160b7211 */ /* 0x000fe200020f0eff */
[----:B-1----:R-:W2:Y:S01]  /*2f860*/  LDL R12, [R1+0x170] ;  /* 0x00017000010c7983 */ /* 0x002ea20000100800 */
[----:B----4-:R-:W-:Y:S02]  /*2f870*/  LEA R6, P4, R17, R0, 0x1 ;  /* 0x0000000011067211 */ /* 0x010fe400078808ff */
[----:B------:R-:W-:Y:S01]  /*2f880*/  LEA R22, R13, R24, 0x2 ;  /* 0x000000180d167211 */ /* 0x000fe200078e10ff */
[----:B------:R0:W-:Y:S01]  /*2f890*/  STG.E.U16 [R4.64], R16 ;  /* 0x0000001004007986 */ /* 0x0001e2000c101504 */
[----:B------:R-:W-:Y:S02]  /*2f8a0*/  LEA.HI.X.SX32 R7, R17, R2, 0x1, P4 ;  /* 0x0000000211077211 */ /* 0x000fe400020f0eff */
[----:B------:R-:W-:Y:S01]  /*2f8b0*/  MOV R17, R15 ;  /* 0x0000000f00117202 */ /* 0x000fe20000000f00 */
[----:B------:R-:W-:Y:S01]  /*2f8c0*/  IMAD R15, R13, 0x4, R22 ;  /* 0x000000040d0f7824 */ /* 0x000fe200078e0216 */
[----:B0-----:R-:W3:Y:S04]  /*2f8d0*/  LDL.LU R16, [R1+0x14] ;  /* 0x0000140001107983 */ /* 0x001ee80000300800 */
[----:B------:R-:W4:Y:S04]  /*2f8e0*/  LDL.LU R19, [R1+0x1c] ;  /* 0x00001c0001137983 */ /* 0x000f280000300800 */
[----:B------:R0:W-:Y:S04]  /*2f8f0*/  STL.64 [R1+0x1988], R22 ;  /* 0x0019881601007387 */ /* 0x0001e80000100a00 */
[----:B------:R1:W-:Y:S04]  /*2f900*/  STG.E.U16 [R10.64], R20 ;  /* 0x000000140a007986 */ /* 0x0003e8000c101504 */
[----:B0-----:R-:W2:Y:S04]  /*2f910*/  LDL R22, [R1+0x160] ;  /* 0x0001600001167983 */ /* 0x001ea80000100800 */
[----:B------:R-:W3:Y:S04]  /*2f920*/  LDL.LU R23, [R1+0x18] ;  /* 0x0000180001177983 */ /* 0x000ee80000300800 */
[----:B-1----:R-:W3:Y:S01]  /*2f930*/  LDL R11, [R1+0x180] ;  /* 0x00018000010b7983 */ /* 0x002ee20000100800 */
[----:B------:R-:W-:-:S04]  /*2f940*/  LEA R4, P4, R27, R0, 0x1 ;  /* 0x000000001b047211 */ /* 0x000fc800078808ff */
[----:B------:R-:W-:Y:S01]  /*2f950*/  LEA.HI.X.SX32 R5, R27, R2, 0x1, P4 ;  /* 0x000000021b057211 */ /* 0x000fe200020f0eff */
[----:B--2---:R-:W-:Y:S04]  /*2f960*/  STG.E.U16 [R6.64], R22 ;  /* 0x0000001606007986 */ /* 0x004fe8000c101504 */
[----:B---3--:R0:W-:Y:S04]  /*2f970*/  STG.E.U16 [R4.64], R11 ;  /* 0x0000000b04007986 */ /* 0x0081e8000c101504 */
[----:B0-----:R-:W2:Y:S01]  /*2f980*/  LDL R5, [R1+0x190] ;  /* 0x0001900001057983 */ /* 0x001ea20000100800 */
[----:B------:R-:W-:-:S02]  /*2f990*/  LEA R20, R13, R15, 0x2 ;  /* 0x0000000f0d147211 */ /* 0x000fc400078e10ff */
[----:B------:R-:W-:Y:S02]  /*2f9a0*/  LEA R8, P6, R29, R0, 0x1 ;  /* 0x000000001d087211 */ /* 0x000fe400078c08ff */
[----:B------:R-:W-:Y:S02]  /*2f9b0*/  LEA R27, R13, R20, 0x2 ;  /* 0x000000140d1b7211 */ /* 0x000fe400078e10ff */
[----:B------:R-:W-:Y:S01]  /*2f9c0*/  LEA.HI.X.SX32 R9, R29, R2, 0x1, P6 ;  /* 0x000000021d097211 */ /* 0x000fe200030f0eff */
[----:B------:R-:W-:Y:S01]  /*2f9d0*/  IMAD.MOV.U32 R22, RZ, RZ, R21 ;  /* 0x000000ffff167224 */ /* 0x000fe200078e0015 */
[----:B------:R-:W-:Y:S01]  /*2f9e0*/  MOV R29, R3 ;  /* 0x00000003001d7202 */ /* 0x000fe20000000f00 */
[----:B------:R-:W-:Y:S01]  /*2f9f0*/  IMAD R3, R13, 0x4, R27 ;  /* 0x000000040d037824 */ /* 0x000fe200078e021b */
[----:B------:R-:W-:Y:S02]  /*2fa00*/  MOV R21, c[0x0][0x1c8] ;  /* 0x0000720000157a02 */ /* 0x000fe40000000f00 */
[----:B------:R-:W-:-:S02]  /*2fa10*/  LEA R6, P4, R28, R0, 0x1 ;  /* 0x000000001c067211 */ /* 0x000fc400078808ff */
[----:B------:R-:W-:Y:S02]  /*2fa20*/  LEA R21, R21, R28, 0x2 ;  /* 0x0000001c15157211 */ /* 0x000fe400078e10ff */
[----:B------:R-:W-:Y:S02]  /*2fa30*/  LEA R4, R13, R3, 0x2 ;  /* 0x000000030d047211 */ /* 0x000fe400078e10ff */
[----:B------:R-:W-:Y:S02]  /*2fa40*/  LEA.HI.X.SX32 R7, R28, R2, 0x1, P4 ;  /* 0x000000021c077211 */ /* 0x000fe400020f0eff */
[----:B------:R-:W-:-:S04]  /*2fa50*/  LEA R10, P4, R21, R0, 0x1 ;  /* 0x00000000150a7211 */ /* 0x000fc800078808ff */
[----:B------:R-:W-:Y:S02]  /*2fa60*/  LEA.HI.X.SX32 R11, R21, R2, 0x1, P4 ;  /* 0x00000002150b7211 */ /* 0x000fe400020f0eff */
[----:B------:R-:W3:Y:S04]  /*2fa70*/  LDL.LU R21, [R1+0x4] ;  /* 0x0000040001157983 */ /* 0x000ee80000300800 */
[----:B--2---:R0:W-:Y:S04]  /*2fa80*/  STG.E.U16 [R8.64], R5 ;  /* 0x0000000508007986 */ /* 0x0041e8000c101504 */
[----:B------:R1:W-:Y:S01]  /*2fa90*/  STG.E.U16 [R6.64], R12 ;  /* 0x0000000c06007986 */ /* 0x0003e2000c101504 */
[----:B0-----:R-:W-:-:S05]  /*2faa0*/  IMAD R5, R13, 0x4, R4 ;  /* 0x000000040d057824 */ /* 0x001fca00078e0204 */
[----:B-1----:R-:W-:Y:S01]  /*2fab0*/  LEA R6, R13, R5, 0x2 ;  /* 0x000000050d067211 */ /* 0x002fe200078e10ff */
[----:B------:R0:W-:Y:S01]  /*2fac0*/  STL.64 [R1+0x1970], R4 ;  /* 0x0019700401007387 */ /* 0x0001e20000100a00 */
[----:B------:R-:W-:Y:S02]  /*2fad0*/  LEA R12, P4, R16, R0, 0x1 ;  /* 0x00000000100c7211 */ /* 0x000fe400078808ff */
[----:B------:R-:W-:Y:S02]  /*2fae0*/  PRMT R9, R18, 0x7632, R9 ;  /* 0x0000763212097816 */ /* 0x000fe40000000009 */
[----:B------:R-:W-:Y:S01]  /*2faf0*/  LEA.HI.X.SX32 R13, R16, R2, 0x1, P4 ;  /* 0x00000002100d7211 */ /* 0x000fe200020f0eff */
[----:B------:R-:W2:Y:S01]  /*2fb00*/  LDL.LU R18, [R1+0x1994] ;  /* 0x0019940001127983 */ /* 0x000ea20000300800 */
[----:B0-----:R-:W-:Y:S02]  /*2fb10*/  MOV R5, c[0x0][0x1c8] ;  /* 0x0000720000057a02 */ /* 0x001fe40000000f00 */
[----:B------:R-:W-:-:S03]  /*2fb20*/  MOV R4, R17 ;  /* 0x0000001100047202 */ /* 0x000fc60000000f00 */
[----:B------:R-:W-:Y:S01]  /*2fb30*/  IMAD R7, R5, 0x4, R6 ;  /* 0x0000000405077824 */ /* 0x000fe200078e0206 */
[----:B------:R-:W-:Y:S02]  /*2fb40*/  MOV R17, R29 ;  /* 0x0000001d00117202 */ /* 0x000fe40000000f00 */
[----:B----4-:R-:W-:Y:S01]  /*2fb50*/  LEA R16, P4, R19, R0, 0x1 ;  /* 0x0000000013107211 */ /* 0x010fe200078808ff */
[----:B------:R-:W-:Y:S01]  /*2fb60*/  IMAD R8, R5, 0x4, R7 ;  /* 0x0000000405087824 */ /* 0x000fe200078e0207 */
[----:B------:R0:W-:Y:S04]  /*2fb70*/  STL.64 [R1+0x1960], R6 ;  /* 0x0019600601007387 */ /* 0x0001e80000100a00 */
[----:B------:R1:W-:Y:S01]  /*2fb80*/  STG.E.U16 [R10.64], R9 ;  /* 0x000000090a007986 */ /* 0x0003e2000c101504 */
[----:B0-----:R-:W-:-:S02]  /*2fb90*/  MOV R7, R17 ;  /* 0x0000001100077202 */ /* 0x001fc40000000f00 */
[----:B------:R-:W-:Y:S01]  /*2fba0*/  LEA.HI.X.SX32 R17, R19, R2, 0x1, P4 ;  /* 0x0000000213117211 */ /* 0x000fe200020f0eff */
[----:B-1----:R-:W4:Y:S04]  /*2fbb0*/  LDL.LU R10, [R1+0x120] ;  /* 0x00012000010a7983 */ /* 0x002f280000300800 */
[----:B------:R-:W3:Y:S04]  /*2fbc0*/  LDL.LU R19, [R1+0x1990] ;  /* 0x0019900001137983 */ /* 0x000ee80000300800 */
[----:B------:R0:W-:Y:S04]  /*2fbd0*/  STL.64 [R1+0x1978], R16 ;  /* 0x0019781001007387 */ /* 0x0001e80000100a00 */
[----:B0-----:R-:W3:Y:S01]  /*2fbe0*/  LDL.LU R16, [R1+0x20] ;  /* 0x0000200001107983 */ /* 0x001ee20000300800 */
[----:B------:R-:W-:-:S02]  /*2fbf0*/  LEA R28, P6, R23, R0, 0x1 ;  /* 0x00000000171c7211 */ /* 0x000fc400078c08ff */
[----:B------:R-:W-:Y:S01]  /*2fc00*/  MOV R17, R22 ;  /* 0x0000001600117202 */ /* 0x000fe20000000f00 */
[----:B------:R-:W3:Y:S01]  /*2fc10*/  LDL.LU R6, [R1+0x130] ;  /* 0x0001300001067983 */ /* 0x000ee20000300800 */
[----:B------:R-:W-:Y:S02]  /*2fc20*/  LEA.HI.X.SX32 R29, R23, R2, 0x1, P6 ;  /* 0x00000002171d7211 */ /* 0x000fe400030f0eff */
[----:B------:R-:W-:-:S03]  /*2fc30*/  MOV R11, c[0x0][0x1c8] ;  /* 0x00007200000b7a02 */ /* 0x000fc60000000f00 */
[----:B------:R3:W-:Y:S01]  /*2fc40*/  STL.64 [R1+0x1968], R28 ;  /* 0x0019681c01007387 */ /* 0x0007e20000100a00 */
[----:B------:R-:W-:Y:S01]  /*2fc50*/  IMAD R9, R5, 0x4, R8 ;  /* 0x0000000405097824 */ /* 0x000fe200078e0208 */
[----:B--2---:R-:W-:-:S04]  /*2fc60*/  LEA R22, P6, R18, R0, 0x1 ;  /* 0x0000000012167211 */ /* 0x004fc800078c08ff */
[----:B------:R-:W-:-:S05]  /*2fc70*/  LEA.HI.X.SX32 R23, R18, R2, 0x1, P6 ;  /* 0x0000000212177211 */ /* 0x000fca00030f0eff */
[----:B------:R0:W-:Y:S01]  /*2fc80*/  STL.64 [R1+0x10], R22 ;  /* 0x0000101601007387 */ /* 0x0001e20000100a00 */
[----:B----4-:R-:W-:Y:S02]  /*2fc90*/  PRMT R25, R10, 0x7632, R25 ;  /* 0x000076320a197816 */ /* 0x010fe40000000019 */
[----:B------:R-:W-:Y:S02]  /*2fca0*/  LEA R10, R5, R9, 0x2 ;  /* 0x00000009050a7211 */ /* 0x000fe400078e10ff */
[----:B---3--:R-:W-:-:S04]  /*2fcb0*/  LEA R28, P4, R16, R0, 0x1 ;  /* 0x00000000101c7211 */ /* 0x008fc800078808ff */
[----:B------:R-:W-:Y:S01]  /*2fcc0*/  LEA.HI.X.SX32 R29, R16, R2, 0x1, P4 ;  /* 0x00000002101d7211 */ /* 0x000fe200020f0eff */
[----:B------:R-:W-:Y:S01]  /*2fcd0*/  IMAD R16, R11, 0x4, R19 ;  /* 0x000000040b107824 */ /* 0x000fe200078e0213 */
[----:B0-----:R-:W-:-:S03]  /*2fce0*/  LEA R22, P4, R19, R0, 0x1 ;  /* 0x0000000013167211 */ /* 0x001fc600078808ff */
[----:B------:R0:W-:Y:S01]  /*2fcf0*/  STL.64 [R1+0x8], R28 ;  /* 0x0000081c01007387 */ /* 0x0001e20000100a00 */
[----:B------:R-:W-:Y:S02]  /*2fd00*/  LEA.HI.X.SX32 R23, R19, R2, 0x1, P4 ;  /* 0x0000000213177211 */ /* 0x000fe400020f0eff */
[----:B------:R-:W-:-:S03]  /*2fd10*/  LEA R11, R5, R10, 0x2 ;  /* 0x0000000a050b7211 */ /* 0x000fc600078e10ff */
[----:B------:R1:W-:Y:S01]  /*2fd20*/  STL.64 [R1+0x20], R22 ;  /* 0x0000201601007387 */ /* 0x0003e20000100a00 */
[----:B0-----:R-:W-:-:S04]  /*2fd30*/  LEA R28, P6, R16, R0, 0x1 ;  /* 0x00000000101c7211 */ /* 0x001fc800078c08ff */
[----:B------:R-:W-:Y:S01]  /*2fd40*/  LEA.HI.X.SX32 R29, R16, R2, 0x1, P6 ;  /* 0x00000002101d7211 */ /* 0x000fe200030f0eff */
[----:B-1----:R-:W2:Y:S04]  /*2fd50*/  LDL.LU.64 R22, [R1+0x1988] ;  /* 0x0019880001167983 */ /* 0x002ea80000300a00 */
[----:B------:R-:W-:Y:S04]  /*2fd60*/  STL.64 [R1+0x1950], R10 ;  /* 0x0019500a01007387 */ /* 0x000fe80000100a00 */
[----:B------:R0:W-:Y:S02]  /*2fd70*/  STL.64 [R1+0x28], R28 ;  /* 0x0000281c01007387 */ /* 0x0001e40000100a00 */
[----:B0-----:R-:W-:-:S04]  /*2fd80*/  LEA R28, P4, R21, R0, 0x1 ;  /* 0x00000000151c7211 */ /* 0x001fc800078808ff */
[----:B------:R-:W-:Y:S02]  /*2fd90*/  LEA.HI.X.SX32 R29, R21, R2, 0x1, P4 ;  /* 0x00000002151d7211 */ /* 0x000fe400020f0eff */
[----:B------:R-:W3:Y:S01]  /*2fda0*/  LDL.LU R21, [R1+0x1980] ;  /* 0x0019800001157983 */ /* 0x000ee20000300800 */
[C---:B------:R-:W-:Y:S02]  /*2fdb0*/  LEA R16, P6, R14.reuse, R0, 0x1 ;  /* 0x000000000e107211 */ /* 0x040fe400078c08ff */
[C---:B------:R-:W-:Y:S01]  /*2fdc0*/  LEA R18, R5.reuse, R11, 0x2 ;  /* 0x0000000b05127211 */ /* 0x040fe200078e10ff */
[----:B------:R-:W-:Y:S01]  /*2fdd0*/  IMAD.MOV.U32 R11, RZ, RZ, R17 ;  /* 0x000000ffff0b7224 */ /* 0x000fe200078e0011 */
[----:B------:R-:W-:Y:S01]  /*2fde0*/  LEA.HI.X.SX32 R17, R14, R2, 0x1, P6 ;  /* 0x000000020e117211 */ /* 0x000fe200030f0eff */
[----:B------:R0:W-:Y:S01]  /*2fdf0*/  STL.64 [R1+0x30], R28 ;  /* 0x0000301c01007387 */ /* 0x0001e20000100a00 */
[----:B------:R-:W-:-:S03]  /*2fe00*/  LEA R19, R5, R18, 0x2 ;  /* 0x0000001205137211 */ /* 0x000fc600078e10ff */
[----:B0-----:R-:W4:Y:S04]  /*2fe10*/  LDL.LU R28, [R1+0x150] ;  /* 0x00015000011c7983 */ /* 0x001f280000300800 */
[----:B------:R-:W-:Y:S01]  /*2fe20*/  STL.64 [R1+0x38], R16 ;  /* 0x0000381001007387 */ /* 0x000fe20000100a00 */
[----:B------:R-:W-:-:S03]  /*2fe30*/  MOV R29, R4 ;  /* 0x00000004001d7202 */ /* 0x000fc60000000f00 */
[----:B------:R-:W-:Y:S04]  /*2fe40*/  STL.64 [R1+0x1958], R18 ;  /* 0x0019581201007387 */ /* 0x000fe80000100a00 */
[----:B------:R0:W-:Y:S02]  /*2fe50*/  STG.E.U16 [R12.64], R25 ;  /* 0x000000190c007986 */ /* 0x0001e4000c101504 */
[----:B0-----:R-:W-:Y:S01]  /*2fe60*/  IMAD R25, R5, 0x4, R19 ;  /* 0x0000000405197824 */ /* 0x001fe200078e0213 */
[----:B--2---:R-:W-:-:S04]  /*2fe70*/  LEA R16, P4, R23, R0, 0x1 ;  /* 0x0000000017107211 */ /* 0x004fc800078808ff */
[----:B------:R-:W-:-:S05]  /*2fe80*/  LEA.HI.X.SX32 R17, R23, R2, 0x1, P4 ;  /* 0x0000000217117211 */ /* 0x000fca00020f0eff */
[----:B------:R0:W-:Y:S02]  /*2fe90*/  STL.64 [R1+0x40], R16 ;  /* 0x0000401001007387 */ /* 0x0001e40000100a00 */
[CC--:B0-----:R-:W-:Y:S02]  /*2fea0*/  LEA R16, P4, R24.reuse, R0.reuse, 0x1 ;  /* 0x0000000018107211 */ /* 0x0c1fe400078808ff */
[C---:B---3--:R-:W-:Y:S02]  /*2feb0*/  LEA R4, P6, R21.reuse, R0, 0x1 ;  /* 0x0000000015047211 */ /* 0x048fe400078c08ff */
[-C--:B------:R-:W-:Y:S02]  /*2fec0*/  LEA.HI.X.SX32 R17, R24, R2.reuse, 0x1, P4 ;  /* 0x0000000218117211 */ /* 0x080fe400020f0eff */
[----:B------:R-:W-:-:S05]  /*2fed0*/  LEA.HI.X.SX32 R5, R21, R2, 0x1, P6 ;  /* 0x0000000215057211 */ /* 0x000fca00030f0eff */
[----:B------:R-:W-:Y:S04]  /*2fee0*/  STL.64 [R1+0x48], R4 ;  /* 0x0000480401007387 */ /* 0x000fe80000100a00 */
[----:B------:R0:W-:Y:S04]  /*2fef0*/  STL.64 [R1+0x18], R16 ;  /* 0x0000181001007387 */ /* 0x0001e80000100a00 */
[----:B0-----:R-:W2:Y:S01]  /*2ff00*/  LDL.LU.64 R16, [R1+0x1978] ;  /* 0x0019780001107983 */ /* 0x001ea20000300a00 */
[----:B------:R-:W-:-:S04]  /*2ff10*/  LEA R4, P6, R22, R0, 0x1 ;  /* 0x0000000016047211 */ /* 0x000fc800078c08ff */
[----:B------:R-:W-:-:S05]  /*2ff20*/  LEA.HI.X.SX32 R5, R22, R2, 0x1, P6 ;  /* 0x0000000216057211 */ /* 0x000fca00030f0eff */
[----:B------:R0:W-:Y:S04]  /*2ff30*/  STL.64 [R1], R4 ;  /* 0x0000000401007387 */ /* 0x0001e80000100a00 */
[----:B0-----:R-:W3:Y:S01]  /*2ff40*/  LDL.LU.64 R4, [R1+0x1970] ;  /* 0x0019700001047983 */ /* 0x001ee20000300a00 */
[----:B------:R-:W-:Y:S02]  /*2ff50*/  MOV R18, c[0x0][0x1c8] ;  /* 0x0000720000127a02 */ /* 0x000fe40000000f00 */
[----:B------:R-:W-:Y:S02]  /*2ff60*/  PRMT R13, R6, 0x7632, R13 ;  /* 0x00007632060d7816 */ /* 0x000fe4000000000d */
[----:B------:R-:W-:Y:S01]  /*2ff70*/  MOV R6, R26 ;  /* 0x0000001a00067202 */ /* 0x000fe20000000f00 */
[----:B------:R-:W-:Y:S01]  /*2ff80*/  IMAD R26, R18, 0x4, R25 ;  /* 0x00000004121a7824 */ /* 0x000fe200078e0219 */
[----:B------:R-:W-:-:S02]  /*2ff90*/  LEA R12, P4, R15, R0, 0x1 ;  /* 0x000000000f0c7211 */ /* 0x000fc400078808ff */
[----:B------:R-:W-:Y:S02]  /*2ffa0*/  LEA R14, P6, R20, R0, 0x1 ;  /* 0x00000000140e7211 */ /* 0x000fe400078c08ff */
[----:B------:R-:W-:-:S04]  /*2ffb0*/  LEA R21, R18, R26, 0x2 ;  /* 0x0000001a12157211 */ /* 0x000fc800078e10ff */
[----:B------:R-:W-:-:S05]  /*2ffc0*/  LEA R23, R18, R21, 0x2 ;  /* 0x0000001512177211 */ /* 0x000fca00078e10ff */
[----:B------:R-:W-:Y:S01]  /*2ffd0*/  IMAD R22, R18, 0x4, R23 ;  /* 0x0000000412167824 */ /* 0x000fe200078e0217 */
[----:B----4-:R-:W-:Y:S01]  /*2ffe0*/  PRMT R10, R28, 0x7632, R10 ;  /* 0x000076321c0a7816 */ /* 0x010fe2000000000a */
[----:B--2---:R0:W-:Y:S02]  /*2fff0*/  STG.E.U16 [R16.64], R13 ;  /* 0x0000000d10007986 */ /* 0x0041e4000c101504 */
[-C--:B0-----:R-:W-:Y:S02]  /*30000*/  LEA.HI.X.SX32 R13, R15, R2.reuse, 0x1, P4 ;  /* 0x000000020f0d7211 */ /* 0x081fe400020f0eff */
[----:B------:R-:W-:-:S03]  /*30010*/  LEA.HI.X.SX32 R15, R20, R2, 0x1, P6 ;  /* 0x00000002140f7211 */ /* 0x000fc600030f0eff */
[----:B------:R-:W-:Y:S04]  /*30020*/  STL.64 [R1+0x18a0], R12 ;  /* 0x0018a00c01007387 */ /* 0x000fe80000100a00 */
[----:B------:R0:W-:Y:S01]  /*30030*/  STL.64 [R1+0x1890], R14 ;  /* 0x0018900e01007387 */ /* 0x0001e20000100a00 */
[----:B------:R-:W-:-:S03]  /*30040*/  LEA R16, P4, R27, R0, 0x1 ;  /* 0x000000001b107211 */ /* 0x000fc600078808ff */
[----:B------:R1:W-:Y:S01]  /*30050*/  STL.64 [R1+0x1948], R22 ;  /* 0x0019481601007387 */ /* 0x0003e20000100a00 */
[----:B0-----:R-:W-:Y:S02]  /*30060*/  MOV R14, c[0x0][0x1c8] ;  /* 0x00007200000e7a02 */ /* 0x001fe40000000f00 */
[----:B------:R-:W-:-:S03]  /*30070*/  LEA.HI.X.SX32 R17, R27, R2, 0x1, P4 ;  /* 0x000000021b117211 */ /* 0x000fc600020f0eff */
[----:B------:R-:W-:Y:S01]  /*30080*/  IMAD R20, R14, 0x4, R22 ;  /* 0x000000040e147824 */ /* 0x000fe200078e0216 */
[C---:B-1----:R-:W-:Y:S01]  /*30090*/  LEA R22, P6, R3.reuse, R0, 0x1 ;  /* 0x0000000003167211 */ /* 0x042fe200078c08ff */
[----:B------:R0:W-:Y:S03]  /*300a0*/  STL.64 [R1+0x1878], R16 ;  /* 0x0018781001007387 */ /* 0x0001e60000100a00 */
[----:B------:R-:W-:Y:S01]  /*300b0*/  LEA.HI.X.SX32 R23, R3, R2, 0x1, P6 ;  /* 0x0000000203177211 */ /* 0x000fe200030f0eff */
[----:B------:R-:W-:Y:S01]  /*300c0*/  IMAD.MOV.U32 R13, RZ, RZ, R6 ;  /* 0x000000ffff0d7224 */ /* 0x000fe200078e0006 */
[-C--:B---3--:R-:W-:Y:S02]  /*300d0*/  LEA R28, P4, R4, R0.reuse, 0x1 ;  /* 0x00000000041c7211 */ /* 0x088fe400078808ff */
[----:B------:R-:W-:Y:S01]  /*300e0*/  LEA R6, P6, R5, R0, 0x1 ;  /* 0x0000000005067211 */ /* 0x000fe200078c08ff */
[----:B0-----:R-:W2:Y:S04]  /*300f0*/  LDL.LU R16, [R1+0x160] ;  /* 0x0001600001107983 */ /* 0x001ea80000300800 */
[----:B------:R0:W-:Y:S02]  /*30100*/  STL.64 [R1+0x50], R22 ;  /* 0x0000501601007387 */ /* 0x0001e40000100a00 */
[----:B0-----:R-:W-:-:S02]  /*30110*/  MOV R22, R29 ;  /* 0x0000001d00167202 */ /* 0x001fc40000000f00 */
[-C--:B------:R-:W-:Y:S02]  /*30120*/  LEA.HI.X.SX32 R29, R4, R2.reuse, 0x1, P4 ;  /* 0x00000002041d7211 */ /* 0x080fe400020f0eff */
[----:B------:R-:W-:Y:S02]  /*30130*/  MOV R23, R7 ;  /* 0x0000000700177202 */ /* 0x000fe40000000f00 */
[----:B------:R-:W-:Y:S01]  /*30140*/  LEA.HI.X.SX32 R7, R5, R2, 0x1, P6 ;  /* 0x0000000205077211 */ /* 0x000fe200030f0eff */
[----:B------:R0:W-:Y:S04]  /*30150*/  STL.64 [R1+0x58], R28 ;  /* 0x0000581c01007387 */ /* 0x0001e80000100a00 */
[----:B0-----:R-:W3:Y:S04]  /*30160*/  LDL.LU.64 R28, [R1+0x1968] ;  /* 0x00196800011c7983 */ /* 0x001ee80000300a00 */
[----:B------:R0:W-:Y:S04]  /*30170*/  STL.64 [R1+0x60], R6 ;  /* 0x0000600601007387 */ /* 0x0001e80000100a00 */
[----:B0-----:R-:W4:Y:S01]  /*30180*/  LDL.LU.64 R6, [R1+0x1960] ;  /* 0x0019600001067983 */ /* 0x001f220000300a00 */
[----:B------:R-:W-:-:S04]  /*30190*/  LEA R24, R14, R20, 0x2 ;  /* 0x000000140e187211 */ /* 0x000fc800078e10ff */
[----:B------:R-:W-:Y:S02]  /*301a0*/  LEA R3, R14, R24, 0x2 ;  /* 0x000000180e037211 */ /* 0x000fe400078e10ff */
[----:B------:R-:W-:-:S03]  /*301b0*/  PRMT R19, R10, 0x7610, R19 ;  /* 0x000076100a137816 */ /* 0x000fc60000000013 */
[----:B------:R-:W-:Y:S01]  /*301c0*/  IMAD R4, R14, 0x4, R3 ;  /* 0x000000040e047824 */ /* 0x000fe200078e0203 */
[----:B------:R-:W-:-:S04]  /*301d0*/  MOV R12, R11 ;  /* 0x0000000b000c7202 */ /* 0x000fc80000000f00 */
[----:B------:R-:W-:-:S05]  /*301e0*/  LEA R5, R14, R4, 0x2 ;  /* 0x000000040e057211 */ /* 0x000fca00078e10ff */
[----:B------:R-:W-:Y:S04]  /*301f0*/  STL.64 [R1+0x1938], R4 ;  /* 0x0019380401007387 */ /* 0x000fe80000100a00 */
[----:B---3--:R0:W-:Y:S01]  /*30200*/  STG.E.U16 [R28.64], R19 ;  /* 0x000000131c007986 */ /* 0x0081e2000c101504 */
[CC--:B----4-:R-:W-:Y:S02]  /*30210*/  LEA R18, P4, R6.reuse, R0.reuse, 0x1 ;  /* 0x0000000006127211 */ /* 0x0d0fe400078808ff */
[C---:B------:R-:W-:Y:S02]  /*30220*/  LEA R10, P6, R7.reuse, R0, 0x1 ;  /* 0x00000000070a7211 */ /* 0x040fe400078c08ff */
[-C--:B0-----:R-:W-:Y:S02]  /*30230*/  LEA.HI.X.SX32 R19, R6, R2.reuse, 0x1, P4 ;  /* 0x0000000206137211 */ /* 0x081fe400020f0eff */
[----:B------:R-:W-:-:S03]  /*30240*/  LEA.HI.X.SX32 R11, R7, R2, 0x1, P6 ;  /* 0x00000002070b7211 */ /* 0x000fc600030f0eff */
[----:B------:R0:W-:Y:S04]  /*30250*/  STL.64 [R1+0x3a0], R18 ;  /* 0x0003a01201007387 */ /* 0x0001e80000100a00 */
[----:B------:R1:W-:Y:S01]  /*30260*/  STL.64 [R1+0x398], R10 ;  /* 0x0003980a01007387 */ /* 0x0003e20000100a00 */
[CC--:B0-----:R-:W-:Y:S02]  /*30270*/  LEA R18, P4, R8.reuse, R0.reuse, 0x1 ;  /* 0x0000000008127211 */ /* 0x0c1fe400078808ff */
[C---:B-1----:R-:W-:Y:S02]  /*30280*/  LEA R10, P6, R9.reuse, R0, 0x1 ;  /* 0x00000000090a7211 */ /* 0x042fe400078c08ff */
[-C--:B------:R-:W-:Y:S02]  /*30290*/  LEA.HI.X.SX32 R19, R8, R2.reuse, 0x1, P4 ;  /* 0x0000000208137211 */ /* 0x080fe400020f0eff */
[----:B------:R-:W-:-:S03]  /*302a0*/  LEA.HI.X.SX32 R11, R9, R2, 0x1, P6 ;  /* 0x00000002090b7211 */ /* 0x000fc600030f0eff */
[----:B------:R0:W-:Y:S04]  /*302b0*/  STL.64 [R1+0x390], R18 ;  /* 0x0003901201007387 */ /* 0x0001e80000100a00 */
[----:B0-----:R-:W3:Y:S04]  /*302c0*/  LDL.LU.64 R18, [R1+0x1958] ;  /* 0x0019580001127983 */ /* 0x001ee80000300a00 */
[----:B------:R0:W-:Y:S04]  /*302d0*/  STL.64 [R1+0x388], R10 ;  /* 0x0003880a01007387 */ /* 0x0001e80000100a00 */
[----:B0-----:R-:W4:Y:S01]  /*302e0*/  LDL.LU.64 R10, [R1+0x1950] ;  /* 0x00195000010a7983 */ /* 0x001f220000300a00 */
[----:B------:R-:W-:-:S05]  /*302f0*/  LEA R6, R14, R5, 0x2 ;  /* 0x000000050e067211 */ /* 0x000fca00078e10ff */
[----:B------:R-:W-:-:S05]  /*30300*/  IMAD R7, R14, 0x4, R6 ;  /* 0x000000040e077824 */ /* 0x000fca00078e0206 */
[----:B------:R0:W-:Y:S01]  /*30310*/  STL.64 [R1+0x1940], R6 ;  /* 0x0019400601007387 */ /* 0x0001e20000100a00 */
[----:B------:R-:W-:-:S04]  /*30320*/  LEA R8, R14, R7, 0x2 ;  /* 0x000000070e087211 */ /* 0x000fc800078e10ff */
[----:B------:R-:W-:Y:S01]  /*30330*/  LEA R9, R14, R8, 0x2 ;  /* 0x000000080e097211 */ /* 0x000fe200078e10ff */
[----:B0-----:R-:W-:Y:S01]  /*30340*/  IMAD.MOV.U32 R7, RZ, RZ, R5 ;  /* 0x000000ffff077224 */ /* 0x001fe200078e0005 */
[----:B----4-:R-:W-:-:S04]  /*30350*/  LEA R4, P4, R10, R0, 0x1 ;  /* 0x000000000a047211 */ /* 0x010fc800078808ff */
[----:B------:R-:W-:Y:S01]  /*30360*/  MOV R6, R4 ;  /* 0x0000000400067202 */ /* 0x000fe20000000f00 */
[----:B------:R0:W-:Y:S01]  /*30370*/  STL [R1+0x380], R4 ;  /* 0x0003800401007387 */ /* 0x0001e20000100800 */
[----:B------:R-:W-:Y:S02]  /*30380*/  LEA.HI.X.SX32 R7, R10, R2, 0x1, P4 ;  /* 0x000000020a077211 */ /* 0x000fe400020f0eff */
[----:B0-----:R-:W-:-:S03]  /*30390*/  LEA R4, P6, R11, R0, 0x1 ;  /* 0x000000000b047211 */ /* 0x001fc600078c08ff */
[----:B------:R0:W-:Y:S01]  /*303a0*/  STL [R1+0x384], R7 ;  /* 0x0003840701007387 */ /* 0x0001e20000100800 */
[----:B------:R-:W-:Y:S02]  /*303b0*/  LEA.HI.X.SX32 R5, R11, R2, 0x1, P6 ;  /* 0x000000020b057211 */ /* 0x000fe400030f0eff */
[----:B------:R-:W-:Y:S01]  /*303c0*/  LEA R10, R14, R9, 0x2 ;  /* 0x000000090e0a7211 */ /* 0x000fe200078e10ff */
[----:B0-----:R-:W4:Y:S04]  /*303d0*/  LDL.LU.64 R6, [R1+0x10] ;  /* 0x0000100001067983 */ /* 0x001f280000300a00 */
[----:B------:R-:W-:Y:S04]  /*303e0*/  STL.64 [R1+0x378], R4 ;  /* 0x0003780401007387 */ /* 0x000fe80000100a00 */
[----:B------:R0:W-:Y:S04]  /*303f0*/  STL.64 [R1+0x1928], R8 ;  /* 0x0019280801007387 */ /* 0x0001e80000100a00 */
[----:B0-----:R-:W4:Y:S01]  /*30400*/  LDL.LU.64 R8, [R1+0x8] ;  /* 0x0000080001087983 */ /* 0x001f220000300a00 */
[----:B--2---:R-:W-:-:S02]  /*30410*/  PRMT R27, R16, 0x7632, R27 ;  /* 0x00007632101b7816 */ /* 0x004fc4000000001b */
[----:B------:R-:W-:Y:S02]  /*30420*/  MOV R16, R22 ;  /* 0x0000001600107202 */ /* 0x000fe40000000f00 */
[CC--:B---3--:R-:W-:Y:S01]  /*30430*/  LEA R22, P4, R18.reuse, R0.reuse, 0x1 ;  /* 0x0000000012167211 */ /* 0x0c8fe200078808ff */
[----:B------:R-:W-:Y:S01]  /*30440*/  IMAD.MOV.U32 R29, RZ, RZ, R23 ;  /* 0x000000ffff1d7224 */ /* 0x000fe200078e0017 */
[C---:B------:R-:W-:Y:S02]  /*30450*/  LEA R4, P6, R19.reuse, R0, 0x1 ;  /* 0x0000000013047211 */ /* 0x040fe400078c08ff */
[-C--:B------:R-:W-:Y:S02]  /*30460*/  LEA.HI.X.SX32 R23, R18, R2.reuse, 0x1, P4 ;  /* 0x0000000212177211 */ /* 0x080fe400020f0eff */
[----:B------:R-:W-:Y:S02]  /*30470*/  LEA.HI.X.SX32 R5, R19, R2, 0x1, P6 ;  /* 0x0000000213057211 */ /* 0x000fe400030f0eff */
[----:B------:R-:W-:Y:S01]  /*30480*/  LEA R11, R14, R10, 0x2 ;  /* 0x0000000a0e0b7211 */ /* 0x000fe200078e10ff */
[----:B------:R0:W-:Y:S04]  /*30490*/  STL.64 [R1+0x370], R22 ;  /* 0x0003701601007387 */ /* 0x0001e80000100a00 */
[----:B0-----:R-:W2:Y:S04]  /*304a0*/  LDL.LU.64 R22, [R1+0x1948] ;  /* 0x0019480001167983 */ /* 0x001ea80000300a00 */
[----:B------:R-:W3:Y:S04]  /*304b0*/  LDL.LU R18, [R1+0x180] ;  /* 0x0001800001127983 */ /* 0x000ee80000300800 */
[----:B------:R0:W-:Y:S04]  /*304c0*/  STL.64 [R1+0x368], R4 ;  /* 0x0003680401007387 */ /* 0x0001e80000100a00 */
[----:B------:R1:W-:Y:S01]  /*304d0*/  STL.64 [R1+0x1920], R10 ;  /* 0x0019200a01007387 */ /* 0x0003e20000100a00 */
[----:B0-----:R-:W-:-:S03]  /*304e0*/  LEA R4, P6, R26, R0, 0x1 ;  /* 0x000000001a047211 */ /* 0x001fc600078c08ff */
[----:B-1----:R-:W2:Y:S01]  /*304f0*/  LDL.LU R10, [R1+0x190] ;  /* 0x00019000010a7983 */ /* 0x002ea20000300800 */
[----:B------:R-:W-:-:S03]  /*30500*/  LEA.HI.X.SX32 R5, R26, R2, 0x1, P6 ;  /* 0x000000021a057211 */ /* 0x000fc600030f0eff */
[----:B----4-:R0:W-:Y:S02]  /*30510*/  STG.E.U16 [R8.64], R27 ;  /* 0x0000001b08007986 */ /* 0x0101e4000c101504 */
[----:B0-----:R-:W-:-:S04]  /*30520*/  LEA R8, P4, R25, R0, 0x1 ;  /* 0x0000000019087211 */ /* 0x001fc800078808ff */
[----:B------:R-:W-:-:S05]  /*30530*/  LEA.HI.X.SX32 R9, R25, R2, 0x1, P4 ;  /* 0x0000000219097211 */ /* 0x000fca00020f0eff */
[----:B------:R0:W-:Y:S04]  /*30540*/  STL.64 [R1+0x348], R8 ;  /* 0x0003480801007387 */ /* 0x0001e80000100a00 */
[----:B------:R-:W-:Y:S01]  /*30550*/  STL.64 [R1+0x340], R4 ;  /* 0x0003400401007387 */ /* 0x000fe20000100a00 */
[----:B0-----:R-:W-:-:S04]  /*30560*/  LEA R8, P4, R21, R0, 0x1 ;  /* 0x0000000015087211 */ /* 0x001fc800078808ff */
[----:B------:R-:W-:-:S05]  /*30570*/  LEA.HI.X.SX32 R9, R21, R2, 0x1, P4 ;  /* 0x0000000215097211 */ /* 0x000fca00020f0eff */
[----:B------:R0:W-:Y:S04]  /*30580*/  STL.64 [R1+0x338], R8 ;  /* 0x0003380801007387 */ /* 0x0001e80000100a00 */
[----:B0-----:R-:W4:Y:S01]  /*30590*/  LDL.LU.64 R8, [R1+0x20] ;  /* 0x0000200001087983 */ /* 0x001f220000300a00 */
[C---:B--2---:R-:W-:Y:S02]  /*305a0*/  LEA R4, P6, R23.reuse, R0, 0x1 ;  /* 0x0000000017047211 */ /* 0x044fe400078c08ff */
[----:B---3--:R-:W-:Y:S02]  /*305b0*/  PRMT R27, R18, 0x7632, R27 ;  /* 0x00007632121b7816 */ /* 0x008fe4000000001b */
[----:B------:R-:W-:Y:S01]  /*305c0*/  LEA.HI.X.SX32 R5, R23, R2, 0x1, P6 ;  /* 0x0000000217057211 */ /* 0x000fe200030f0eff */
[----:B------:R-:W-:-:S05]  /*305d0*/  IMAD R18, R14, 0x4, R11 ;  /* 0x000000040e127824 */ /* 0x000fca00078e020b */
[C---:B------:R-:W-:Y:S01]  /*305e0*/  LEA R19, R14.reuse, R18, 0x2 ;  /* 0x000000120e137211 */ /* 0x040fe200078e10ff */
[----:B------:R0:W-:Y:S03]  /*305f0*/  STG.E.U16 [R6.64], R27 ;  /* 0x0000001b06007986 */ /* 0x0001e6000c101504 */
[----:B------:R-:W-:Y:S02]  /*30600*/  LEA R21, R14, R19, 0x2 ;  /* 0x000000130e157211 */ /* 0x000fe400078e10ff */
[----:B------:R-:W-:-:S03]  /*30610*/  MOV R11, R29 ;  /* 0x0000001d000b7202 */ /* 0x000fc60000000f00 */
[----:B------:R-:W-:Y:S01]  /*30620*/  IMAD R23, R14, 0x4, R21 ;  /* 0x000000040e177824 */ /* 0x000fe200078e0215 */
[----:B----4-:R1:W-:Y:S04]  /*30630*/  STL.64 [R1+0x1930], R8 ;  /* 0x0019300801007387 */ /* 0x0103e80000100a00 */
[----:B------:R2:W-:Y:S04]  /*30640*/  STL.64 [R1+0x330], R4 ;  /* 0x0003300401007387 */ /* 0x0005e80000100a00 */
[----:B0-----:R-:W3:Y:S01]  /*30650*/  LDL.LU.64 R6, [R1+0x1940] ;  /* 0x0019400001067983 */ /* 0x001ee20000300a00 */
[----:B-1----:R-:W-:-:S02]  /*30660*/  LEA R8, P6, R20, R0, 0x1 ;  /* 0x0000000014087211 */ /* 0x002fc400078c08ff */
[----:B--2---:R-:W-:-:S04]  /*30670*/  LEA R4, P4, R22, R0, 0x1 ;  /* 0x0000000016047211 */ /* 0x004fc800078808ff */
[-C--:B------:R-:W-:Y:S02]  /*30680*/  LEA.HI.X.SX32 R5, R22, R2.reuse, 0x1, P4 ;  /* 0x0000000216057211 */ /* 0x080fe400020f0eff */
[----:B------:R-:W-:-:S03]  /*30690*/  LEA.HI.X.SX32 R9, R20, R2, 0x1, P6 ;  /* 0x0000000214097211 */ /* 0x000fc600030f0eff */
[----:B------:R0:W-:Y:S01]  /*306a0*/  STL.64 [R1+0x328], R4 ;  /* 0x0003280401007387 */ /* 0x0001e20000100a00 */
[----:B------:R-:W-:-:S03]  /*306b0*/  LEA R20, R14, R23, 0x2 ;  /* 0x000000170e147211 */ /* 0x000fc600078e10ff */
[----:B0-----:R-:W2:Y:S04]  /*306c0*/  LDL.LU.64 R4, [R1+0x1938] ;  /* 0x0019380001047983 */ /* 0x001ea80000300a00 */
[----:B------:R-:W4:Y:S04]  /*306d0*/  LDL.LU R29, [R1+0x170] ;  /* 0x00017000011d7983 */ /* 0x000f280000300800 */
[----:B------:R0:W-:Y:S04]  /*306e0*/  STL.64 [R1+0x320], R8 ;  /* 0x0003200801007387 */ /* 0x0001e80000100a00 */
[----:B------:R-:W-:Y:S01]  /*306f0*/  STL.64 [R1+0x1918], R20 ;  /* 0x0019181401007387 */ /* 0x000fe20000100a00 */
[----:B0-----:R-:W-:-:S04]  /*30700*/  LEA R8, P4, R24, R0, 0x1 ;  /* 0x0000000018087211 */ /* 0x001fc800078808ff */
[----:B------:R-:W-:-:S05]  /*30710*/  LEA.HI.X.SX32 R9, R24, R2, 0x1, P4 ;  /* 0x0000000218097211 */ /* 0x000fca00020f0eff */
[----:B------:R0:W-:Y:S04]  /*30720*/  STL.64 [R1+0x300], R8 ;  /* 0x0003000801007387 */ /* 0x0001e80000100a00 */
[----:B0-----:R-:W3:Y:S01]  /*30730*/  LDL.LU.64 R8, [R1+0x1930] ;  /* 0x0019300001087983 */ /* 0x001ee20000300a00 */
[----:B------:R-:W-:-:S04]  /*30740*/  LEA R26, P6, R3, R0, 0x1 ;  /* 0x00000000031a7211 */ /* 0x000fc800078c08ff */
[----:B------:R-:W-:Y:S01]  /*30750*/  LEA.HI.X.SX32 R27, R3, R2, 0x1, P6 ;  /* 0x00000002031b7211 */ /* 0x000fe200030f0eff */
[----:B------:R-:W-:-:S04]  /*30760*/  IMAD R22, R14, 0x4, R20 ;  /* 0x000000040e167824 */ /* 0x000fc800078e0214 */
[----:B------:R2:W-:Y:S01]  /*30770*/  STL.64 [R1+0x2f8], R26 ;  /* 0x0002f81a01007387 */ /* 0x0005e20000100a00 */
[----:B------:R-:W-:Y:S02]  /*30780*/  PRMT R25, R10, 0x7632, R25 ;  /* 0x000076320a197816 */ /* 0x000fe40000000019 */
[CC--:B--2---:R-:W-:Y:S02]  /*30790*/  LEA R26, P4, R4.reuse, R0.reuse, 0x1 ;  /* 0x00000000041a7211 */ /* 0x0c4fe400078808ff */
[C---:B------:R-:W-:Y:S02]  /*307a0*/  LEA R20, P6, R5.reuse, R0, 0x1 ;  /* 0x0000000005147211 */ /* 0x040fe400078c08ff */
[-C--:B------:R-:W-:Y:S02]  /*307b0*/  LEA.HI.X.SX32 R27, R4, R2.reuse, 0x1, P4 ;  /* 0x00000002041b7211 */ /* 0x080fe400020f0eff */
[----:B------:R-:W-:-:S03]  /*307c0*/  LEA.HI.X.SX32 R21, R5, R2, 0x1, P6 ;  /* 0x0000000205157211 */ /* 0x000fc600030f0eff */
[----:B------:R-:W-:Y:S04]  /*307d0*/  STL.64 [R1+0x2d8], R26 ;  /* 0x0002d81a01007387 */ /* 0x000fe80000100a00 */
[----:B------:R-:W-:Y:S04]  /*307e0*/  STL.64 [R1+0x2d0], R20 ;  /* 0x0002d01401007387 */ /* 0x000fe80000100a00 */
[----:B---3--:R0:W-:Y:S04]  /*307f0*/  STG.E.U16 [R8.64], R25 ;  /* 0x0000001908007986 */ /* 0x0081e8000c101504 */
[----:B0-----:R-:W2:Y:S01]  /*30800*/  LDL.LU.64 R8, [R1+0x1928] ;  /* 0x0019280001087983 */ /* 0x001ea20000300a00 */
[----:B------:R-:W-:-:S02]  /*30810*/  LEA R3, R14, R22, 0x2 ;  /* 0x000000160e037211 */ /* 0x000fc400078e10ff */
[CC--:B------:R-:W-:Y:S01]  /*30820*/  LEA R20, P6, R7.reuse, R0.reuse, 0x1 ;  /* 0x0000000007147211 */ /* 0x0c0fe200078c08ff */
[----:B------:R-:W3:Y:S01]  /*30830*/  LDL.LU.64 R24, [R1+0x380] ;  /* 0x0003800001187983 */ /* 0x000ee20000300a00 */
[----:B------:R-:W-:Y:S02]  /*30840*/  LEA R4, R14, R3, 0x2 ;  /* 0x000000030e047211 */ /* 0x000fe400078e10ff */
[----:B------:R-:W-:Y:S02]  /*30850*/  LEA R26, P4, R6, R0, 0x1 ;  /* 0x00000000061a7211 */ /* 0x000fe400078808ff */
[-C--:B------:R-:W-:Y:S01]  /*30860*/  LEA.HI.X.SX32 R21, R7, R2.reuse, 0x1, P6 ;  /* 0x0000000207157211 */ /* 0x080fe200030f0eff */
[----:B------:R-:W-:Y:S01]  /*30870*/  IMAD R5, R14, 0x4, R4 ;  /* 0x000000040e057824 */ /* 0x000fe200078e0204 */
[----:B------:R-:W-:-:S03]  /*30880*/  LEA.HI.X.SX32 R27, R6, R2, 0x1, P4 ;  /* 0x00000002061b7211 */ /* 0x000fc600020f0eff */
[----:B------:R0:W-:Y:S01]  /*30890*/  STL.64 [R1+0x10], R20 ;  /* 0x0000101401007387 */ /* 0x0001e20000100a00 */
[----:B------:R-:W-:-:S03]  /*308a0*/  LEA R6, R14, R5, 0x2 ;  /* 0x000000050e067211 */ /* 0x000fc600078e10ff */
[----:B0-----:R-:W3:Y:S04]  /*308b0*/  LDL.LU.64 R20, [R1+0x28] ;  /* 0x0000280001147983 */ /* 0x001ee80000300a00 */
[----:B------:R-:W-:Y:S04]  /*308c0*/  STL.64 [R1+0x2c8], R26 ;  /* 0x0002c81a01007387 */ /* 0x000fe80000100a00 */
[----:B------:R0:W-:Y:S02]  /*308d0*/  STL.64 [R1+0x1908], R4 ;  /* 0x0019080401007387 */ /* 0x0001e40000100a00 */
[----:B0-----:R-:W-:-:S02]  /*308e0*/  MOV R5, R11 ;  /* 0x0000000b00057202 */ /* 0x001fc40000000f00 */
[----:B--2---:R-:W-:-:S04]  /*308f0*/  LEA R10, P4, R8, R0, 0x1 ;  /* 0x00000000080a7211 */ /* 0x004fc800078808ff */
[----:B------:R-:W-:-:S05]  /*30900*/  LEA.HI.X.SX32 R11, R8, R2, 0x1, P4 ;  /* 0x00000002080b7211 */ /* 0x000fca00020f0eff */
[----:B------:R0:W-:Y:S04]  /*30910*/  STL.64 [R1+0x8], R10 ;  /* 0x0000080a01007387 */ /* 0x0001e80000100a00 */
[----:B0-----:R-:W2:Y:S01]  /*30920*/  LDL.LU.64 R10, [R1+0x1920] ;  /* 0x00192000010a7983 */ /* 0x001ea20000300a00 */
[----:B------:R-:W-:Y:S01]  /*30930*/  LEA R26, P6, R9, R0, 0x1 ;  /* 0x00000000091a7211 */ /* 0x000fe200078c08ff */
[----:B------:R-:W-:-:S03]  /*30940*/  IMAD R7, R14, 0x4, R6 ;  /* 0x000000040e077824 */ /* 0x000fc600078e0206 */
[----:B------:R-:W-:Y:S01]  /*30950*/  LEA.HI.X.SX32 R27, R9, R2, 0x1, P6 ;  /* 0x00000002091b7211 */ /* 0x000fe200030f0eff */
[----:B------:R0:W-:Y:S01]  /*30960*/  STL.64 [R1+0x1910], R16 ;  /* 0x0019101001007387 */ /* 0x0001e20000100a00 */
[----:B------:R-:W-:-:S03]  /*30970*/  IMAD R8, R14, 0x4, R7 ;  /* 0x000000040e087824 */ /* 0x000fc600078e0207 */
[----:B0-----:R-:W2:Y:S04]  /*30980*/  LDL.LU.64 R16, [R1+0x30] ;  /* 0x0000300001107983 */ /* 0x001ea80000300a00 */
[----:B------:R3:W-:Y:S04]  /*30990*/  STL [R1+0x17e0], R26 ;  /* 0x0017e01a01007387 */ /* 0x0007e80000100800 */
[----:B------:R0:W-:Y:S04]  /*309a0*/  STL [R1+0x17d0], R27 ;  /* 0x0017d01b01007387 */ /* 0x0001e80000100800 */
[----:B------:R1:W-:Y:S01]  /*309b0*/  STL.64 [R1+0x1900], R6 ;  /* 0x0019000601007387 */ /* 0x0003e20000100a00 */
[----:B---3--:R-:W-:-:S02]  /*309c0*/  MOV R26, R24 ;  /* 0x00000018001a7202 */ /* 0x008fc40000000f00 */
[----:B0-----:R-:W-:Y:S02]  /*309d0*/  MOV R27, R25 ;  /* 0x00000019001b7202 */ /* 0x001fe40000000f00 */
[----:B------:R-:W-:Y:S02]  /*309e0*/  LEA R9, R14, R8, 0x2 ;  /* 0x000000080e097211 */ /* 0x000fe400078e10ff */
[----:B----4-:R-:W-:-:S05]  /*309f0*/  PRMT R28, R29, 0x7632, R28 ;  /* 0x000076321d1c7816 */ /* 0x010fca000000001c */
[----:B------:R-:W-:Y:S01]  /*30a00*/  STG.E.U16 [R20.64], R28 ;  /* 0x0000001c14007986 */ /* 0x000fe2000c101504 */
[CC--:B--2---:R-:W-:Y:S02]  /*30a10*/  LEA R24, P4, R10.reuse, R0.reuse, 0x1 ;  /* 0x000000000a187211 */ /* 0x0c4fe400078808ff */
[C---:B-1----:R-:W-:Y:S02]  /*30a20*/  LEA R6, P6, R11.reuse, R0, 0x1 ;  /* 0x000000000b067211 */ /* 0x042fe400078c08ff */
[-C--:B------:R-:W-:Y:S02]  /*30a30*/  LEA.HI.X.SX32 R25, R10, R2.reuse, 0x1, P4 ;  /* 0x000000020a197211 */ /* 0x080fe400020f0eff */
[----:B------:R-:W-:-:S03]  /*30a40*/  LEA.HI.X.SX32 R7, R11, R2, 0x1, P6 ;  /* 0x000000020b077211 */ /* 0x000fc600030f0eff */
[----:B------:R-:W-:Y:S01]  /*30a50*/  STL.64 [R1+0x17d8], R24 ;  /* 0x0017d81801007387 */ /* 0x000fe20000100a00 */
[----:B------:R-:W-:-:S03]  /*30a60*/  LEA R10, R14, R9, 0x2 ;  /* 0x000000090e0a7211 */ /* 0x000fc600078e10ff */
[----:B------:R-:W-:Y:S04]  /*30a70*/  STL.64 [R1+0x2c0], R6 ;  /* 0x0002c00601007387 */ /* 0x000fe80000100a00 */
[----:B------:R0:W-:Y:S04]  /*30a80*/  STL.64 [R1+0x18f8], R8 ;  /* 0x0018f80801007387 */ /* 0x0001e80000100a00 */
[----:B0-----:R-:W2:Y:S04]  /*30a90*/  LDL.LU.64 R8, [R1+0x378] ;  /* 0x0003780001087983 */ /* 0x001ea80000300a00 */
[----:B------:R-:W3:Y:S01]  /*30aa0*/  LDL.LU.64 R20, [R1+0x1918] ;  /* 0x0019180001147983 */ /* 0x000ee20000300a00 */
[----:B------:R-:W-:-:S02]  /*30ab0*/  LEA R24, P4, R18, R0, 0x1 ;  /* 0x0000000012187211 */ /* 0x000fc400078808ff */
[C---:B------:R-:W-:Y:S02]  /*30ac0*/  LEA R6, P6, R19.reuse, R0, 0x1 ;  /* 0x0000000013067211 */ /* 0x040fe400078c08ff */
[-C--:B------:R-:W-:Y:S02]  /*30ad0*/  LEA.HI.X.SX32 R25, R18, R2.reuse, 0x1, P4 ;  /* 0x0000000212197211 */ /* 0x080fe400020f0eff */
[----:B------:R-:W-:Y:S02]  /*30ae0*/  LEA.HI.X.SX32 R7, R19, R2, 0x1, P6 ;  /* 0x0000000213077211 */ /* 0x000fe400030f0eff */
[----:B------:R-:W-:Y:S01]  /*30af0*/  LEA R4, P6, R23, R0, 0x1 ;  /* 0x0000000017047211 */ /* 0x000fe200078c08ff */
[----:B------:R0:W-:Y:S01]  /*30b00*/  STL.64 [R1+0x2f0], R24 ;  /* 0x0002f01801007387 */ /* 0x0001e20000100a00 */
[----:B------:R-:W-:-:S05]  /*30b10*/  IMAD R11, R14, 0x4, R10 ;  /* 0x000000040e0b7824 */ /* 0x000fca00078e020a */
[----:B------:R-:W-:Y:S02]  /*30b20*/  LEA R18, R14, R11, 0x2 ;  /* 0x0000000b0e127211 */ /* 0x000fe400078e10ff */
[----:B0-----:R-:W-:Y:S02]  /*30b30*/  MOV R25, R5 ;  /* 0x0000000500197202 */ /* 0x001fe40000000f00 */
[----:B------:R-:W-:Y:S01]  /*30b40*/  LEA.HI.X.SX32 R5, R23, R2, 0x1, P6 ;  /* 0x0000000217057211 */ /* 0x000fe200030f0eff */
[----:B------:R-:W-:Y:S01]  /*30b50*/  STG.E.U16 [R16.64], R12 ;  /* 0x0000000c10007986 */ /* 0x000fe2000c101504 */
[----:B--2---:R-:W-:Y:S01]  /*30b60*/  IMAD.MOV.U32 R28, RZ, RZ, R8 ;  /* 0x000000ffff1c7224 */ /* 0x004fe200078e0008 */
[----:B------:R-:W-:Y:S02]  /*30b70*/  MOV R29, R9 ;  /* 0x00000009001d7202 */ /* 0x000fe40000000f00 */
[----:B------:R-:W2:Y:S04]  /*30b80*/  LDL.LU.64 R8, [R1+0x38] ;  /* 0x0000380001087983 */ /* 0x000ea80000300a00 */
[----:B------:R-:W2:Y:S04]  /*30b90*/  LDL R24, [R1+0x124] ;  /* 0x0001240001187983 */ /* 0x000ea80000100800 */
[----:B------:R3:W-:Y:S04]  /*30ba0*/  STL.64 [R1+0x318], R6 ;  /* 0x0003180601007387 */ /* 0x0007e80000100a00 */
[----:B------:R0:W-:Y:S01]  /*30bb0*/  STL.64 [R1+0x18f0], R10 ;  /* 0x0018f00a01007387 */ /* 0x0001e20000100a00 */
[----:B---3--:R-:W-:-:S03]  /*30bc0*/  LEA R6, P4, R21, R0, 0x1 ;  /* 0x0000000015067211 */ /* 0x008fc600078808ff */
[----:B0-----:R-:W3:Y:S01]  /*30bd0*/  LDL.LU.64 R10, [R1+0x370] ;  /* 0x00037000010a7983 */ /* 0x001ee20000300a00 */
[----:B------:R-:W-:-:S03]  /*30be0*/  LEA.HI.X.SX32 R7, R21, R2, 0x1, P4 ;  /* 0x0000000215077211 */ /* 0x000fc600020f0eff */
[----:B------:R0:W-:Y:S04]  /*30bf0*/  STL.64 [R1+0x308], R4 ;  /* 0x0003080401007387 */ /* 0x0001e80000100a00 */
[----:B------:R-:W-:Y:S04]  /*30c00*/  STL.64 [R1+0x310], R6 ;  /* 0x0003100601007387 */ /* 0x000fe80000100a00 */
[----:B------:R-:W4:Y:S01]  /*30c10*/  LDL.LU.64 R16, [R1+0x1910] ;  /* 0x0019100001107983 */ /* 0x000f220000300a00 */
[----:B0-----:R-:W-:-:S04]  /*30c20*/  LEA R4, P4, R20, R0, 0x1 ;  /* 0x0000000014047211 */ /* 0x001fc800078808ff */
[----:B------:R-:W-:-:S05]  /*30c30*/  LEA.HI.X.SX32 R5, R20, R2, 0x1, P4 ;  /* 0x0000000214057211 */ /* 0x000fca00020f0eff */
[----:B------:R0:W-:Y:S04]  /*30c40*/  STL.64 [R1+0x2e8], R4 ;  /* 0x0002e80401007387 */ /* 0x0001e80000100a00 */
[----:B0-----:R-:W4:Y:S01]  /*30c50*/  LDL.LU.64 R4, [R1+0x1908] ;  /* 0x0019080001047983 */ /* 0x001f220000300a00 */
[----:B------:R-:W-:Y:S02]  /*30c60*/  LEA R6, P6, R22, R0, 0x1 ;  /* 0x0000000016067211 */ /* 0x000fe400078c08ff */
[----:B------:R-:W-:Y:S02]  /*30c70*/  LEA R19, R14, R18, 0x2 ;  /* 0x000000120e137211 */ /* 0x000fe400078e10ff */
[----:B------:R-:W-:-:S03]  /*30c80*/  LEA.HI.X.SX32 R7, R22, R2, 0x1, P6 ;  /* 0x0000000216077211 */ /* 0x000fc600030f0eff */
[----:B------:R0:W-:Y:S04]  /*30c90*/  STL.64 [R1+0x18e0], R18 ;  /* 0x0018e01201007387 */ /* 0x0001e80000100a00 */
[----:B------:R1:W-:Y:S01]  /*30ca0*/  STL.64 [R1+0x2e0], R6 ;  /* 0x0002e00601007387 */ /* 0x0003e20000100a00 */
[----:B------:R-:W-:Y:S01]  /*30cb0*/  IMAD R20, R14, 0x4, R19 ;  /* 0x000000040e147824 */ /* 0x000fe200078e0213 */
[C---:B0-----:R-:W-:Y:S02]  /*30cc0*/  LEA R18, P4, R3.reuse, R0, 0x1 ;  /* 0x0000000003127211 */ /* 0x041fe400078808ff */
[----:B-1----:R-:W4:Y:S02]  /*30cd0*/  LDL.LU.64 R6, [R1+0x1900] ;  /* 0x0019000001067983 */ /* 0x002f240000300a00 */
[----:B------:R-:W-:-:S02]  /*30ce0*/  LEA.HI.X.SX32 R19, R3, R2, 0x1, P4 ;  /* 0x0000000203137211 */ /* 0x000fc400020f0eff */
[----:B--2---:R-:W-:Y:S01]  /*30cf0*/  STG.E.U16 [R8.64], R24 ;  /* 0x0000001808007986 */ /* 0x004fe2000c101504 */
[----:B---3--:R-:W-:Y:S02]  /*30d00*/  MOV R22, R10 ;  /* 0x0000000a00167202 */ /* 0x008fe40000000f00 */
[----:B------:R-:W-:Y:S01]  /*30d10*/  MOV R23, R11 ;  /* 0x0000000b00177202 */ /* 0x000fe20000000f00 */
[----:B----4-:R0:W-:Y:S04]  /*30d20*/  STL.64 [R1+0x18e8], R16 ;  /* 0x0018e81001007387 */ /* 0x0101e80000100a00 */
[----:B0-----:R-:W2:Y:S04]  /*30d30*/  LDL.LU.64 R16, [R1+0x40] ;  /* 0x0000400001107983 */ /* 0x001ea80000300a00 */
[----:B------:R0:W-:Y:S01]  /*30d40*/  STL.64 [R1+0x2b8], R18 ;  /* 0x0002b81201007387 */ /* 0x0001e20000100a00 */
[----:B------:R-:W-:-:S04]  /*30d50*/  LEA R10, P6, R4, R0, 0x1 ;  /* 0x00000000040a7211 */ /* 0x000fc800078c08ff */
[----:B------:R-:W-:-:S05]  /*30d60*/  LEA.HI.X.SX32 R11, R4, R2, 0x1, P6 ;  /* 0x00000002040b7211 */ /* 0x000fca00030f0eff */
[----:B------:R1:W-:Y:S04]  /*30d70*/  STL.64 [R1+0x2b0], R10 ;  /* 0x0002b00a01007387 */ /* 0x0003e80000100a00 */
[----:B------:R-:W3:Y:S01]  /*30d80*/  LDL.LU.64 R8, [R1+0x18f8] ;  /* 0x0018f80001087983 */ /* 0x000ee20000300a00 */
[----:B------:R-:W-:Y:S01]  /*30d90*/  IMAD R21, R14, 0x4, R20 ;  /* 0x000000040e157824 */ /* 0x000fe200078e0214 */
[-C--:B0-----:R-:W-:Y:S02]  /*30da0*/  LEA R18, P4, R5, R0.reuse, 0x1 ;  /* 0x0000000005127211 */ /* 0x081fe400078808ff */
[----:B-1----:R-:W-:-:S04]  /*30db0*/  LEA R10, P6, R6, R0, 0x1 ;  /* 0x00000000060a7211 */ /* 0x002fc800078c08ff */
[-C--:B------:R-:W-:Y:S02]  /*30dc0*/  LEA.HI.X.SX32 R11, R6, R2.reuse, 0x1, P6 ;  /* 0x00000002060b7211 */ /* 0x080fe400030f0eff */
[C---:B------:R-:W-:Y:S02]  /*30dd0*/  LEA R3, R14.reuse, R21, 0x2 ;  /* 0x000000150e037211 */ /* 0x040fe400078e10ff */
[----:B------:R-:W-:Y:S01]  /*30de0*/  LEA.HI.X.SX32 R19, R5, R2, 0x1, P4 ;  /* 0x0000000205137211 */ /* 0x000fe200020f0eff */
[----:B------:R0:W-:Y:S01]  /*30df0*/  STL.64 [R1+0x2a0], R10 ;  /* 0x0002a00a01007387 */ /* 0x0001e20000100a00 */
[----:B------:R-:W-:-:S03]  /*30e00*/  LEA R4, R14, R3, 0x2 ;  /* 0x000000030e047211 */ /* 0x000fc600078e10ff */
[----:B------:R-:W-:Y:S02]  /*30e10*/  STL.64 [R1+0x2a8], R18 ;  /* 0x0002a81201007387 */ /* 0x000fe40000100a00 */
[----:B------:R-:W-:Y:S01]  /*30e20*/  IMAD R5, R14, 0x4, R4 ;  /* 0x000000040e057824 */ /* 0x000fe200078e0204 */
[----:B0-----:R-:W-:-:S04]  /*30e30*/  LEA R10, P4, R7, R0, 0x1 ;  /* 0x00000000070a7211 */ /* 0x001fc800078808ff */
[----:B------:R-:W-:-:S05]  /*30e40*/  LEA.HI.X.SX32 R11, R7, R2, 0x1, P4 ;  /* 0x00000002070b7211 */ /* 0x000fca00020f0eff */
[----:B------:R0:W-:Y:S04]  /*30e50*/  STL.64 [R1+0x298], R10 ;  /* 0x0002980a01007387 */ /* 0x0001e80000100a00 */
[----:B0-----:R-:W4:Y:S04]  /*30e60*/  LDL.LU.64 R10, [R1+0x18f0] ;  /* 0x0018f000010a7983 */ /* 0x001f280000300a00 */
[----:B------:R-:W-:Y:S04]  /*30e70*/  STL.64 [R1+0x18d0], R4 ;  /* 0x0018d00401007387 */ /* 0x000fe80000100a00 */
[----:B--2---:R0:W-:Y:S01]  /*30e80*/  STG.E.U16 [R16.64], R13 ;  /* 0x0000000d10007986 */ /* 0x0041e2000c101504 */
[----:B---3--:R-:W-:-:S04]  /*30e90*/  LEA R18, P6, R8, R0, 0x1 ;  /* 0x0000000008127211 */ /* 0x008fc800078c08ff */
[----:B------:R-:W-:-:S05]  /*30ea0*/  LEA.HI.X.SX32 R19, R8, R2, 0x1, P6 ;  /* 0x0000000208137211 */ /* 0x000fca00030f0eff */
[----:B------:R1:W-:Y:S04]  /*30eb0*/  STL.64 [R1+0x290], R18 ;  /* 0x0002901201007387 */ /* 0x0003e80000100a00 */
[----:B0-----:R-:W2:Y:S01]  /*30ec0*/  LDL.LU.64 R16, [R1+0x18e8] ;  /* 0x0018e80001107983 */ /* 0x001ea20000300a00 */
[----:B-1----:R-:W-:-:S03]  /*30ed0*/  LEA R18, P4, R9, R0, 0x1 ;  /* 0x0000000009127211 */ /* 0x002fc600078808ff */
[----:B------:R-:W-:Y:S01]  /*30ee0*/  STL [R1+0x18b0], R13 ;  /* 0x0018b00d01007387 */ /* 0x000fe20000100800 */
[----:B------:R-:W-:-:S03]  /*30ef0*/  LEA.HI.X.SX32 R19, R9, R2, 0x1, P4 ;  /* 0x0000000209137211 */ /* 0x000fc600020f0eff */
[----:B------:R-:W-:Y:S04]  /*30f00*/  STL [R1+0x18c0], R12 ;  /* 0x0018c00c01007387 */ /* 0x000fe80000100800 */
[----:B------:R0:W-:Y:S04]  /*30f10*/  STL.64 [R1+0x288], R18 ;  /* 0x0002881201007387 */ /* 0x0001e80000100a00 */
[----:B0-----:R-:W3:Y:S04]  /*30f20*/  LDL.LU.64 R18, [R1+0x18e0] ;  /* 0x0018e00001127983 */ /* 0x001ee80000300a00 */
[----:B------:R0:W-:Y:S04]  /*30f30*/  STL.64 [R1+0x18d8], R22 ;  /* 0x0018d81601007387 */ /* 0x0001e80000100a00 */
[----:B0-----:R-:W2:Y:S01]  /*30f40*/  LDL.LU.64 R22, [R1+0x48] ;  /* 0x0000480001167983 */ /* 0x001ea20000300a00 */
[----:B----4-:R-:W-:-:S02]  /*30f50*/  LEA R4, P6, R10, R0, 0x1 ;  /* 0x000000000a047211 */ /* 0x010fc400078c08ff */
[----:B------:R-:W-:Y:S02]  /*30f60*/  LEA R6, R14, R5, 0x2 ;  /* 0x000000050e067211 */ /* 0x000fe400078e10ff */
[----:B------:R-:W-:Y:S02]  /*30f70*/  LEA.HI.X.SX32 R5, R10, R2, 0x1, P6 ;  /* 0x000000020a057211 */ /* 0x000fe400030f0eff */
[----:B------:R-:W-:-:S03]  /*30f80*/  LEA R12, P4, R11, R0, 0x1 ;  /* 0x000000000b0c7211 */ /* 0x000fc600078808ff */
[----:B------:R-:W-:Y:S01]  /*30f90*/  STL.64 [R1+0x280], R4 ;  /* 0x0002800401007387 */ /* 0x000fe20000100a00 */
[C---:B------:R-:W-:Y:S02]  /*30fa0*/  LEA R7, R14.reuse, R6, 0x2 ;  /* 0x000000060e077211 */ /* 0x040fe400078e10ff */
[----:B------:R-:W-:Y:S01]  /*30fb0*/  LEA.HI.X.SX32 R13, R11, R2, 0x1, P4 ;  /* 0x000000020b0d7211 */ /* 0x000fe200020f0eff */
[----:B------:R0:W-:Y:S02]  /*30fc0*/  STL.64 [R1+0x18c8], R26 ;  /* 0x0018c81a01007387 */ /* 0x0001e40000100a00 */
[C---:B------:R-:W-:Y:S02]  /*30fd0*/  IMAD R8, R14.reuse, 0x4, R7 ;  /* 0x000000040e087824 */ /* 0x040fe400078e0207 */
[----:B0-----:R-:W4:Y:S04]  /*30fe0*/  LDL.LU.64 R26, [R1+0x18] ;  /* 0x00001800011a7983 */ /* 0x001f280000300a00 */
[----:B------:R0:W-:Y:S01]  /*30ff0*/  STL.64 [R1+0x270], R12 ;  /* 0x0002700c01007387 */ /* 0x0001e20000100a00 */
[----:B------:R-:W-:-:S04]  /*31000*/  LEA R9, R14, R8, 0x2 ;  /* 0x000000080e097211 */ /* 0x000fc800078e10ff */
[----:B------:R-:W-:-:S05]  /*31010*/  LEA R10, R14, R9, 0x2 ;  /* 0x000000090e0a7211 */ /* 0x000fca00078e10ff */
[----:B------:R-:W-:Y:S01]  /*31020*/  IMAD R11, R14, 0x4, R10 ;  /* 0x000000040e0b7824 */ /* 0x000fe200078e020a */
[----:B---3--:R-:W-:-:S04]  /*31030*/  LEA R4, P6, R18, R0, 0x1 ;  /* 0x0000000012047211 */ /* 0x008fc800078c08ff */
[----:B------:R-:W-:Y:S02]  /*31040*/  LEA.HI.X.SX32 R5, R18, R2, 0x1, P6 ;  /* 0x0000000212057211 */ /* 0x000fe400030f0eff */
[----:B0-----:R-:W-:-:S03]  /*31050*/  LEA R12, P4, R19, R0, 0x1 ;  /* 0x00000000130c7211 */ /* 0x001fc600078808ff */
[----:B------:R0:W-:Y:S01]  /*31060*/  STL.64 [R1+0x268], R4 ;  /* 0x0002680401007387 */ /* 0x0001e20000100a00 */
[----:B------:R-:W-:-:S03]  /*31070*/  LEA.HI.X.SX32 R13, R19, R2, 0x1, P4 ;  /* 0x00000002130d7211 */ /* 0x000fc600020f0eff */
[----:B--2---:R1:W-:Y:S01]  /*31080*/  STG.E.U16 [R22.64], R16 ;  /* 0x0000001016007986 */ /* 0x0043e2000c101504 */
[----:B0-----:R-:W-:-:S04]  /*31090*/  LEA R4, P6, R20, R0, 0x1 ;  /* 0x0000000014047211 */ /* 0x001fc800078c08ff */
[----:B------:R-:W-:Y:S01]  /*310a0*/  LEA.HI.X.SX32 R5, R20, R2, 0x1, P6 ;  /* 0x0000000214057211 */ /* 0x000fe200030f0eff */
[----:B-1----:R-:W2:Y:S04]  /*310b0*/  LDL.LU.64 R22, [R1+0x18d8] ;  /* 0x0018d80001167983 */ /* 0x002ea80000300a00 */
[----:B------:R0:W-:Y:S01]  /*310c0*/  STL.64 [R1+0x1880], R16 ;  /* 0x0018801001007387 */ /* 0x0001e20000100a00 */
[----:B------:R-:W-:-:S03]  /*310d0*/  LEA R18, R14, R11, 0x2 ;  /* 0x0000000b0e127211 */ /* 0x000fc600078e10ff */
[----:B0-----:R-:W3:Y:S04]  /*310e0*/  LDL.LU.64 R16, [R1+0x388] ;  /* 0x0003880001107983 */ /* 0x001ee80000300a00 */
[----:B------:R-:W4:Y:S04]  /*310f0*/  LDL R19, [R1+0x164] ;  /* 0x0001640001137983 */ /* 0x000f280000100800 */
[----:B------:R-:W-:Y:S04]  /*31100*/  STL.64 [R1+0x260], R12 ;  /* 0x0002600c01007387 */ /* 0x000fe80000100a00 */
[----:B------:R0:W-:Y:S04]  /*31110*/  STL.64 [R1+0x258], R4 ;  /* 0x0002580401007387 */ /* 0x0001e80000100a00 */
[----:B------:R1:W-:Y:S01]  /*31120*/  STL.64 [R1+0x18b8], R10 ;  /* 0x0018b80a01007387 */ /* 0x0003e20000100a00 */
[----:B0-----:R-:W-:-:S04]  /*31130*/  LEA R4, P4, R21, R0, 0x1 ;  /* 0x0000000015047211 */ /* 0x001fc800078808ff */
[----:B------:R-:W-:Y:S01]  /*31140*/  LEA.HI.X.SX32 R5, R21, R2, 0x1, P4 ;  /* 0x0000000215057211 */ /* 0x000fe200020f0eff */
[----:B-1----:R-:W3:Y:S04]  /*31150*/  LDL.LU.64 R10, [R1] ;  /* 0x00000000010a7983 */ /* 0x002ee80000300a00 */
[----:B------:R0:W-:Y:S04]  /*31160*/  STL.64 [R1+0x250], R4 ;  /* 0x0002500401007387 */ /* 0x0001e80000100a00 */
[----:B0-----:R-:W3:Y:S01]  /*31170*/  LDL.LU.64 R4, [R1+0x18d0] ;  /* 0x0018d00001047983 */ /* 0x001ee20000300a00 */
[----:B------:R-:W-:-:S03]  /*31180*/  LEA R12, P6, R3, R0, 0x1 ;  /* 0x00000000030c7211 */ /* 0x000fc600078c08ff */
[----:B------:R-:W3:Y:S01]  /*31190*/  LDL.LU.64 R20, [R1+0x390] ;  /* 0x0003900001147983 */ /* 0x000ee20000300a00 */
[----:B------:R-:W-:-:S03]  /*311a0*/  LEA.HI.X.SX32 R13, R3, R2, 0x1, P6 ;  /* 0x00000002030d7211 */ /* 0x000fc600030f0eff */
[----:B------:R-:W3:Y:S04]  /*311b0*/  LDL.LU R24, [R1+0x194] ;  /* 0x0001940001187983 */ /* 0x000ee80000300800 */
[----:B--2---:R-:W-:Y:S04]  /*311c0*/  STL.64 [R1+0x18a8], R22 ;  /* 0x0018a81601007387 */ /* 0x004fe80000100a00 */
[----:B------:R-:W-:Y:S04]  /*311d0*/  STL.64 [R1+0x248], R12 ;  /* 0x0002480c01007387 */ /* 0x000fe80000100a00 */
[----:B----4-:R0:W-:Y:S04]  /*311e0*/  STG.E.U16 [R26.64], R19 ;  /* 0x000000131a007986 */ /* 0x0101e8000c101504 */
[----:B0-----:R-:W2:Y:S01]  /*311f0*/  LDL.LU.64 R26, [R1+0x18c8] ;  /* 0x0018c800011a7983 */ /* 0x001ea20000300a00 */
[----:B---3--:R-:W-:-:S02]  /*31200*/  LEA R12, P6, R5, R0, 0x1 ;  /* 0x00000000050c7211 */ /* 0x008fc400078c08ff */
[C---:B------:R-:W-:Y:S02]  /*31210*/  LEA R22, P4, R4.reuse, R0, 0x1 ;  /* 0x0000000004167211 */ /* 0x040fe400078808ff */
[-C--:B------:R-:W-:Y:S02]  /*31220*/  LEA.HI.X.SX32 R13, R5, R2.reuse, 0x1, P6 ;  /* 0x00000002050d7211 */ /* 0x080fe400030f0eff */
[----:B------:R-:W-:-:S03]  /*31230*/  LEA.HI.X.SX32 R23, R4, R2, 0x1, P4 ;  /* 0x0000000204177211 */ /* 0x000fc600020f0eff */
[----:B------:R0:W-:Y:S04]  /*31240*/  STL.64 [R1+0x238], R12 ;  /* 0x0002380c01007387 */ /* 0x0001e80000100a00 */
[----:B------:R-:W-:Y:S01]  /*31250*/  STL.64 [R1+0x240], R22 ;  /* 0x0002401601007387 */ /* 0x000fe20000100a00 */
[----:B0-----:R-:W-:-:S04]  /*31260*/  LEA R12, P4, R6, R0, 0x1 ;  /* 0x00000000060c7211 */ /* 0x001fc800078808ff */
[----:B------:R-:W-:-:S05]  /*31270*/  LEA.HI.X.SX32 R13, R6, R2, 0x1, P4 ;  /* 0x00000002060d7211 */ /* 0x000fca00020f0eff */
[----:B------:R0:W-:Y:S04]  /*31280*/  STL.64 [R1+0x230], R12 ;  /* 0x0002300c01007387 */ /* 0x0001e80000100a00 */
[----:B0-----:R-:W3:Y:S04]  /*31290*/  LDL.LU R12, [R1+0x18c0] ;  /* 0x0018c000010c7983 */ /* 0x001ee80000300800 */
[----:B------:R-:W4:Y:S01]  /*312a0*/  LDL R13, [R1+0x184] ;  /* 0x00018400010d7983 */ /* 0x000f220000100800 */
[----:B------:R-:W-:-:S04]  /*312b0*/  LEA R22, P6, R7, R0, 0x1 ;  /* 0x0000000007167211 */ /* 0x000fc800078c08ff */
[----:B------:R-:W-:-:S05]  /*312c0*/  LEA.HI.X.SX32 R23, R7, R2, 0x1, P6 ;  /* 0x0000000207177211 */ /* 0x000fca00030f0eff */
[----:B------:R-:W-:Y:S01]  /*312d0*/  STL.64 [R1+0x228], R22 ;  /* 0x0002281601007387 */ /* 0x000fe20000100a00 */
[----:B---3--:R-:W-:Y:S01]  /*312e0*/  IMAD.MOV.U32 R7, RZ, RZ, R12 ;  /* 0x000000ffff077224 */ /* 0x008fe200078e000c */
[C---:B------:R-:W-:Y:S02]  /*312f0*/  LEA R12, P4, R8.reuse, R0, 0x1 ;  /* 0x00000000080c7211 */ /* 0x040fe400078808ff */
[----:B----4-:R0:W-:Y:S04]  /*31300*/  STG.E.U16 [R10.64], R13 ;  /* 0x0000000d0a007986 */ /* 0x0101e8000c101504 */
[----:B0-----:R-:W3:Y:S01]  /*31310*/  LDL.LU.64 R10, [R1+0x18b8] ;  /* 0x0018b800010a7983 */ /* 0x001ee20000300a00 */
[----:B------:R-:W-:-:S05]  /*31320*/  LEA.HI.X.SX32 R13, R8, R2, 0x1, P4 ;  /* 0x00000002080d7211 */ /* 0x000fca00020f0eff */
[----:B------:R0:W-:Y:S04]  /*31330*/  STL.64 [R1+0x220], R12 ;  /* 0x0002200c01007387 */ /* 0x0001e80000100a00 */
[----:B0-----:R-:W4:Y:S01]  /*31340*/  LDL.LU R13, [R1+0x18b0] ;  /* 0x0018b000010d7983 */ /* 0x001f220000300800 */
[----:B------:R-:W-:-:S04]  /*31350*/  LEA R22, P6, R9, R0, 0x1 ;  /* 0x0000000009167211 */ /* 0x000fc800078c08ff */
[----:B------:R-:W-:-:S05]  /*31360*/  LEA.HI.X.SX32 R23, R9, R2, 0x1, P6 ;  /* 0x0000000209177211 */ /* 0x000fca00030f0eff */
[----:B------:R3:W-:Y:S02]  /*31370*/  STL.64 [R1+0x218], R22 ;  /* 0x0002181601007387 */ /* 0x0007e40000100a00 */
[----:B---3--:R-:W-:-:S04]  /*31380*/  LEA R22, P4, R10, R0, 0x1 ;  /* 0x000000000a167211 */ /* 0x008fc800078808ff */
[----:B------:R-:W-:Y:S02]  /*31390*/  LEA.HI.X.SX32 R23, R10, R2, 0x1, P4 ;  /* 0x000000020a177211 */ /* 0x000fe400020f0eff */
[----:B------:R-:W-:-:S03]  /*313a0*/  LEA R12, P6, R11, R0, 0x1 ;  /* 0x000000000b0c7211 */ /* 0x000fc600078c08ff */
[----:B------:R0:W-:Y:S01]  /*313b0*/  STL.64 [R1+0x210], R22 ;  /* 0x0002101601007387 */ /* 0x0001e20000100a00 */
[----:B----4-:R-:W-:Y:S02]  /*313c0*/  MOV R9, R13 ;  /* 0x0000000d00097202 */ /* 0x010fe40000000f00 */
[----:B------:R-:W-:Y:S01]  /*313d0*/  MOV R13, R7 ;  /* 0x00000007000d7202 */ /* 0x000fe20000000f00 */
[----:B0-----:R-:W3:Y:S04]  /*313e0*/  LDL.LU.64 R22, [R1+0x18a8] ;  /* 0x0018a80001167983 */ /* 0x001ee80000300a00 */
[----:B------:R0:W-:Y:S02]  /*313f0*/  STL.64 [R1+0x1888], R28 ;  /* 0x0018881c01007387 */ /* 0x0001e40000100a00 */
[----:B0-----:R-:W-:Y:S01]  /*31400*/  IMAD.MOV.U32 R28, RZ, RZ, R13 ;  /* 0x000000ffff1c7224 */ /* 0x001fe200078e000d */
[----:B------:R-:W-:-:S05]  /*31410*/  LEA.HI.X.SX32 R13, R11, R2, 0x1, P6 ;  /* 0x000000020b0d7211 */ /* 0x000fca00030f0eff */
[----:B------:R0:W-:Y:S04]  /*31420*/  STL.64 [R1+0x208], R12 ;  /* 0x0002080c01007387 */ /* 0x0001e80000100a00 */
[----:B0-----:R-:W4:Y:S01]  /*31430*/  LDL.LU.64 R12, [R1+0x18a0] ;  /* 0x0018a000010c7983 */ /* 0x001f220000300a00 */
[----:B------:R-:W-:-:S05]  /*31440*/  LEA R3, R14, R18, 0x2 ;  /* 0x000000120e037211 */ /* 0x000fca00078e10ff */
[----:B------:R-:W-:-:S05]  /*31450*/  IMAD R19, R14, 0x4, R3 ;  /* 0x000000040e137824 */ /* 0x000fca00078e0203 */
[----:B------:R-:W-:-:S04]  /*31460*/  LEA R4, R14, R19, 0x2 ;  /* 0x000000130e047211 */ /* 0x000fc800078e10ff */
[----:B------:R-:W-:-:S04]  /*31470*/  LEA R5, R14, R4, 0x2 ;  /* 0x000000040e057211 */ /* 0x000fc800078e10ff */
[----:B------:R-:W-:Y:S02]  /*31480*/  LEA R6, R14, R5, 0x2 ;  /* 0x000000050e067211 */ /* 0x000fe400078e10ff */
[----:B------:R-:W-:-:S03]  /*31490*/  LEA R10, P4, R18, R0, 0x1 ;  /* 0x00000000120a7211 */ /* 0x000fc600078808ff */
[----:B------:R-:W-:Y:S01]  /*314a0*/  IMAD R8, R14, 0x4, R6 ;  /* 0x000000040e087824 */ /* 0x000fe200078e0206 */
[----:B------:R-:W-:-:S04]  /*314b0*/  LEA.HI.X.SX32 R11, R18, R2, 0x1, P4 ;  /* 0x00000002120b7211 */ /* 0x000fc800020f0eff */
[C---:B------:R-:W-:Y:S02]  /*314c0*/  LEA R7, R14.reuse, R8, 0x2 ;  /* 0x000000080e077211 */ /* 0x040fe400078e10ff */
[----:B------:R-:W-:Y:S02]  /*314d0*/  MOV R29, R9 ;  /* 0x00000009001d7202 */ /* 0x000fe40000000f00 */
[----:B------:R-:W-:Y:S01]  /*314e0*/  LEA R9, R14, R7, 0x2 ;  /* 0x000000070e097211 */ /* 0x000fe200078e10ff */
[----:B---3--:R0:W-:Y:S04]  /*314f0*/  STL.64 [R1+0x1898], R22 ;  /* 0x0018981601007387 */ /* 0x0081e80000100a00 */
[----:B------:R-:W-:Y:S01]  /*31500*/  STL [R1+0x1844], R24 ;  /* 0x0018441801007387 */ /* 0x000fe20000100800 */
[----:B0-----:R-:W-:-:S03]  /*31510*/  LEA R22, P6, R3, R0, 0x1 ;  /* 0x0000000003167211 */ /* 0x001fc600078c08ff */
[----:B------:R0:W-:Y:S01]  /*31520*/  STL.64 [R1+0x200], R10 ;  /* 0x0002000a01007387 */ /* 0x0001e20000100a00 */
[----:B------:R-:W-:-:S05]  /*31530*/  LEA.HI.X.SX32 R23, R3, R2, 0x1, P6 ;  /* 0x0000000203177211 */ /* 0x000fca00030f0eff */
[----:B------:R1:W-:Y:S01]  /*31540*/  STL.64 [R1+0x1f8], R22 ;  /* 0x0001f81601007387 */ /* 0x0003e20000100a00 */
[----:B0-----:R-:W-:-:S05]  /*31550*/  LEA R10, R14, R9, 0x2 ;  /* 0x000000090e0a7211 */ /* 0x001fca00078e10ff */
[----:B------:R-:W-:Y:S01]  /*31560*/  IMAD R3, R14, 0x4, R10 ;  /* 0x000000040e037824 */ /* 0x000fe200078e020a */
[C---:B-1----:R-:W-:Y:S01]  /*31570*/  LEA R22, P4, R19.reuse, R0, 0x1 ;  /* 0x0000000013167211 */ /* 0x042fe200078808ff */
[----:B----4-:R0:W-:Y:S03]  /*31580*/  STG.E.U16 [R12.64], R24 ;  /* 0x000000180c007986 */ /* 0x0101e6000c101504 */
[----:B------:R-:W-:Y:S01]  /*31590*/  LEA.HI.X.SX32 R23, R19, R2, 0x1, P4 ;  /* 0x0000000213177211 */ /* 0x000fe200020f0eff */
[----:B0-----:R-:W-:Y:S01]  /*315a0*/  IMAD.MOV.U32 R12, RZ, RZ, R28 ;  /* 0x000000ffff0c7224 */ /* 0x001fe200078e001c */
[C---:B------:R-:W-:Y:S02]  /*315b0*/  LEA R28, P6, R4.reuse, R0, 0x1 ;  /* 0x00000000041c7211 */ /* 0x040fe400078c08ff */
[----:B------:R-:W-:Y:S02]  /*315c0*/  MOV R24, R29 ;  /* 0x0000001d00187202 */ /* 0x000fe40000000f00 */
[----:B------:R-:W-:-:S02]  /*315d0*/  LEA.HI.X.SX32 R29, R4, R2, 0x1, P6 ;  /* 0x00000002041d7211 */ /* 0x000fc400030f0eff */
[----:B------:R-:W-:Y:S01]  /*315e0*/  LEA R4, R14, R3, 0x2 ;  /* 0x000000030e047211 */ /* 0x000fe200078e10ff */
[----:B------:R0:W-:Y:S01]  /*315f0*/  STL.64 [R1+0x1f0], R22 ;  /* 0x0001f01601007387 */ /* 0x0001e20000100a00 */
[----:B------:R-:W-:-:S03]  /*31600*/  LEA R14, P6, R6, R0, 0x1 ;  /* 0x00000000060e7211 */ /* 0x000fc600078c08ff */
[----:B0-----:R-:W3:Y:S04]  /*31610*/  LDL.LU.64 R22, [R1+0x1898] ;  /* 0x0018980001167983 */ /* 0x001ee80000300a00 */
[----:B------:R-:W4:Y:S04]  /*31620*/  LDL.LU.64 R18, [R1+0x398] ;  /* 0x0003980001127983 */ /* 0x000f280000300a00 */
[----:B------:R-:W-:Y:S04]  /*31630*/  STL.64 [R1+0x1e8], R28 ;  /* 0x0001e81c01007387 */ /* 0x000fe80000100a00 */
[----:B------:R0:W-:Y:S04]  /*31640*/  STL [R1+0x1d8], R14 ;  /* 0x0001d80e01007387 */ /* 0x0001e80000100800 */
[----:B0-----:R-:W2:Y:S01]  /*31650*/  LDL.LU.64 R14, [R1+0x1890] ;  /* 0x00189000010e7983 */ /* 0x001ea20000300a00 */
[----:B------:R-:W-:-:S04]  /*31660*/  LEA R28, P4, R5, R0, 0x1 ;  /* 0x00000000051c7211 */ /* 0x000fc800078808ff */
[-C--:B------:R-:W-:Y:S01]  /*31670*/  LEA.HI.X.SX32 R29, R5, R2.reuse, 0x1, P4 ;  /* 0x00000002051d7211 */ /* 0x080fe200020f0eff */
[----:B--2---:R0:W-:Y:S04]  /*31680*/  STG.E.U16 [R14.64], R25 ;  /* 0x000000190e007986 */ /* 0x0041e8000c101504 */
[----:B0-----:R0:W2:Y:S04]  /*31690*/  LDL.64 R14, [R1+0x1d8] ;  /* 0x0001d800010e7983 */ /* 0x0010a80000100a00 */
[----:B------:R-:W-:Y:S04]  /*316a0*/  STL [R1+0x1840], R25 ;  /* 0x0018401901007387 */ /* 0x000fe80000100800 */
[----:B------:R1:W-:Y:S04]  /*316b0*/  STL.64 [R1+0x1e0], R28 ;  /* 0x0001e01c01007387 */ /* 0x0003e80000100a00 */
[----:B-1----:R-:W3:Y:S01]  /*316c0*/  LDL.LU.64 R28, [R1+0x1888] ;  /* 0x00188800011c7983 */ /* 0x002ee20000300a00 */
[----:B--2---:R-:W-:-:S02]  /*316d0*/  LEA.HI.X.SX32 R15, R6, R2, 0x1, P6 ;  /* 0x00000002060f7211 */ /* 0x004fc400030f0eff */
[----:B------:R-:W-:Y:S02]  /*316e0*/  MOV R14, R20 ;  /* 0x00000014000e7202 */ /* 0x000fe40000000f00 */
[----:B------:R-:W-:Y:S02]  /*316f0*/  MOV R20, R16 ;  /* 0x0000001000147202 */ /* 0x000fe40000000f00 */
[----:B------:R-:W-:Y:S01]  /*31700*/  LEA R16, P6, R7, R0, 0x1 ;  /* 0x0000000007107211 */ /* 0x000fe200078c08ff */
[----:B---3--:R-:W-:Y:S04]  /*31710*/  STL.64 [R1+0x1870], R28 ;  /* 0x0018701c01007387 */ /* 0x008fe80000100a00 */
[----:B------:R1:W-:Y:S02]  /*31720*/  STL [R1+0x1dc], R15 ;  /* 0x0001dc0f01007387 */ /* 0x0003e40000100800 */
[----:B-1----:R-:W-:Y:S01]  /*31730*/  IMAD.MOV.U32 R15, RZ, RZ, R21 ;  /* 0x000000ffff0f7224 */ /* 0x002fe200078e0015 */
[----:B------:R-:W-:-:S02]  /*31740*/  MOV R21, R17 ;  /* 0x0000001100157202 */ /* 0x000fc40000000f00 */
[----:B------:R-:W-:Y:S02]  /*31750*/  LEA.HI.X.SX32 R17, R7, R2, 0x1, P6 ;  /* 0x0000000207117211 */ /* 0x000fe400030f0eff */
[----:B------:R-:W-:-:S03]  /*31760*/  LEA R28, P4, R8, R0, 0x1 ;  /* 0x00000000081c7211 */ /* 0x000fc600078808ff */
[----:B------:R1:W-:Y:S01]  /*31770*/  STL.64 [R1+0x1c8], R16 ;  /* 0x0001c81001007387 */ /* 0x0003e20000100a00 */
[----:B------:R-:W-:Y:S02]  /*31780*/  LEA.HI.X.SX32 R29, R8, R2, 0x1, P4 ;  /* 0x00000002081d7211 */ /* 0x000fe400020f0eff */
[----:B-1----:R-:W-:-:S04]  /*31790*/  LEA R16, P4, R9, R0, 0x1 ;  /* 0x0000000009107211 */ /* 0x002fc800078808ff */
[----:B------:R-:W-:Y:S01]  /*317a0*/  LEA.HI.X.SX32 R17, R9, R2, 0x1, P4 ;  /* 0x0000000209117211 */ /* 0x000fe200020f0eff */
[----:B------:R-:W-:Y:S04]  /*317b0*/  STL.64 [R1+0x1d0], R28 ;  /* 0x0001d01c01007387 */ /* 0x000fe80000100a00 */
[----:B------:R1:W-:Y:S04]  /*317c0*/  STL.64 [R1+0x1c0], R16 ;  /* 0x0001c01001007387 */ /* 0x0003e80000100a00 */
[----:B-1----:R-:W2:Y:S01]  /*317d0*/  LDL.LU.64 R16, [R1+0x1880] ;  /* 0x0018800001107983 */ /* 0x002ea20000300a00 */
[----:B------:R-:W-:Y:S01]  /*317e0*/  LEA R28, P6, R10, R0, 0x1 ;  /* 0x000000000a1c7211 */ /* 0x000fe200078c08ff */
[----:B------:R-:W-:-:S03]  /*317f0*/  IMAD.MOV.U32 R9, RZ, RZ, R24 ;  /* 0x000000ffff097224 */ /* 0x000fc600078e0018 */
[----:B------:R-:W-:-:S05]  /*31800*/  LEA.HI.X.SX32 R29, R10, R2, 0x1, P6 ;  /* 0x000000020a1d7211 */ /* 0x000fca00030f0eff */
[----:B------:R-:W-:Y:S01]  /*31810*/  STL.64 [R1+0x1b8], R28 ;  /* 0x0001b81c01007387 */ /* 0x000fe20000100a00 */
[----:B------:R-:W-:Y:S02]  /*31820*/  MOV R25, c[0x0][0x1c8] ;  /* 0x0000720000197a02 */ /* 0x000fe40000000f00 */
[----:B--2---:R-:W-:Y:S02]  /*31830*/  MOV R24, R16 ;  /* 0x0000001000187202 */ /* 0x004fe40000000f00 */
[----:B------:R-:W-:-:S05]  /*31840*/  LEA R16, P6, R4, R0, 0x1 ;  /* 0x0000000004107211 */ /* 0x000fca00078c08ff */
[----:B------:R1:W-:Y:S04]  /*31850*/  STL [R1+0x1a8], R16 ;  /* 0x0001a81001007387 */ /* 0x0003e80000100800 */
[----:B-1----:R-:W2:Y:S01]  /*31860*/  LDL.LU.64 R16, [R1+0x1878] ;  /* 0x0018780001107983 */ /* 0x002ea20000300a00 */
[----:B------:R-:W-:Y:S01]  /*31870*/  IMAD R11, R25, 0x4, R4 ;  /* 0x00000004190b7824 */ /* 0x000fe200078e0204 */
[----:B------:R-:W-:-:S03]  /*31880*/  MOV R5, R12 ;  /* 0x0000000c00057202 */ /* 0x000fc60000000f00 */
[----:B------:R-:W-:Y:S01]  /*31890*/  IMAD R12, R25, 0x4, R11 ;  /* 0x00000004190c7824 */ /* 0x000fe200078e020b */
[----:B------:R-:W-:-:S04]  /*318a0*/  PRMT R13, R5, 0x7632, R13 ;  /* 0x00007632050d7816 */ /* 0x000fc8000000000d */
[----:B------:R-:W-:-:S04]  /*318b0*/  LEA R5, R25, R12, 0x2 ;  /* 0x0000000c19057211 */ /* 0x000fc800078e10ff */
[----:B------:R-:W-:Y:S02]  /*318c0*/  LEA R6, R25, R5, 0x2 ;  /* 0x0000000519067211 */ /* 0x000fe400078e10ff */
[----:B------:R-:W-:Y:S02]  /*318d0*/  LEA R28, P4, R3, R0, 0x1 ;  /* 0x00000000031c7211 */ /* 0x000fe400078808ff */
[----:B------:R-:W-:Y:S02]  /*318e0*/  LEA R7, R25, R6, 0x2 ;  /* 0x0000000619077211 */ /* 0x000fe400078e10ff */
[----:B------:R-:W-:-:S03]  /*318f0*/  LEA.HI.X.SX32 R29, R3, R2, 0x1, P4 ;  /* 0x00000002031d7211 */ /* 0x000fc600020f0eff */
[----:B------:R-:W-:Y:S01]  /*31900*/  IMAD R8, R25, 0x4, R7 ;  /* 0x0000000419087824 */ /* 0x000fe200078e0207 */
[----:B--2---:R1:W-:Y:S04]  /*31910*/  STG.E.U16 [R16.64], R13 ;  /* 0x0000000d10007986 */ /* 0x0043e8000c101504 */
[----:B-1----:R-:W2:Y:S04]  /*31920*/  LDL.LU.64 R16, [R1+0x50] ;  /* 0x0000500001107983 */ /* 0x002ea80000300a00 */
[----:B------:R1:W-:Y:S04]  /*31930*/  STL.64 [R1+0x1868], R6 ;  /* 0x0018680601007387 */ /* 0x0003e80000100a00 */
[----:B-1----:R0:W3:Y:S04]  /*31940*/  LDL.64 R6, [R1+0x1a8] ;  /* 0x0001a80001067983 */ /* 0x0020e80000100a00 */
[----:B------:R1:W-:Y:S04]  /*31950*/  STL.64 [R1+0x1b0], R28 ;  /* 0x0001b01c01007387 */ /* 0x0003e80000100a00 */
[----:B-1----:R-:W2:Y:S01]  /*31960*/  LDL.LU.64 R28, [R1+0x1870] ;  /* 0x00187000011c7983 */ /* 0x002ea20000300a00 */
[----:B---3--:R-:W-:-:S02]  /*31970*/  LEA.HI.X.SX32 R7, R4, R2, 0x1, P6 ;  /* 0x0000000204077211 */ /* 0x008fc400030f0eff */
[C---:B------:R-:W-:Y:S01]  /*31980*/  LEA R6, P4, R11.reuse, R0, 0x1 ;  /* 0x000000000b067211 */ /* 0x040fe200078808ff */
[----:B------:R-:W3:Y:S04]  /*31990*/  LDL.LU R4, [R1+0x124] ;  /* 0x0001240001047983 */ /* 0x000ee80000300800 */
[----:B--2---:R-:W-:Y:S04]  /*319a0*/  STL.64 [R1+0x1860], R28 ;  /* 0x0018601c01007387 */ /* 0x004fe80000100a00 */
[----:B------:R1:W-:Y:S02]  /*319b0*/  STL [R1+0x1ac], R7 ;  /* 0x0001ac0701007387 */ /* 0x0003e40000100800 */
[----:B-1----:R-:W-:-:S05]  /*319c0*/  LEA.HI.X.SX32 R7, R11, R2, 0x1, P4 ;  /* 0x000000020b077211 */ /* 0x002fca00020f0eff */
[----:B------:R1:W-:Y:S04]  /*319d0*/  STL.64 [R1+0x1a0], R6 ;  /* 0x0001a00601007387 */ /* 0x0003e80000100a00 */
[----:B-1----:R-:W2:Y:S01]  /*319e0*/  LDL.LU.64 R6, [R1+0x1868] ;  /* 0x0018680001067983 */ /* 0x002ea20000300a00 */
[----:B------:R-:W-:Y:S01]  /*319f0*/  MOV R28, R16 ;  /* 0x00000010001c7202 */ /* 0x000fe20000000f00 */
[----:B------:R-:W-:Y:S01]  /*31a00*/  IMAD.MOV.U32 R16, RZ, RZ, R14 ;  /* 0x000000ffff107224 */ /* 0x000fe200078e000e */
[----:B------:R-:W-:Y:S02]  /*31a10*/  LEA R14, P6, R12, R0, 0x1 ;  /* 0x000000000c0e7211 */ /* 0x000fe400078c08ff */
[----:B------:R-:W-:Y:S02]  /*31a20*/  MOV R29, R17 ;  /* 0x00000011001d7202 */ /* 0x000fe40000000f00 */
[----:B------:R-:W-:-:S02]  /*31a30*/  MOV R17, R15 ;  /* 0x0000000f00117202 */ /* 0x000fc40000000f00 */
[----:B------:R-:W-:Y:S01]  /*31a40*/  LEA.HI.X.SX32 R15, R12, R2, 0x1, P6 ;  /* 0x000000020c0f7211 */ /* 0x000fe200030f0eff */
[----:B------:R1:W-:Y:S01]  /*31a50*/  STL [R1+0x184c], R13 ;  /* 0x00184c0d01007387 */ /* 0x0003e20000100800 */
[----:B------:R-:W-:-:S03]  /*31a60*/  LEA R12, P4, R5, R0, 0x1 ;  /* 0x00000000050c7211 */ /* 0x000fc600078808ff */
[----:B------:R2:W-:Y:S01]  /*31a70*/  STL.64 [R1+0x140], R14 ;  /* 0x0001400e01007387 */ /* 0x0005e20000100a00 */
[----:B-1----:R-:W-:Y:S02]  /*31a80*/  LEA.HI.X.SX32 R13, R5, R2, 0x1, P4 ;  /* 0x00000002050d7211 */ /* 0x002fe400020f0eff */
[----:B---3--:R-:W-:-:S05]  /*31a90*/  PRMT R10, R4, 0x7632, R10 ;  /* 0x00007632040a7816 */ /* 0x008fca000000000a */
[----:B------:R1:W-:Y:S01]  /*31aa0*/  STG.E.U16 [R28.64], R10 ;  /* 0x0000000a1c007986 */ /* 0x0003e2000c101504 */
[----:B--2---:R-:W-:-:S04]  /*31ab0*/  LEA R14, P6, R6, R0, 0x1 ;  /* 0x00000000060e7211 */ /* 0x004fc800078c08ff */
[----:B------:R-:W-:-:S05]  /*31ac0*/  LEA.HI.X.SX32 R15, R6, R2, 0x1, P6 ;  /* 0x00000002060f7211 */ /* 0x000fca00030f0eff */
[----:B------:R2:W-:Y:S04]  /*31ad0*/  STL.64 [R1+0x118], R14 ;  /* 0x0001180e01007387 */ /* 0x0005e80000100a00 */
[----:B------:R3:W-:Y:S04]  /*31ae0*/  STL.64 [R1+0x120], R12 ;  /* 0x0001200c01007387 */ /* 0x0007e80000100a00 */
[----:B-1----:R-:W4:Y:S01]  /*31af0*/  LDL.LU.64 R28, [R1+0x1860] ;  /* 0x00186000011c7983 */ /* 0x002f220000300a00 */
[-C--:B--2---:R-:W-:Y:S02]  /*31b00*/  LEA R14, P4, R7, R0.reuse, 0x1 ;  /* 0x00000000070e7211 */ /* 0x084fe400078808ff */
[----:B---3--:R-:W-:-:S02]  /*31b10*/  LEA R12, P6, R8, R0, 0x1 ;  /* 0x00000000080c7211 */ /* 0x008fc400078c08ff */
[-C--:B------:R-:W-:Y:S02]  /*31b20*/  LEA.HI.X.SX32 R15, R7, R2.reuse, 0x1, P4 ;  /* 0x00000002070f7211 */ /* 0x080fe400020f0eff */
[----:B------:R-:W-:-:S03]  /*31b30*/  LEA.HI.X.SX32 R13, R8, R2, 0x1, P6 ;  /* 0x00000002080d7211 */ /* 0x000fc600030f0eff */
[----:B------:R-:W-:Y:S04]  /*31b40*/  STL.64 [R1+0x110], R14 ;  /* 0x0001100e01007387 */ /* 0x000fe80000100a00 */
[----:B------:R-:W-:Y:S01]  /*31b50*/  STL.64 [R1+0x108], R12 ;  /* 0x0001080c01007387 */ /* 0x000fe20000100a00 */
[----:B------:R-:W-:Y:S01]  /*31b60*/  LEA R3, R25, R8, 0x2 ;  /* 0x0000000819037211 */ /* 0x000fe200078e10ff */
[----:B------:R-:W-:Y:S02]  /*31b70*/  IMAD.MOV.U32 R11, RZ, RZ, R9 ;  /* 0x000000ffff0b7224 */ /* 0x000fe400078e0009 */
[----:B----4-:R1:W-:Y:S04]  /*31b80*/  STL.64 [R1+0x1858], R28 ;  /* 0x0018581c01007387 */ /* 0x0103e80000100a00 */
[----:B-1----:R-:W2:Y:S01]  /*31b90*/  LDL.LU.64 R28, [R1+0x58] ;  /* 0x00005800011c7983 */ /* 0x002ea20000300a00 */
[----:B------:R-:W-:-:S02]  /*31ba0*/  LEA R14, P4, R3, R0, 0x1 ;  /* 0x00000000030e7211 */ /* 0x000fc400078808ff */
[----:B------:R-:W-:Y:S02]  /*31bb0*/  LEA R9, R25, R3, 0x2 ;  /* 0x0000000319097211 */ /* 0x000fe400078e10ff */
[----:B------:R-:W-:Y:S02]  /*31bc0*/  LEA.HI.X.SX32 R15, R3, R2, 0x1, P4 ;  /* 0x00000002030f7211 */ /* 0x000fe400020f0eff */
[----:B------:R-:W-:Y:S02]  /*31bd0*/  LEA R4, R25, R9, 0x2 ;  /* 0x0000000919047211 */ /* 0x000fe400078e10ff */
[----:B------:R-:W-:Y:S01]  /*31be0*/  LEA R12, P6, R9, R0, 0x1 ;  /* 0x00000000090c7211 */ /* 0x000fe200078c08ff */
[----:B------:R1:W-:Y:S02]  /*31bf0*/  STL.64 [R1+0x100], R14 ;  /* 0x0001000e01007387 */ /* 0x0003e40000100a00 */
[----:B------:R-:W-:Y:S01]  /*31c00*/  IMAD R5, R25, 0x4, R4 ;  /* 0x0000000419057824 */ /* 0x000fe200078e0204 */
[----:B------:R-:W-:-:S02]  /*31c10*/  LEA.HI.X.SX32 R13, R9, R2, 0x1, P6 ;  /* 0x00000002090d7211 */ /* 0x000fc400030f0eff */
[----:B-1----:R-:W-:-:S03]  /*31c20*/  LEA R14, P4, R4, R0, 0x1 ;  /* 0x00000000040e7211 */ /* 0x002fc600078808ff */
[----:B------:R1:W-:Y:S01]  /*31c30*/  STL.64 [R1+0xf8], R12 ;  /* 0x0000f80c01007387 */ /* 0x0003e20000100a00 */
[----:B------:R-:W-:Y:S02]  /*31c40*/  LEA R6, R25, R5, 0x2 ;  /* 0x0000000519067211 */ /* 0x000fe400078e10ff */
[----:B------:R-:W-:Y:S02]  /*31c50*/  LEA.HI.X.SX32 R15, R4, R2, 0x1, P4 ;  /* 0x00000002040f7211 */ /* 0x000fe400020f0eff */
[----:B------:R-:W-:-:S03]  /*31c60*/  PRMT R10, R11, 0x7632, R10 ;  /* 0x000076320b0a7816 */ /* 0x000fc6000000000a */
[----:B------:R3:W-:Y:S01]  /*31c70*/  STL.64 [R1+0xf0], R14 ;  /* 0x0000f00e01007387 */ /* 0x0007e20000100a00 */
[----:B-1----:R-:W-:-:S04]  /*31c80*/  LEA R12, P6, R5, R0, 0x1 ;  /* 0x00000000050c7211 */ /* 0x002fc800078c08ff */
[----:B------:R-:W-:Y:S02]  /*31c90*/  LEA.HI.X.SX32 R13, R5, R2, 0x1, P6 ;  /* 0x00000002050d7211 */ /* 0x000fe400030f0eff */
[----:B---3--:R-:W-:-:S03]  /*31ca0*/  LEA R14, P4, R6, R0, 0x1 ;  /* 0x00000000060e7211 */ /* 0x008fc600078808ff */
[----:B------:R-:W-:Y:S01]  /*31cb0*/  STL.64 [R1+0xe8], R12 ;  /* 0x0000e80c01007387 */ /* 0x000fe20000100a00 */
[----:B------:R-:W-:-:S03]  /*31cc0*/  LEA.HI.X.SX32 R15, R6, R2, 0x1, P4 ;  /* 0x00000002060f7211 */ /* 0x000fc600020f0eff */
[----:B--2---:R1:W-:Y:S04]  /*31cd0*/  STG.E.U16 [R28.64], R10 ;  /* 0x0000000a1c007986 */ /* 0x0043e8000c101504 */
[----:B-1----:R-:W2:Y:S04]  /*31ce0*/  LDL.LU.64 R28, [R1+0x1858] ;  /* 0x00185800011c7983 */ /* 0x002ea80000300a00 */
[----:B------:R-:W3:Y:S04]  /*31cf0*/  LDL.LU.64 R10, [R1+0x60] ;  /* 0x00006000010a7983 */ /* 0x000ee80000300a00 */
[----:B------:R1:W-:Y:S04]  /*31d00*/  STL.64 [R1+0xe0], R14 ;  /* 0x0000e00e01007387 */ /* 0x0003e80000100a00 */
[----:B-1----:R-:W4:Y:S01]  /*31d10*/  LDL.LU R14, [R1+0x350] ;  /* 0x00035000010e7983 */ /* 0x002f220000300800 */
[----:B------:R-:W-:-:S04]  /*31d20*/  LEA R8, R25, R6, 0x2 ;  /* 0x0000000619087211 */ /* 0x000fc800078e10ff */
[----:B------:R-:W-:Y:S01]  /*31d30*/  LEA R12, P6, R8, R0, 0x1 ;  /* 0x00000000080c7211 */ /* 0x000fe200078c08ff */
[----:B------:R-:W-:-:S03]  /*31d40*/  IMAD R7, R25, 0x4, R8 ;  /* 0x0000000419077824 */ /* 0x000fc600078e0208 */
[----:B------:R-:W-:Y:S02]  /*31d50*/  LEA.HI.X.SX32 R13, R8, R2, 0x1, P6 ;  /* 0x00000002080d7211 */ /* 0x000fe400030f0eff */
[----:B------:R-:W-:-:S04]  /*31d60*/  LEA R3, R25, R7, 0x2 ;  /* 0x0000000719037211 */ /* 0x000fc800078e10ff */
[----:B------:R-:W-:-:S05]  /*31d70*/  LEA R4, R25, R3, 0x2 ;  /* 0x0000000319047211 */ /* 0x000fca00078e10ff */
[----:B------:R-:W-:-:S04]  /*31d80*/  IMAD R5, R25, 0x4, R4 ;  /* 0x0000000419057824 */ /* 0x000fc800078e0204 */
[----:B------:R-:W-:Y:S01]  /*31d90*/  IMAD R6, R25, 0x4, R5 ;  /* 0x0000000419067824 */ /* 0x000fe200078e0205 */
[----:B------:R-:W-:Y:S02]  /*31da0*/  PRMT R8, R24, 0x7632, R8 ;  /* 0x0000763218087816 */ /* 0x000fe40000000008 */
[----:B---3--:R-:W-:Y:S01]  /*31db0*/  MOV R15, R11 ;  /* 0x0000000b000f7202 */ /* 0x008fe20000000f00 */
[----:B----4-:R1:W-:Y:S04]  /*31dc0*/  STL [R1+0x1854], R14 ;  /* 0x0018540e01007387 */ /* 0x0103e80000100800 */
[----:B------:R3:W-:Y:S01]  /*31dd0*/  STL.64 [R1+0xd8], R12 ;  /* 0x0000d80c01007387 */ /* 0x0007e20000100a00 */
[----:B-1----:R-:W-:Y:S02]  /*31de0*/  MOV R14, R10 ;  /* 0x0000000a000e7202 */ /* 0x002fe40000000f00 */
[----:B------:R-:W-:-:S02]  /*31df0*/  LEA R10, P6, R3, R0, 0x1 ;  /* 0x00000000030a7211 */ /* 0x000fc400078c08ff */
[----:B---3--:R-:W-:Y:S02]  /*31e00*/  LEA R12, P4, R7, R0, 0x1 ;  /* 0x00000000070c7211 */ /* 0x008fe400078808ff */
[-C--:B------:R-:W-:Y:S02]  /*31e10*/  LEA.HI.X.SX32 R11, R3, R2.reuse, 0x1, P6 ;  /* 0x00000002030b7211 */ /* 0x080fe400030f0eff */
[----:B------:R-:W-:-:S05]  /*31e20*/  LEA.HI.X.SX32 R13, R7, R2, 0x1, P4 ;  /* 0x00000002070d7211 */ /* 0x000fca00020f0eff */
[----:B------:R1:W-:Y:S04]  /*31e30*/  STL.64 [R1+0xd0], R12 ;  /* 0x0000d00c01007387 */ /* 0x0003e80000100a00 */
[----:B------:R3:W-:Y:S01]  /*31e40*/  STL.64 [R1+0xc8], R10 ;  /* 0x0000c80a01007387 */ /* 0x0007e20000100a00 */
[----:B------:R-:W-:Y:S02]  /*31e50*/  LEA R7, R25, R6, 0x2 ;  /* 0x0000000619077211 */ /* 0x000fe400078e10ff */
[CC--:B-1----:R-:W-:Y:S02]  /*31e60*/  LEA R12, P4, R4.reuse, R0.reuse, 0x1 ;  /* 0x00000000040c7211 */ /* 0x0c2fe400078808ff */
[----:B---3--:R-:W-:Y:S02]  /*31e70*/  LEA R10, P6, R5, R0, 0x1 ;  /* 0x00000000050a7211 */ /* 0x008fe400078c08ff */
[----:B------:R-:W-:-:S02]  /*31e80*/  LEA.HI.X.SX32 R13, R4, R2, 0x1, P4 ;  /* 0x00000002040d7211 */ /* 0x000fc400020f0eff */
[----:B------:R-:W-:-:S03]  /*31e90*/  LEA.HI.X.SX32 R11, R5, R2, 0x1, P6 ;  /* 0x00000002050b7211 */ /* 0x000fc600030f0eff */
[----:B------:R1:W-:Y:S01]  /*31ea0*/  STL.64 [R1+0xc0], R12 ;  /* 0x0000c00c01007387 */ /* 0x0003e20000100a00 */
[----:B------:R-:W-:-:S03]  /*31eb0*/  LEA R3, R25, R7, 0x2 ;  /* 0x0000000719037211 */ /* 0x000fc600078e10ff */
[----:B------:R3:W-:Y:S01]  /*31ec0*/  STL.64 [R1+0xb0], R10 ;  /* 0x0000b00a01007387 */ /* 0x0007e20000100a00 */
[CC--:B-1----:R-:W-:Y:S02]  /*31ed0*/  LEA R12, P4, R6.reuse, R0.reuse, 0x1 ;  /* 0x00000000060c7211 */ /* 0x0c2fe400078808ff */
[C---:B---3--:R-:W-:Y:S02]  /*31ee0*/  LEA R10, P6, R7.reuse, R0, 0x1 ;  /* 0x00000000070a7211 */ /* 0x048fe400078c08ff */
[-C--:B------:R-:W-:Y:S02]  /*31ef0*/  LEA.HI.X.SX32 R13, R6, R2.reuse, 0x1, P4 ;  /* 0x00000002060d7211 */ /* 0x080fe400020f0eff */
[----:B------:R-:W-:Y:S01]  /*31f00*/  LEA.HI.X.SX32 R11, R7, R2, 0x1, P6 ;  /* 0x00000002070b7211 */ /* 0x000fe200030f0eff */
[----:B------:R1:W-:Y:S01]  /*31f10*/  STG.E.U16 [R14.64], R8 ;  /* 0x000000080e007986 */ /* 0x0003e2000c101504 */
[----:B------:R-:W-:-:S05]  /*31f20*/  IMAD R4, R25, 0x4, R3 ;  /* 0x0000000419047824 */ /* 0x000fca00078e0203 */
[----:B------:R-:W-:Y:S01]  /*31f30*/  LEA R5, R25, R4, 0x2 ;  /* 0x0000000419057211 */ /* 0x000fe200078e10ff */
[----:B-1----:R-:W3:Y:S04]  /*31f40*/  LDL.LU R14, [R1+0x1854] ;  /* 0x00185400010e7983 */ /* 0x002ee80000300800 */
[----:B------:R1:W-:Y:S04]  /*31f50*/  STL.64 [R1+0xa8], R12 ;  /* 0x0000a80c01007387 */ /* 0x0003e80000100a00 */
[----:B------:R4:W-:Y:S01]  /*31f60*/  STL.64 [R1+0xa0], R10 ;  /* 0x0000a00a01007387 */ /* 0x0009e20000100a00 */
[----:B------:R-:W-:-:S02]  /*31f70*/  LEA R8, P6, R4, R0, 0x1 ;  /* 0x0000000004087211 */ /* 0x000fc400078c08ff */
[----:B------:R-:W-:Y:S02]  /*31f80*/  LEA R6, R25, R5, 0x2 ;  /* 0x0000000519067211 */ /* 0x000fe400078e10ff */
[----:B-1----:R-:W-:Y:S01]  /*31f90*/  LEA R12, P4, R3, R0, 0x1 ;  /* 0x00000000030c7211 */ /* 0x002fe200078808ff */
[----:B----4-:R-:W-:-:S03]  /*31fa0*/  IMAD.MOV.U32 R10, RZ, RZ, 0x3dc6b27f ;  /* 0x3dc6b27fff0a7424 */ /* 0x010fc600078e00ff */
[-C--:B------:R-:W-:Y:S02]  /*31fb0*/  LEA.HI.X.SX32 R13, R3, R2.reuse, 0x1, P4 ;  /* 0x00000002030d7211 */ /* 0x080fe400020f0eff */
[----:B------:R-:W-:Y:S01]  /*31fc0*/  LEA.HI.X.SX32 R9, R4, R2, 0x1, P6 ;  /* 0x0000000204097211 */ /* 0x000fe200030f0eff */
[----:B------:R1:W-:Y:S01]  /*31fd0*/  STL [R1+0x1850], R10 ;  /* 0x0018500a01007387 */ /* 0x0003e20000100800 */
[----:B------:R-:W-:-:S03]  /*31fe0*/  LEA R3, R25, R6, 0x2 ;  /* 0x0000000619037211 */ /* 0x000fc600078e10ff */
[----:B------:R-:W-:Y:S01]  /*31ff0*/  STL.64 [R1+0x98], R12 ;  /* 0x0000980c01007387 */ /* 0x000fe20000100a00 */
[----:B-1----:R-:W-:-:S03]  /*32000*/  LEA R10, P4, R5, R0, 0x1 ;  /* 0x00000000050a7211 */ /* 0x002fc600078808ff */
[----:B------:R1:W-:Y:S01]  /*32010*/  STL.64 [R1+0x90], R8 ;  /* 0x0000900801007387 */ /* 0x0003e20000100a00 */
[----:B------:R-:W-:Y:S02]  /*32020*/  LEA.HI.X.SX32 R11, R5, R2, 0x1, P4 ;  /* 0x00000002050b7211 */ /* 0x000fe400020f0eff */
[----:B------:R-:W-:-:S03]  /*32030*/  LEA R4, R25, R3, 0x2 ;  /* 0x0000000319047211 */ /* 0x000fc600078e10ff */
[----:B------:R4:W-:Y:S01]  /*32040*/  STL.64 [R1+0x88], R10 ;  /* 0x0000880a01007387 */ /* 0x0009e20000100a00 */
[----:B-1----:R-:W-:-:S04]  /*32050*/  LEA R8, P6, R6, R0, 0x1 ;  /* 0x0000000006087211 */ /* 0x002fc800078c08ff */
[----:B------:R-:W-:Y:S02]  /*32060*/  LEA.HI.X.SX32 R9, R6, R2, 0x1, P6 ;  /* 0x0000000206097211 */ /* 0x000fe400030f0eff */
[CC--:B------:R-:W-:Y:S02]  /*32070*/  LEA R12, P6, R4.reuse, R0.reuse, 0x1 ;  /* 0x00000000040c7211 */ /* 0x0c0fe400078c08ff */
[C---:B----4-:R-:W-:Y:S02]  /*32080*/  LEA R10, P4, R3.reuse, R0, 0x1 ;  /* 0x00000000030a7211 */ /* 0x050fe400078808ff */
[-C--:B------:R-:W-:Y:S02]  /*32090*/  LEA.HI.X.SX32 R13, R4, R2.reuse, 0x1, P6 ;  /* 0x00000002040d7211 */ /* 0x080fe400030f0eff */
[----:B------:R-:W-:Y:S01]  /*320a0*/  LEA.HI.X.SX32 R11, R3, R2, 0x1, P4 ;  /* 0x00000002030b7211 */ /* 0x000fe200020f0eff */
[----:B------:R-:W-:Y:S04]  /*320b0*/  STL.64 [R1+0x80], R8 ;  /* 0x0000800801007387 */ /* 0x000fe80000100a00 */
[----:B------:R1:W-:Y:S04]  /*320c0*/  STL.64 [R1+0x78], R10 ;  /* 0x0000780a01007387 */ /* 0x0003e80000100a00 */
[----:B-1----:R-:W4:Y:S04]  /*320d0*/  LDL.LU R10, [R1+0x1850] ;  /* 0x00185000010a7983 */ /* 0x002f280000300800 */
[----:B------:R1:W-:Y:S04]  /*320e0*/  STL.64 [R1+0x70], R12 ;  /* 0x0000700c01007387 */ /* 0x0003e80000100a00 */
[----:B-1----:R-:W2:Y:S01]  /*320f0*/  LDL.LU R13, [R1+0x184c] ;  /* 0x00184c00010d7983 */ /* 0x002ea20000300800 */
[----:B------:R-:W-:-:S05]  /*32100*/  IMAD R5, R25, 0x4, R4 ;  /* 0x0000000419057824 */ /* 0x000fca00078e0204 */
[----:B------:R-:W-:Y:S02]  /*32110*/  LEA R12, P4, R5, R0, 0x1 ;  /* 0x00000000050c7211 */ /* 0x000fe400078808ff */
[----:B------:R-:W-:-:S03]  /*32120*/  LEA R6, R25, R5, 0x2 ;  /* 0x0000000519067211 */ /* 0x000fc600078e10ff */
[----:B------:R1:W-:Y:S02]  /*32130*/  STL [R1+0x68], R12 ;  /* 0x0000680c01007387 */ /* 0x0003e40000100800 */
[----:B------:R-:W-:Y:S01]  /*32140*/  IMAD R4, R25, 0x4, R6 ;  /* 0x0000000419047824 */ /* 0x000fe200078e0206 */
[----:B---3--:R-:W-:-:S04]  /*32150*/  IADD3 R7, R14, -0x3f3504f3, RZ ;  /* 0xc0cafb0d0e077810 */ /* 0x008fc80007ffe0ff */
[----:B------:R-:W-:-:S04]  /*32160*/  LOP3.LUT R7, R7, 0xff800000, RZ, 0xc0, !PT ;  /* 0xff80000007077812 */ /* 0x000fc800078ec0ff */
[----:B------:R-:W-:-:S05]  /*32170*/  IADD3 R8, R14, -R7, RZ ;  /* 0x800000070e087210 */ /* 0x000fca0007ffe0ff */
[----:B------:R-:W-:Y:S01]  /*32180*/  FADD R3, R8, -1 ;  /* 0xbf80000008037421 */ /* 0x000fe20000000000 */
[----:B------:R-:W-:Y:S02]  /*32190*/  MOV R8, R12 ;  /* 0x0000000c00087202 */ /* 0x000fe40000000f00 */
[C---:B-1----:R-:W-:Y:S01]  /*321a0*/  LEA R12, P6, R6.reuse, R0, 0x1 ;  /* 0x00000000060c7211 */ /* 0x042fe200078c08ff */
[----:B----4-:R-:W-:Y:S01]  /*321b0*/  FFMA.FTZ R8, R3, R10, -0.16845393180847167969 ;  /* 0xbe2c7f3003087423 */ /* 0x010fe2000001000a */
[----:B--2---:R-:W-:Y:S02]  /*321c0*/  MOV R9, R13 ;  /* 0x0000000d00097202 */ /* 0x004fe40000000f00 */
[-C--:B------:R-:W-:Y:S02]  /*321d0*/  LEA.HI.X.SX32 R9, R5, R2.reuse, 0x1, P4 ;  /* 0x0000000205097211 */ /* 0x080fe400020f0eff */
[----:B------:R-:W-:Y:S01]  /*321e0*/  LEA.HI.X.SX32 R13, R6, R2, 0x1, P6 ;  /* 0x00000002060d7211 */ /* 0x000fe200030f0eff */
[----:B------:R-:W-:-:S02]  /*321f0*/  IMAD R5, R25, 0x4, R4 ;  /* 0x0000000419057824 */ /* 0x000fc400078e0204 */
[----:B------:R-:W-:Y:S04]  /*32200*/  STL [R1+0x6c], R9 ;  /* 0x00006c0901007387 */ /* 0x000fe80000100800 */
[----:B------:R1:W-:Y:S04]  /*32210*/  STL [R1+0x1848], R10 ;  /* 0x0018480a01007387 */ /* 0x0003e80000100800 */
[----:B------:R2:W-:Y:S01]  /*32220*/  STL.64 [R1+0xb8], R12 ;  /* 0x0000b80c01007387 */ /* 0x0005e20000100a00 */
[----:B------:R-:W-:Y:S02]  /*32230*/  LEA R6, R25, R5, 0x2 ;  /* 0x0000000519067211 */ /* 0x000fe400078e10ff */
[----:B-1----:R-:W-:-:S02]  /*32240*/  LEA R10, P6, R5, R0, 0x1 ;  /* 0x00000000050a7211 */ /* 0x002fc400078c08ff */
[C---:B--2---:R-:W-:Y:S02]  /*32250*/  LEA R12, P4, R4.reuse, R0, 0x1 ;  /* 0x00000000040c7211 */ /* 0x044fe400078808ff */
[-C--:B------:R-:W-:Y:S02]  /*32260*/  LEA.HI.X.SX32 R11, R5, R2.reuse, 0x1, P6 ;  /* 0x00000002050b7211 */ /* 0x080fe400030f0eff */
[----:B------:R-:W-:Y:S02]  /*32270*/  LEA.HI.X.SX32 R13, R4, R2, 0x1, P4 ;  /* 0x00000002040d7211 */ /* 0x000fe400020f0eff */
[----:B------:R-:W-:-:S03]  /*32280*/  LEA R4, R25, R6, 0x2 ;  /* 0x0000000619047211 */ /* 0x000fc600078e10ff */
[----:B------:R1:W-:Y:S02]  /*32290*/  STL.64 [R1+0x60], R12 ;  /* 0x0000600c01007387 */ /* 0x0003e40000100a00 */
[----:B------:R-:W-:Y:S02]  /*322a0*/  IMAD R5, R25, 0x4, R4 ;  /* 0x0000000419057824 */ /* 0x000fe400078e0204 */
[----:B------:R2:W-:Y:S04]  /*322b0*/  STL.64 [R1+0x58], R10 ;  /* 0x0000580a01007387 */ /* 0x0005e80000100a00 */
[----:B------:R-:W3:Y:S01]  /*322c0*/  LDL.LU R15, [R1+0x364] ;  /* 0x00036400010f7983 */ /* 0x000ee20000300800 */
[-C--:B-1----:R-:W-:Y:S02]  /*322d0*/  LEA R12, P4, R6, R0.reuse, 0x1 ;  /* 0x00000000060c7211 */ /* 0x082fe400078808ff */
[----:B--2---:R-:W-:-:S02]  /*322e0*/  LEA R10, P6, R4, R0, 0x1 ;  /* 0x00000000040a7211 */ /* 0x004fc400078c08ff */
[-C--:B------:R-:W-:Y:S02]  /*322f0*/  LEA.HI.X.SX32 R13, R6, R2.reuse, 0x1, P4 ;  /* 0x00000002060d7211 */ /* 0x080fe400020f0eff */
[----:B------:R-:W-:Y:S02]  /*32300*/  LEA.HI.X.SX32 R11, R4, R2, 0x1, P6 ;  /* 0x00000002040b7211 */ /* 0x000fe400030f0eff */
[C---:B------:R-:W-:Y:S01]  /*32310*/  LEA R6, R25.reuse, R5, 0x2 ;  /* 0x0000000519067211 */ /* 0x040fe200078e10ff */
[----:B------:R-:W-:Y:S04]  /*32320*/  STL.64 [R1+0x50], R12 ;  /* 0x0000500c01007387 */ /* 0x000fe80000100a00 */
[----:B------:R1:W-:Y:S01]  /*32330*/  STL.64 [R1+0x48], R10 ;  /* 0x0000480a01007387 */ /* 0x0003e20000100a00 */
[----:B------:R-:W-:-:S02]  /*32340*/  LEA R4, R25, R6, 0x2 ;  /* 0x0000000619047211 */ /* 0x000fc400078e10ff */
[CC--:B-1----:R-:W-:Y:S02]  /*32350*/  LEA R10, P6, R6.reuse, R0.reuse, 0x1 ;  /* 0x00000000060a7211 */ /* 0x0c2fe400078c08ff */
[C---:B------:R-:W-:Y:S02]  /*32360*/  LEA R12, P4, R5.reuse, R0, 0x1 ;  /* 0x00000000050c7211 */ /* 0x040fe400078808ff */
[-C--:B------:R-:W-:Y:S02]  /*32370*/  LEA.HI.X.SX32 R11, R6, R2.reuse, 0x1, P6 ;  /* 0x00000002060b7211 */ /* 0x080fe400030f0eff */
[----:B------:R-:W-:-:S03]  /*32380*/  LEA.HI.X.SX32 R13, R5, R2, 0x1, P4 ;  /* 0x00000002050d7211 */ /* 0x000fc600020f0eff */
[----:B------:R1:W-:Y:S01]  /*32390*/  STL.64 [R1+0x38], R10 ;  /* 0x0000380a01007387 */ /* 0x0003e20000100a00 */
[----:B------:R-:W-:-:S03]  /*323a0*/  IMAD R6, R25, 0x4, R4 ;  /* 0x0000000419067824 */ /* 0x000fc600078e0204 */
[----:B------:R-:W-:Y:S04]  /*323b0*/  STL.64 [R1+0x40], R12 ;  /* 0x0000400c01007387 */ /* 0x000fe80000100a00 */
[----:B------:R-:W2:Y:S01]  /*323c0*/  LDL.LU R24, [R1+0x3a8] ;  /* 0x0003a80001187983 */ /* 0x000ea20000300800 */
[----:B-1----:R-:W-:-:S04]  /*323d0*/  LEA R10, P4, R4, R0, 0x1 ;  /* 0x00000000040a7211 */ /* 0x002fc800078808ff */
[----:B------:R-:W-:-:S05]  /*323e0*/  LEA.HI.X.SX32 R11, R4, R2, 0x1, P4 ;  /* 0x00000002040b7211 */ /* 0x000fca00020f0eff */
[----:B------:R1:W-:Y:S01]  /*323f0*/  STL.64 [R1+0x30], R10 ;  /* 0x0000300a01007387 */ /* 0x0003e20000100a00 */
[----:B------:R-:W-:Y:S02]  /*32400*/  LEA R4, R25, R6, 0x2 ;  /* 0x0000000619047211 */ /* 0x000fe400078e10ff */
[----:B-1----:R-:W-:-:S04]  /*32410*/  LEA R10, P4, R6, R0, 0x1 ;  /* 0x00000000060a7211 */ /* 0x002fc800078808ff */
[----:B------:R-:W-:-:S05]  /*32420*/  LEA.HI.X.SX32 R11, R6, R2, 0x1, P4 ;  /* 0x00000002060b7211 */ /* 0x000fca00020f0eff */
[----:B------:R1:W-:Y:S02]  /*32430*/  STL.64 [R1+0x28], R10 ;  /* 0x0000280a01007387 */ /* 0x0003e40000100a00 */
[----:B-1----:R-:W-:-:S04]  /*32440*/  LEA R10, P4, R4, R0, 0x1 ;  /* 0x00000000040a7211 */ /* 0x002fc800078808ff */
[----:B------:R-:W-:-:S05]  /*32450*/  LEA.HI.X.SX32 R11, R4, R2, 0x1, P4 ;  /* 0x00000002040b7211 */ /* 0x000fca00020f0eff */
[----:B------:R1:W-:Y:S04]  /*32460*/  STL.64 [R1+0x20], R10 ;  /* 0x0000200a01007387 */ /* 0x0003e80000100a00 */
[----:B-1----:R-:W4:Y:S01]  /*32470*/  LDL.LU R10, [R1+0x1848] ;  /* 0x00184800010a7983 */ /* 0x002f220000300800 */
[----:B------:R-:W-:-:S03]  /*32480*/  LEA R5, R25, R4, 0x2 ;  /* 0x0000000419057211 */ /* 0x000fc600078e10ff */
[----:B------:R-:W4:Y:S01]  /*32490*/  LDL.LU R25, [R1+0x3ac] ;  /* 0x0003ac0001197983 */ /* 0x000f220000300800 */
[----:B------:R-:W-:-:S04]  /*324a0*/  FFMA.FTZ R8, R3, R8, 0.1716887056827545166 ;  /* 0x3e2fcf2a03087423 */ /* 0x000fc80000010008 */
[----:B------:R-:W-:-:S04]  /*324b0*/  FFMA.FTZ R8, R3, R8, -0.17900948226451873779 ;  /* 0xbe374e4303087423 */ /* 0x000fc80000010008 */
[----:B------:R-:W-:-:S04]  /*324c0*/  FFMA.FTZ R8, R3, R8, 0.20512372255325317383 ;  /* 0x3e520bf403087423 */ /* 0x000fc80000010008 */
[----:B------:R-:W-:-:S04]  /*324d0*/  FFMA.FTZ R8, R3, R8, -0.24046532809734344482 ;  /* 0xbe763c8b03087423 */ /* 0x000fc80000010008 */
[----:B------:R-:W-:-:S04]  /*324e0*/  FFMA.FTZ R8, R3, R8, 0.28857114911079406738 ;  /* 0x3e93bf9903087423 */ /* 0x000fc80000010008 */
[----:B------:R-:W-:-:S04]  /*324f0*/  FFMA.FTZ R8, R3, R8, -0.36067417263984680176 ;  /* 0xbeb8aa4903087423 */ /* 0x000fc80000010008 */
[C---:B------:R-:W-:Y:S02]  /*32500*/  FFMA.FTZ R8, R3.reuse, R8, 0.48089820146560668945 ;  /* 0x3ef6384a03087423 */ /* 0x040fe40000010008 */
[----:B------:R-:W-:Y:S01]  /*32510*/  IMAD.MOV.U32 R12, RZ, RZ, R16 ;  /* 0x000000ffff0c7224 */ /* 0x000fe200078e0010 */
[----:B------:R-:W-:Y:S01]  /*32520*/  MOV R16, R18 ;  /* 0x0000001200107202 */ /* 0x000fe20000000f00 */
[----:B------:R-:W-:Y:S01]  /*32530*/  FFMA.FTZ R8, R3, R8, -0.72134751081466674805 ;  /* 0xbf38aa3b03087423 */ /* 0x000fe20000010008 */
[----:B------:R-:W-:Y:S01]  /*32540*/  MOV R18, R22 ;  /* 0x0000001600127202 */ /* 0x000fe20000000f00 */
[----:B------:R-:W-:Y:S01]  /*32550*/  IMAD.MOV.U32 R22, RZ, RZ, R28 ;  /* 0x000000ffff167224 */ /* 0x000fe200078e001c */
[----:B------:R-:W-:Y:S01]  /*32560*/  LEA R28, P6, R5, R0, 0x1 ;  /* 0x00000000051c7211 */ /* 0x000fe200078c08ff */
[C---:B------:R-:W-:Y:S01]  /*32570*/  FMUL R0, R3.reuse, R8 ;  /* 0x0000000803007220 */ /* 0x040fe20000400000 */
[----:B------:R-:W1:Y:S03]  /*32580*/  I2F R7, R7 ;  /* 0x0000000700077306 */ /* 0x000e660000201400 */
[----:B------:R-:W-:Y:S01]  /*32590*/  FMUL R0, R3, R0 ;  /* 0x0000000003007220 */ /* 0x000fe20000400000 */
[----:B------:R-:W-:-:S03]  /*325a0*/  MOV R13, R17 ;  /* 0x00000011000d7202 */ /* 0x000fc60000000f00 */
[----:B------:R-:W-:Y:S02]  /*325b0*/  FFMA.FTZ R3, R3, 1.4426950216293334961, R0 ;  /* 0x3fb8aa3b03037823 */ /* 0x000fe40000010000 */
[----:B------:R-:W-:Y:S01]  /*325c0*/  IMAD.MOV.U32 R17, RZ, RZ, R19 ;  /* 0x000000ffff117224 */ /* 0x000fe200078e0013 */
[----:B------:R-:W-:Y:S02]  /*325d0*/  MOV R19, R23 ;  /* 0x0000001700137202 */ /* 0x000fe40000000f00 */
[----:B------:R-:W-:Y:S02]  /*325e0*/  MOV R23, R29 ;  /* 0x0000001d00177202 */ /* 0x000fe40000000f00 */
[----:B------:R-:W-:Y:S02]  /*325f0*/  LEA.HI.X.SX32 R29, R5, R2, 0x1, P6 ;  /* 0x00000002051d7211 */ /* 0x000fe400030f0eff */
[----:B------:R-:W-:Y:S02]  /*32600*/  FSEL R2, RZ, -23, P5 ;  /* 0xc1b80000ff027808 */ /* 0x000fe40002800000 */
[----:B------:R-:W-:-:S03]  /*32610*/  ISETP.GE.U32.AND P4, PT, R14, 0x7f800000, PT ;  /* 0x7f8000000e00780c */ /* 0x000fc60003f86070 */
[----:B-1----:R-:W-:-:S04]  /*32620*/  FFMA.FTZ R2, R7, 1.1920928955078125e-07, R2 ;  /* 0x3400000007027823 */ /* 0x002fc80000010002 */
[----:B------:R-:W-:-:S06]  /*32630*/  FADD R6, R2, R3 ;  /* 0x0000000302067221 */ /* 0x000fcc0000000000 */
[----:B------:R-:W-:-:S04]  /*32640*/  @P4 IMAD.MOV.U32 R2, RZ, RZ, 0x7f800000 ;  /* 0x7f800000ff024424 */ /* 0x000fc800078e00ff */
[----:B------:R-:W-:Y:S01]  /*32650*/  @P4 FFMA.FTZ R6, R14, R2, +INF ;  /* 0x7f8000000e064423 */ /* 0x000fe20000010002 */
[----:B------:R-:W-:Y:S04]  /*32660*/  STL [R1+0x1690], R28 ;  /* 0x0016901c01007387 */ /* 0x000fe80000100800 */
[----:B------:R-:W-:Y:S04]  /*32670*/  STL [R1+0x168c], R29 ;  /* 0x00168c1d01007387 */ /* 0x000fe80000100800 */
[----:B------:R1:W-:Y:S01]  /*32680*/  STL [R1+0x154], R6 ;  /* 0x0001540601007387 */ /* 0x0003e20000100800 */
[----:B---3--:R-:W-:-:S04]  /*32690*/  IADD3 R0, R15, -0x3f3504f3, RZ ;  /* 0xc0cafb0d0f007810 */ /* 0x008fc80007ffe0ff */
[----:B------:R-:W-:-:S04]  /*326a0*/  LOP3.LUT R0, R0, 0xff800000, RZ, 0xc0, !PT ;  /* 0xff80000000007812 */ /* 0x000fc800078ec0ff */
[----:B------:R-:W-:-:S05]  /*326b0*/  IADD3 R4, R15, -R0, RZ ;  /* 0x800000000f047210 */ /* 0x000fca0007ffe0ff */
[----:B------:R-:W-:Y:S01]  /*326c0*/  FADD R4, R4, -1 ;  /* 0xbf80000004047421 */ /* 0x000fe20000000000 */
[----:B--2---:R-:W-:-:S04]  /*326d0*/  IADD3 R2, R24, -0x3f3504f3, RZ ;  /* 0xc0cafb0d18027810 */ /* 0x004fc80007ffe0ff */
[----:B------:R-:W-:Y:S01]  /*326e0*/  LOP3.LUT R2, R2, 0xff800000, RZ, 0xc0, !PT ;  /* 0xff80000002027812 */ /* 0x000fe200078ec0ff */
[----:B----4-:R-:W-:-:S04]  /*326f0*/  FFMA.FTZ R3, R4, R10, -0.16845393180847167969 ;  /* 0xbe2c7f3004037423 */ /* 0x010fc8000001000a */
[----:B------:R-:W-:-:S04]  /*32700*/  FFMA.FTZ R3, R4, R3, 0.1716887056827545166 ;  /* 0x3e2fcf2a04037423 */ /* 0x000fc80000010003 */
[----:B------:R-:W-:-:S04]  /*32710*/  FFMA.FTZ R3, R4, R3, -0.17900948226451873779 ;  /* 0xbe374e4304037423 */ /* 0x000fc80000010003 */
[----:B------:R-:W-:-:S04]  /*32720*/  FFMA.FTZ R3, R4, R3, 0.20512372255325317383 ;  /* 0x3e520bf404037423 */ /* 0x000fc80000010003 */
[----:B------:R-:W-:-:S04]  /*32730*/  FFMA.FTZ R3, R4, R3, -0.24046532809734344482 ;  /* 0xbe763c8b04037423 */ /* 0x000fc80000010003 */
[----:B------:R-:W-:Y:S01]  /*32740*/  FFMA.FTZ R5, R4, R3, 0.28857114911079406738 ;  /* 0x3e93bf9904057423 */ /* 0x000fe20000010003 */
[----:B------:R-:W-:-:S03]  /*32750*/  IADD3 R3, R24, -R2, RZ ;  /* 0x8000000218037210 */ /* 0x000fc60007ffe0ff */
[C---:B------:R-:W-:Y:S02]  /*32760*/  FFMA.FTZ R5, R4.reuse, R5, -0.36067417263984680176 ;  /* 0xbeb8aa4904057423 */ /* 0x040fe40000010005 */
[----:B------:R-:W-:Y:S02]  /*32770*/  FADD R3, R3, -1 ;  /* 0xbf80000003037421 */ /* 0x000fe40000000000 */
[----:B-1----:R-:W-:Y:S02]  /*32780*/  FFMA.FTZ R6, R4, R5, 0.48089820146560668945 ;  /* 0x3ef6384a04067423 */ /* 0x002fe40000010005 */
[----:B------:R-:W-:-:S04]  /*32790*/  FFMA.FTZ R5, R3, R10, -0.16845393180847167969 ;  /* 0xbe2c7f3003057423 */ /* 0x000fc8000001000a */
[----:B------:R-:W-:-:S04]  /*327a0*/  FFMA.FTZ R5, R3, R5, 0.1716887056827545166 ;  /* 0x3e2fcf2a03057423 */ /* 0x000fc80000010005 */
[C---:B------:R-:W-:Y:S02]  /*327b0*/  FFMA.FTZ R5, R3.reuse, R5, -0.17900948226451873779 ;  /* 0xbe374e4303057423 */ /* 0x040fe40000010005 */
[C---:B------:R-:W-:Y:S02]  /*327c0*/  FFMA.FTZ R6, R4.reuse, R6, -0.72134751081466674805 ;  /* 0xbf38aa3b04067423 */ /* 0x040fe40000010006 */
[C---:B------:R-:W-:Y:S02]  /*327d0*/  FFMA.FTZ R5, R3.reuse, R5, 0.20512372255325317383 ;  /* 0x3e520bf403057423 */ /* 0x040fe40000010005 */
[C---:B------:R-:W-:Y:S02]  /*327e0*/  FMUL R6, R4.reuse, R6 ;  /* 0x0000000604067220 */ /* 0x040fe40000400000 */
[----:B------:R-:W-:Y:S02]  /*327f0*/  FFMA.FTZ R5, R3, R5, -0.24046532809734344482 ;  /* 0xbe763c8b03057423 */ /* 0x000fe40000010005 */
[----:B------:R-:W-:-:S02]  /*32800*/  FMUL R6, R4, R6 ;  /* 0x0000000604067220 */ /* 0x000fc40000400000 */
[C---:B------:R-:W-:Y:S02]  /*32810*/  FFMA.FTZ R5, R3.reuse, R5, 0.28857114911079406738 ;  /* 0x3e93bf9903057423 */ /* 0x040fe40000010005 */
[----:B------:R-:W-:Y:S02]  /*32820*/  FFMA.FTZ R9, R4, 1.4426950216293334961, R6 ;  /* 0x3fb8aa3b04097823 */ /* 0x000fe40000010006 */
[----:B------:R-:W-:-:S04]  /*32830*/  FFMA.FTZ R6, R3, R5, -0.36067417263984680176 ;  /* 0xbeb8aa4903067423 */ /* 0x000fc80000010005 */
[C---:B------:R-:W-:Y:S01]  /*32840*/  FFMA.FTZ R6, R3.reuse, R6, 0.48089820146560668945 ;  /* 0x3ef6384a03067423 */ /* 0x040fe20000010006 */
[----:B------:R-:W1:Y:S03]  /*32850*/  I2F R8, R0 ;  /* 0x0000000000087306 */ /* 0x000e660000201400 */
[----:B------:R-:W-:Y:S01]  /*32860*/  FFMA.FTZ R7, R3, R6, -0.72134751081466674805 ;  /* 0xbf38aa3b03077423 */ /* 0x000fe20000010006 */
[----:B------:R-:W-:-:S03]  /*32870*/  IADD3 R4, R25, -0x3f3504f3, RZ ;  /* 0xc0cafb0d19047810 */ /* 0x000fc60007ffe0ff */
[----:B------:R-:W-:Y:S01]  /*32880*/  FMUL R7, R3, R7 ;  /* 0x0000000703077220 */ /* 0x000fe20000400000 */
[----:B------:R-:W-:-:S03]  /*32890*/  LOP3.LUT R4, R4, 0xff800000, RZ, 0xc0, !PT ;  /* 0xff80000004047812 */ /* 0x000fc600078ec0ff */
[----:B------:R-:W-:Y:S01]  /*328a0*/  FMUL R7, R3, R7 ;  /* 0x0000000703077220 */ /* 0x000fe20000400000 */
[----:B------:R-:W-:-:S03]  /*328b0*/  IADD3 R5, R25, -R4, RZ ;  /* 0x8000000419057210 */ /* 0x000fc60007ffe0ff */
[----:B------:R-:W-:Y:S02]  /*328c0*/  FFMA.FTZ R7, R3, 1.4426950216293334961, R7 ;  /* 0x3fb8aa3b03077823 */ /* 0x000fe40000010007 */
[----:B------:R2:W3:Y:S01]  /*328d0*/  I2F R3, R2 ;  /* 0x0000000200037306 */ /* 0x0004e20000201400 */
[----:B------:R-:W-:Y:S01]  /*328e0*/  FADD R5, R5, -1 ;  /* 0xbf80000005057421 */ /* 0x000fe20000000000 */
[----:B--2---:R-:W-:Y:S02]  /*328f0*/  FSEL R2, RZ, -23, P3 ;  /* 0xc1b80000ff027808 */ /* 0x004fe40001800000 */
[----:B------:R-:W-:-:S03]  /*32900*/  ISETP.GE.U32.AND P3, PT, R15, 0x7f800000, PT ;  /* 0x7f8000000f00780c */ /* 0x000fc60003f66070 */
[----:B-1----:R-:W-:Y:S02]  /*32910*/  FFMA.FTZ R2, R8, 1.1920928955078125e-07, R2 ;  /* 0x3400000008027823 */ /* 0x002fe40000010002 */
[C---:B------:R-:W-:Y:S02]  /*32920*/  FFMA.FTZ R6, R5.reuse, R10, -0.16845393180847167969 ;  /* 0xbe2c7f3005067423 */ /* 0x040fe4000001000a */
[----:B------:R-:W-:Y:S01]  /*32930*/  FADD R28, R2, R9 ;  /* 0x00000009021c7221 */ /* 0x000fe20000000000 */
[----:B------:R-:W-:Y:S01]  /*32940*/  FSEL R2, RZ, -23, P2 ;  /* 0xc1b80000ff027808 */ /* 0x000fe20001000000 */
[----:B------:R-:W-:-:S04]  /*32950*/  FFMA.FTZ R6, R5, R6, 0.1716887056827545166 ;  /* 0x3e2fcf2a05067423 */ /* 0x000fc80000010006 */
[----:B---3--:R-:W-:Y:S01]  /*32960*/  FFMA.FTZ R3, R3, 1.1920928955078125e-07, R2 ;  /* 0x3400000003037823 */ /* 0x008fe20000010002 */
[----:B------:R-:W-:Y:S01]  /*32970*/  @P3 MOV R2, 0x7f800000 ;  /* 0x7f80000000023802 */ /* 0x000fe20000000f00 */
[----:B------:R1:W-:Y:S01]  /*32980*/  STL [R1+0x1800], R6 ;  /* 0x0018000601007387 */ /* 0x0003e20000100800 */
[----:B------:R-:W-:Y:S01]  /*32990*/  IMAD.MOV.U32 R8, RZ, RZ, R18 ;  /* 0x000000ffff087224 */ /* 0x000fe200078e0012 */
[----:B------:R-:W-:Y:S01]  /*329a0*/  FSETP.NEU.AND P4, PT, R14, RZ, PT ;  /* 0x000000ff0e00720b */ /* 0x000fe20003f8d000 */
[----:B------:R-:W-:Y:S01]  /*329b0*/  FFMA.FTZ R0, R5, R6, -0.17900948226451873779 ;  /* 0xbe374e4305007423 */ /* 0x000fe20000010006 */
[----:B------:R-:W2:Y:S01]  /*329c0*/  LDL.LU R18, [R1+0x184] ;  /* 0x0001840001127983 */ /* 0x000ea20000300800 */
[----:B------:R-:W-:Y:S01]  /*329d0*/  IMAD.MOV.U32 R10, RZ, RZ, R16 ;  /* 0x000000ffff0a7224 */ /* 0x000fe200078e0010 */
[C---:B------:R-:W-:Y:S01]  /*329e0*/  FSETP.NEU.AND P2, PT, R15.reuse, RZ, PT ;  /* 0x000000ff0f00720b */ /* 0x040fe20003f4d000 */
[----:B------:R-:W-:Y:S01]  /*329f0*/  @P3 FFMA.FTZ R28, R15, R2, +INF ;  /* 0x7f8000000f1c3423 */ /* 0x000fe20000010002 */
[----:B------:R-:W-:Y:S01]  /*32a00*/  MOV R11, R17 ;  /* 0x00000011000b7202 */ /* 0x000fe20000000f00 */
[----:B-1----:R-:W3:Y:S01]  /*32a10*/  LDL.LU R6, [R1+0x128] ;  /* 0x0001280001067983 */ /* 0x002ee20000300800 */
[----:B------:R-:W-:Y:S01]  /*32a20*/  MOV R16, R26 ;  /* 0x0000001a00107202 */ /* 0x000fe20000000f00 */
[----:B------:R-:W-:-:S02]  /*32a30*/  IMAD.MOV.U32 R17, RZ, RZ, R27 ;  /* 0x000000ffff117224 */ /* 0x000fc400078e001b */
[----:B------:R-:W4:Y:S04]  /*32a40*/  LDL.LU R14, [R1+0x138] ;  /* 0x00013800010e7983 */ /* 0x000f280000300800 */
[----:B------:R-:W2:Y:S04]  /*32a50*/  LDL.LU R15, [R1+0x158] ;  /* 0x00015800010f7983 */ /* 0x000ea80000300800 */
[----:B------:R-:W2:Y:S04]  /*32a60*/  LDL.LU R26, [R1+0x168] ;  /* 0x00016800011a7983 */ /* 0x000ea80000300800 */
[----:B------:R-:W2:Y:S01]  /*32a70*/  LDL.LU R27, [R1+0x188] ;  /* 0x00018800011b7983 */ /* 0x000ea20000300800 */
[----:B------:R-:W-:Y:S01]  /*32a80*/  MOV R9, R19 ;  /* 0x0000001300097202 */ /* 0x000fe20000000f00 */
[----:B------:R-:W-:-:S04]  /*32a90*/  FFMA.FTZ R0, R5, R0, 0.20512372255325317383 ;  /* 0x3e520bf405007423 */ /* 0x000fc80000010000 */
[----:B------:R-:W-:-:S04]  /*32aa0*/  FFMA.FTZ R0, R5, R0, -0.24046532809734344482 ;  /* 0xbe763c8b05007423 */ /* 0x000fc80000010000 */
[----:B------:R-:W-:-:S04]  /*32ab0*/  FFMA.FTZ R0, R5, R0, 0.28857114911079406738 ;  /* 0x3e93bf9905007423 */ /* 0x000fc80000010000 */
[----:B------:R-:W-:-:S04]  /*32ac0*/  FFMA.FTZ R0, R5, R0, -0.36067417263984680176 ;  /* 0xbeb8aa4905007423 */ /* 0x000fc80000010000 */
[C---:B------:R-:W-:Y:S01]  /*32ad0*/  FFMA.FTZ R0, R5.reuse, R0, 0.48089820146560668945 ;  /* 0x3ef6384a05007423 */ /* 0x040fe20000010000 */
[----:B------:R-:W1:Y:S03]  /*32ae0*/  I2F R4, R4 ;  /* 0x0000000400047306 */ /* 0x000e660000201400 */
[C---:B------:R-:W-:Y:S01]  /*32af0*/  FFMA.FTZ R0, R5.reuse, R0, -0.72134751081466674805 ;  /* 0xbf38aa3b05007423 */ /* 0x040fe20000010000 */
[----:B--2---:R2:W-:Y:S04]  /*32b00*/  STL.64 [R1+0x1830], R26 ;  /* 0x0018301a01007387 */ /* 0x0045e80000100a00 */
[----:B--2---:R-:W2:Y:S04]  /*32b10*/  LDL.LU.64 R26, [R1+0x3a0] ;  /* 0x0003a000011a7983 */ /* 0x004ea80000300a00 */
[----:B------:R-:W2:Y:S01]  /*32b20*/  LDL.LU R19, [R1+0x178] ;  /* 0x0001780001137983 */ /* 0x000ea20000300800 */
[----:B------:R-:W-:Y:S01]  /*32b30*/  FMUL R0, R5, R0 ;  /* 0x0000000005007220 */ /* 0x000fe20000400000 */
[----:B------:R-:W-:-:S03]  /*32b40*/  ISETP.GE.U32.AND P5, PT, R24, 0x7f800000, PT ;  /* 0x7f8000001800780c */ /* 0x000fc60003fa6070 */
[----:B------:R-:W-:-:S04]  /*32b50*/  FMUL R0, R5, R0 ;  /* 0x0000000005007220 */ /* 0x000fc80000400000 */
[----:B------:R-:W-:Y:S01]  /*32b60*/  FFMA.FTZ R5, R5, 1.4426950216293334961, R0 ;  /* 0x3fb8aa3b05057823 */ /* 0x000fe20000010000 */
[----:B------:R-:W-:-:S05]  /*32b70*/  FSEL R0, RZ, -23, P1 ;  /* 0xc1b80000ff007808 */ /* 0x000fca0000800000 */
[----:B-1----:R-:W-:Y:S01]  /*32b80*/  FFMA.FTZ R2, R4, 1.1920928955078125e-07, R0 ;  /* 0x3400000004027823 */ /* 0x002fe20000010000 */
[----:B------:R-:W-:Y:S01]  /*32b90*/  @P5 MOV R0, 0x7f800000 ;  /* 0x7f80000000005802 */ /* 0x000fe20000000f00 */
[----:B------:R-:W-:-:S04]  /*32ba0*/  FADD R29, R3, R7 ;  /* 0x00000007031d7221 */ /* 0x000fc80000000000 */
[----:B------:R-:W-:Y:S01]  /*32bb0*/  @P5 FFMA.FTZ R29, R24, R0, +INF ;  /* 0x7f800000181d5423 */ /* 0x000fe20000010000 */
[----:B------:R-:W-:Y:S01]  /*32bc0*/  MOV R0, R24 ;  /* 0x0000001800007202 */ /* 0x000fe20000000f00 */
[----:B--2---:R1:W-:Y:S04]  /*32bd0*/  STL [R1+0x1810], R19 ;  /* 0x0018101301007387 */ /* 0x0043e80000100800 */
[----:B-1----:R-:W2:Y:S04]  /*32be0*/  LDL.LU R19, [R1+0x148] ;  /* 0x0001480001137983 */ /* 0x002ea80000300800 */
[----:B------:R-:W2:Y:S04]  /*32bf0*/  LDL.LU R7, [R1+0x198] ;  /* 0x0001980001077983 */ /* 0x000ea80000300800 */
[----:B------:R-:W2:Y:S04]  /*32c00*/  LDL.LU R24, [R1+0x1844] ;  /* 0x0018440001187983 */ /* 0x000ea80000300800 */
[----:B------:R1:W-:Y:S04]  /*32c10*/  STL.64 [R1+0x1698], R28 ;  /* 0x0016981c01007387 */ /* 0x0003e80000100a00 */
[----:B-1----:R-:W2:Y:S01]  /*32c20*/  LDL.LU R29, [R1+0x164] ;  /* 0x00016400011d7983 */ /* 0x002ea20000300800 */
[----:B------:R-:W-:-:S02]  /*32c30*/  ISETP.GE.U32.AND P3, PT, R25, 0x7f800000, PT ;  /* 0x7f8000001900780c */ /* 0x000fc40003f66070 */
[----:B------:R-:W-:Y:S01]  /*32c40*/  FSETP.NEU.AND P1, PT, R0, RZ, PT ;  /* 0x000000ff0000720b */ /* 0x000fe20003f2d000 */
[----:B------:R-:W-:Y:S01]  /*32c50*/  FADD R28, R2, R5 ;  /* 0x00000005021c7221 */ /* 0x000fe20000000000 */
[----:B------:R-:W-:Y:S09]  /*32c60*/  STL.64 [R1+0x17e8], R4 ;  /* 0x0017e80401007387 */ /* 0x000ff20000100a00 */
[----:B------:R-:W-:-:S04]  /*32c70*/  @P3 IMAD.MOV.U32 R0, RZ, RZ, 0x7f800000 ;  /* 0x7f800000ff003424 */ /* 0x000fc800078e00ff */
[C---:B------:R-:W-:Y:S01]  /*32c80*/  @P3 FFMA.FTZ R28, R25.reuse, R0, +INF ;  /* 0x7f800000191c3423 */ /* 0x040fe20000010000 */
[----:B------:R-:W-:Y:S02]  /*32c90*/  FSETP.NEU.AND P3, PT, R25, RZ, PT ;  /* 0x000000ff1900720b */ /* 0x000fe40003f6d000 */
[----:B------:R-:W3:Y:S04]  /*32ca0*/  LDL.LU R25, [R1+0x1840] ;  /* 0x0018400001197983 */ /* 0x000ee80000300800 */
[----:B------:R-:W-:Y:S01]  /*32cb0*/  STL [R1+0x130], R28 ;  /* 0x0001301c01007387 */ /* 0x000fe20000100800 */
[----:B--2---:R-:W-:-:S05]  /*32cc0*/  PRMT R2, R29, 0x7632, R2 ;  /* 0x000076321d027816 */ /* 0x004fca0000000002 */
[----:B------:R1:W-:Y:S04]  /*32cd0*/  STG.E.U16 [R26.64], R2 ;  /* 0x000000021a007986 */ /* 0x0003e8000c101504 */
[----:B-1----:R-:W2:Y:S04]  /*32ce0*/  LDL.LU.64 R26, [R1+0x368] ;  /* 0x00036800011a7983 */ /* 0x002ea80000300a00 */
[----:B--2---:R-:W-:Y:S04]  /*32cf0*/  STL.64 [R1+0x1838], R26 ;  /* 0x0018381a01007387 */ /* 0x004fe80000100a00 */
[----:B------:R-:W2:Y:S04]  /*32d00*/  LDL.LU.64 R4, [R1+0x300] ;  /* 0x0003000001047983 */ /* 0x000ea80000300a00 */
[----:B--2---:R1:W-:Y:S04]  /*32d10*/  STL.64 [R1+0x17f0], R4 ;  /* 0x0017f00401007387 */ /* 0x0043e80000100a00 */
[----:B-1----:R-:W2:Y:S04]  /*32d20*/  LDL.LU.64 R4, [R1+0x320] ;  /* 0x0003200001047983 */ /* 0x002ea80000300a00 */
[----:B--2---:R1:W-:Y:S04]  /*32d30*/  STL.64 [R1+0x17f8], R4 ;  /* 0x0017f80401007387 */ /* 0x0043e80000100a00 */
[----:B-1----:R-:W2:Y:S04]  /*32d40*/  LDL.LU.64 R4, [R1+0x328] ;  /* 0x0003280001047983 */ /* 0x002ea80000300a00 */
[----:B--2---:R1:W-:Y:S04]  /*32d50*/  STL.64 [R1+0x1808], R4 ;  /* 0x0018080401007387 */ /* 0x0043e80000100a00 */
[----:B-1----:R-:W2:Y:S04]  /*32d60*/  LDL.LU.64 R4, [R1+0x330] ;  /* 0x0003300001047983 */ /* 0x002ea80000300a00 */
[----:B--2---:R1:W-:Y:S04]  /*32d70*/  STL.64 [R1+0x1818], R4 ;  /* 0x0018180401007387 */ /* 0x0043e80000100a00 */
[----:B-1----:R-:W2:Y:S04]  /*32d80*/  LDL.LU.64 R4, [R1+0x338] ;  /* 0x0003380001047983 */ /* 0x002ea80000300a00 */
[----:B--2---:R1:W-:Y:S04]  /*32d90*/  STL.64 [R1+0x1820], R4 ;  /* 0x0018200401007387 */ /* 0x0043e80000100a00 */
[----:B-1----:R-:W2:Y:S01]  /*32da0*/  LDL.LU.64 R4, [R1+0x340] ;  /* 0x0003400001047983 */ /* 0x002ea20000300a00 */
[----:B------:R-:W-:-:S02]  /*32db0*/  PRMT R3, R18, 0x7632, R3 ;  /* 0x0000763212037816 */ /* 0x000fc40000000003 */
[----:B------:R-:W-:Y:S02]  /*32dc0*/  PRMT R2, R24, 0x7632, R2 ;  /* 0x0000763218027816 */ /* 0x000fe40000000002 */
[----:B---3--:R-:W-:Y:S01]  /*32dd0*/  PRMT R0, R25, 0x7632, R0 ;  /* 0x0000763219007816 */ /* 0x008fe20000000000 */
[----:B------:R-:W-:Y:S01]  /*32de0*/  STG.E.U16 [R10.64], R3 ;  /* 0x000000030a007986 */ /* 0x000fe2000c101504 */
[----:B------:R-:W-:Y:S02]  /*32df0*/  MOV R26, R8 ;  /* 0x00000008001a7202 */ /* 0x000fe40000000f00 */
[----:B------:R-:W-:Y:S01]  /*32e00*/  MOV R27, R9 ;  /* 0x00000009001b7202 */ /* 0x000fe20000000f00 */
[----:B------:R-:W-:Y:S04]  /*32e10*/  STG.E.U16 [R12.64], R2 ;  /* 0x000000020c007986 */ /* 0x000fe8000c101504 */
[----:B------:R-:W-:Y:S04]  /*32e20*/  STG.E.U16 [R20.64], R0 ;  /* 0x0000000014007986 */ /* 0x000fe8000c101504 */
[----:B------:R-:W-:Y:S04]  /*32e30*/  STG.E.U16 [R16.64], R19 ;  /* 0x0000001310007986 */ /* 0x000fe8000c101504 */
[----:B------:R-:W-:Y:S04]  /*32e40*/  STG.E.U16 [R22.64], R6 ;  /* 0x0000000616007986 */ /* 0x000fe8000c101504 */
[----:B----4-:R-:W-:Y:S04]  /*32e50*/  STG.E.U16 [R26.64], R14 ;  /* 0x0000000e1a007986 */ /* 0x010fe8000c101504 */
[----:B--2---:R1:W-:Y:S04]  /*32e60*/  STL.64 [R1+0x1828], R4 ;  /* 0x0018280401007387 */ /* 0x0043e80000100a00 */
[----:B-1----:R-:W2:Y:S04]  /*32e70*/  LDL.LU.64 R4, [R1+0x348] ;  /* 0x0003480001047983 */ /* 0x002ea80000300a00 */
[----:B------:R-:W3:Y:S04]  /*32e80*/  LDL.LU.64 R24, [R1+0x2f8] ;  /* 0x0002f80001187983 */ /* 0x000ee80000300a00 */
[----:B------:R-:W4:Y:S04]  /*32e90*/  LDL.LU.64 R28, [R1+0x2d8] ;  /* 0x0002d800011c7983 */ /* 0x000f280000300a00 */
[----:B------:R-:W2:Y:S04]  /*32ea0*/  LDL.LU.64 R8, [R1+0x2d0] ;  /* 0x0002d00001087983 */ /* 0x000ea80000300a00 */
[----:B------:R-:W2:Y:S04]  /*32eb0*/  LDL.LU.64 R10, [R1+0x2c8] ;  /* 0x0002c800010a7983 */ /* 0x000ea80000300a00 */
[----:B------:R-:W2:Y:S04]  /*32ec0*/  LDL.LU.64 R12, [R1+0x10] ;  /* 0x00001000010c7983 */ /* 0x000ea80000300a00 */
[----:B------:R-:W2:Y:S04]  /*32ed0*/  LDL.LU R21, [R1+0x14c] ;  /* 0x00014c0001157983 */ /* 0x000ea80000300800 */
[----:B------:R-:W2:Y:S04]  /*32ee0*/  LDL.LU.64 R16, [R1+0x8] ;  /* 0x0000080001107983 */ /* 0x000ea80000300a00 */
[----:B------:R-:W2:Y:S04]  /*32ef0*/  LDL.LU R20, [R1+0x12c] ;  /* 0x00012c0001147983 */ /* 0x000ea80000300800 */
[----:B------:R-:W2:Y:S04]  /*32f00*/  LDL.LU R22, [R1+0x13c] ;  /* 0x00013c0001167983 */ /* 0x000ea80000300800 */
[----:B------:R-:W2:Y:S04]  /*32f10*/  LDL.LU R23, [R1+0x278] ;  /* 0x0002780001177983 */ /* 0x000ea80000300800 */
[----:B------:R-:W2:Y:S04]  /*32f20*/  LDL.LU.64 R26, [R1+0x1838] ;  /* 0x00183800011a7983 */ /* 0x000ea80000300a00 */
[----:B--2---:R1:W-:Y:S04]  /*32f30*/  STG.E.U16 [R26.64], R15 ;  /* 0x0000000f1a007986 */ /* 0x0043e8000c101504 */
[----:B-1----:R-:W2:Y:S04]  /*32f40*/  LDL.LU.64 R26, [R1+0x1830] ;  /* 0x00183000011a7983 */ /* 0x002ea80000300a00 */
[----:B--2---:R1:W-:Y:S04]  /*32f50*/  STG.E.U16 [R4.64], R26 ;  /* 0x0000001a04007986 */ /* 0x0043e8000c101504 */
[----:B-1----:R-:W2:Y:S04]  /*32f60*/  LDL.LU.64 R4, [R1+0x1828] ;  /* 0x0018280001047983 */ /* 0x002ea80000300a00 */
[----:B--2---:R1:W-:Y:S04]  /*32f70*/  STG.E.U16 [R4.64], R27 ;  /* 0x0000001b04007986 */ /* 0x0043e8000c101504 */
[----:B-1----:R-:W2:Y:S01]  /*32f80*/  LDL.LU.64 R4, [R1+0x1820] ;  /* 0x0018200001047983 */ /* 0x002ea20000300a00 */
[----:B------:R-:W-:-:S03]  /*32f90*/  PRMT R0, R19, 0x7632, R0 ;  /* 0x0000763213007816 */ /* 0x000fc60000000000 */
[----:B--2---:R1:W-:Y:S04]  /*32fa0*/  STG.E.U16 [R4.64], R7 ;  /* 0x0000000704007986 */ /* 0x0043e8000c101504 */
[----:B-1----:R-:W2:Y:S04]  /*32fb0*/  LDL.LU.64 R4, [R1+0x1818] ;  /* 0x0018180001047983 */ /* 0x002ea80000300a00 */
[----:B------:R-:W2:Y:S04]  /*32fc0*/  LDL.LU R18, [R1+0x15c] ;  /* 0x00015c0001127983 */ /* 0x000ea80000300800 */
[----:B------:R-:W2:Y:S04]  /*32fd0*/  LDL.LU R19, [R1+0x1810] ;  /* 0x0018100001137983 */ /* 0x000ea80000300800 */
[----:B--2---:R1:W-:Y:S04]  /*32fe0*/  STG.E.U16 [R4.64], R19 ;  /* 0x0000001304007986 */ /* 0x0043e8000c101504 */
[----:B-1----:R-:W2:Y:S01]  /*32ff0*/  LDL.LU.64 R4, [R1+0x1808] ;  /* 0x0018080001047983 */ /* 0x002ea20000300a00 */
[----:B------:R-:W-:-:S03]  /*33000*/  PRMT R2, R6, 0x7632, R2 ;  /* 0x0000763206027816 */ /* 0x000fc60000000002 */
[----:B------:R-:W3:Y:S04]  /*33010*/  LDL.LU R6, [R1+0x1800] ;  /* 0x0018000001067983 */ /* 0x000ee80000300800 */
[----:B--2---:R1:W-:Y:S04]  /*33020*/  STG.E.U16 [R4.64], R0 ;  /* 0x0000000004007986 */ /* 0x0043e8000c101504 */
[----:B-1----:R-:W2:Y:S01]  /*33030*/  LDL.LU.64 R4, [R1+0x17f8] ;  /* 0x0017f80001047983 */ /* 0x002ea20000300a00 */
[----:B------:R-:W-:-:S03]  /*33040*/  PRMT R0, R14, 0x7632, R0 ;  /* 0x000076320e007816 */ /* 0x000fc60000000000 */
[----:B--2---:R1:W-:Y:S04]  /*33050*/  STG.E.U16 [R4.64], R2 ;  /* 0x0000000204007986 */ /* 0x0043e8000c101504 */
[----:B-1----:R-:W2:Y:S01]  /*33060*/  LDL.LU.64 R4, [R1+0x17f0] ;  /* 0x0017f00001047983 */ /* 0x002ea20000300a00 */
[----:B------:R-:W-:-:S03]  /*33070*/  PRMT R2, R15, 0x7632, R2 ;  /* 0x000076320f027816 */ /* 0x000fc60000000002 */
[----:B------:R-:W3:Y:S01]  /*33080*/  LDL.LU.64 R14, [R1+0x2c0] ;  /* 0x0002c000010e7983 */ /* 0x000ee20000300a00 */
[----:B------:R-:W-:-:S03]  /*33090*/  PRMT R3, R27, 0x7632, R3 ;  /* 0x000076321b037816 */ /* 0x000fc60000000003 */
[----:B--2---:R1:W-:Y:S04]  /*330a0*/  STG.E.U16 [R4.64], R0 ;  /* 0x0000000004007986 */ /* 0x0043e8000c101504 */
[----:B---3--:R2:W-:Y:S04]  /*330b0*/  STG.E.U16 [R24.64], R2 ;  /* 0x0000000218007986 */ /* 0x0085e8000c101504 */
[----:B-1----:R-:W3:Y:S01]  /*330c0*/  LDL.LU.64 R4, [R1+0x17e8] ;  /* 0x0017e80001047983 */ /* 0x002ee20000300a00 */
[----:B------:R-:W-:-:S03]  /*330d0*/  PRMT R0, R26, 0x7632, R0 ;  /* 0x000076321a007816 */ /* 0x000fc60000000000 */
[----:B------:R-:W3:Y:S04]  /*330e0*/  LDL.LU R26, [R1+0x17e0] ;  /* 0x0017e000011a7983 */ /* 0x000ee80000300800 */
[----:B--2---:R-:W2:Y:S04]  /*330f0*/  LDL.LU.64 R24, [R1+0x17d8] ;  /* 0x0017d80001187983 */ /* 0x004ea80000300a00 */
[----:B------:R-:W3:Y:S01]  /*33100*/  LDL.LU R27, [R1+0x17d0] ;  /* 0x0017d000011b7983 */ /* 0x000ee20000300800 */
[----:B------:R-:W-:-:S03]  /*33110*/  PRMT R2, R7, 0x7632, R2 ;  /* 0x0000763207027816 */ /* 0x000fc60000000002 */
[----:B----4-:R1:W-:Y:S01]  /*33120*/  STG.E.U16 [R28.64], R0 ;  /* 0x000000001c007986 */ /* 0x0103e2000c101504 */
[----:B------:R-:W-:-:S03]  /*33130*/  PRMT R6, R21, 0x7632, R6 ;  /* 0x0000763215067816 */ /* 0x000fc60000000006 */
[----:B------:R-:W-:Y:S04]  /*33140*/  STG.E.U16 [R8.64], R3 ;  /* 0x0000000308007986 */ /* 0x000fe8000c101504 */
[----:B------:R-:W-:Y:S01]  /*33150*/  STG.E.U16 [R10.64], R2 ;  /* 0x000000020a007986 */ /* 0x000fe2000c101504 */
[----:B-1----:R-:W-:-:S03]  /*33160*/  PRMT R0, R19, 0x7632, R0 ;  /* 0x0000763213007816 */ /* 0x002fc60000000000 */
[----:B------:R-:W-:Y:S04]  /*33170*/  STL [R1+0x17c0], R2 ;  /* 0x0017c00201007387 */ /* 0x000fe80000100800 */
[----:B------:R-:W-:Y:S04]  /*33180*/  STG.E.U16 [R12.64], R0 ;  /* 0x000000000c007986 */ /* 0x000fe8000c101504 */
[----:B------:R-:W-:Y:S04]  /*33190*/  STG.E.U16 [R16.64], R21 ;  /* 0x0000001510007986 */ /* 0x000fe8000c101504 */
[----:B------:R-:W-:Y:S04]  /*331a0*/  STL.S16 [R1+0x158], R6 ;  /* 0x0001580601007387 */ /* 0x000fe80000100600 */
[----:B------:R-:W1:Y:S04]  /*331b0*/  LDS.128 R8, [R23] ;  /* 0x0000000017087984 */ /* 0x000e680000000c00 */
[----:B---3--:R3:W-:Y:S04]  /*331c0*/  STG.E.U16 [R26.64], R20 ;  /* 0x000000141a007986 */ /* 0x0087e8000c101504 */
[----:B---3--:R-:W3:Y:S01]  /*331d0*/  LDL.LU R27, [R1+0x3b0] ;  /* 0x0003b000011b7983 */ /* 0x008ee20000300800 */
[----:B------:R-:W-:-:S02]  /*331e0*/  PRMT R5, R20, 0x7632, R5 ;  /* 0x0000763214057816 */ /* 0x000fc40000000005 */
[----:B------:R-:W-:Y:S01]  /*331f0*/  PRMT R4, R22, 0x7632, R4 ;  /* 0x0000763216047816 */ /* 0x000fe20000000004 */
[----:B--2---:R2:W-:Y:S04]  /*33200*/  STG.E.U16 [R24.64], R22 ;  /* 0x0000001618007986 */ /* 0x0045e8000c101504 */
[----:B------:R-:W-:Y:S04]  /*33210*/  STL.S16 [R1+0x148], R5 ;  /* 0x0001480501007387 */ /* 0x000fe80000100600 */
[----:B------:R-:W-:Y:S04]  /*33220*/  STL.S16 [R1+0x138], R4 ;  /* 0x0001380401007387 */ /* 0x000fe80000100600 */
[----:B--2---:R-:W2:Y:S04]  /*33230*/  LDL.LU R22, [R1+0x16c] ;  /* 0x00016c0001167983 */ /* 0x004ea80000300800 */
[----:B-1----:R-:W-:Y:S04]  /*33240*/  STL.64 [R1+0x10], R8 ;  /* 0x0000100801007387 */ /* 0x002fe80000100a00 */
[----:B------:R-:W-:Y:S04]  /*33250*/  STL.64 [R1+0x18], R10 ;  /* 0x0000180a01007387 */ /* 0x000fe80000100a00 */
[----:B------:R-:W-:Y:S01]  /*33260*/  LDS.128 R8, [R23+0x400] ;  /* 0x0004000017087984 */ /* 0x000fe20000000c00 */
[----:B------:R-:W-:-:S03]  /*33270*/  PRMT R2, R18, 0x7632, R2 ;  /* 0x0000763212027816 */ /* 0x000fc60000000002 */
[----:B---3--:R-:W1:Y:S04]  /*33280*/  LDS.128 R4, [R27] ;  /* 0x000000001b047984 */ /* 0x008e680000000c00 */
[----:B-1----:R-:W-:Y:S04]  /*33290*/  STL [R1+0x17a0], R4 ;  /* 0x0017a00401007387 */ /* 0x002fe80000100800 */
[----:B------:R-:W-:Y:S04]  /*332a0*/  STL [R1+0x1780], R5 ;  /* 0x0017800501007387 */ /* 0x000fe80000100800 */
[----:B------:R1:W-:Y:S04]  /*332b0*/  STL [R1+0x16e0], R7 ;  /* 0x0016e00701007387 */ /* 0x0003e80000100800 */
[----:B------:R-:W3:Y:S04]  /*332c0*/  LDL.LU.64 R20, [R1+0x2f0] ;  /* 0x0002f00001147983 */ /* 0x000ee80000300a00 */
[----:B------:R4:W-:Y:S01]  /*332d0*/  STL.S16 [R1+0x12c], R2 ;  /* 0x00012c0201007387 */ /* 0x0009e20000100600 */
[----:B-1----:R-:W-:-:S03]  /*332e0*/  MOV R7, R10 ;  /* 0x0000000a00077202 */ /* 0x002fc60000000f00 */
[----:B------:R-:W-:Y:S04]  /*332f0*/  STL [R1+0x4], R9 ;  /* 0x0000040901007387 */ /* 0x000fe80000100800 */
[----:B------:R-:W-:Y:S04]  /*33300*/  STL [R1+0xc], R11 ;  /* 0x00000c0b01007387 */ /* 0x000fe80000100800 */
[----:B------:R1:W-:Y:S04]  /*33310*/  STL.64 [R1+0x1710], R6 ;  /* 0x0017100601007387 */ /* 0x0003e80000100a00 */
[----:B----4-:R-:W4:Y:S04]  /*33320*/  LDL.LU R2, [R1+0x18c] ;  /* 0x00018c0001027983 */ /* 0x010f280000300800 */
[----:B-1----:R-:W2:Y:S04]  /*33330*/  LDL.LU.64 R6, [R1+0x2a0] ;  /* 0x0002a00001067983 */ /* 0x002ea80000300a00 */
[----:B--2---:R1:W-:Y:S04]  /*33340*/  STL.64 [R1+0x17a8], R6 ;  /* 0x0017a80601007387 */ /* 0x0043e80000100a00 */
[----:B-1----:R-:W2:Y:S04]  /*33350*/  LDL.LU.64 R6, [R1+0x2a8] ;  /* 0x0002a80001067983 */ /* 0x002ea80000300a00 */
[----:B--2---:R1:W-:Y:S04]  /*33360*/  STL.64 [R1+0x17b0], R6 ;  /* 0x0017b00601007387 */ /* 0x0043e80000100a00 */
[----:B-1----:R-:W2:Y:S04]  /*33370*/  LDL.LU.64 R6, [R1+0x308] ;  /* 0x0003080001067983 */ /* 0x002ea80000300a00 */
[----:B--2---:R1:W-:Y:S04]  /*33380*/  STL.64 [R1+0x17b8], R6 ;  /* 0x0017b80601007387 */ /* 0x0043e80000100a00 */
[----:B-1----:R-:W2:Y:S01]  /*33390*/  LDL.LU.64 R6, [R1+0x310] ;  /* 0x0003100001067983 */ /* 0x002ea20000300a00 */
[----:B------:R-:W-:-:S03]  /*333a0*/  IMAD.MOV.U32 R5, RZ, RZ, R8 ;  /* 0x000000ffff057224 */ /* 0x000fc600078e0008 */
[----:B------:R-:W1:Y:S04]  /*333b0*/  LDS.128 R8, [R27+0x400] ;  /* 0x000400001b087984 */ /* 0x000e680000000c00 */
[----:B------:R-:W-:Y:S04]  /*333c0*/  STG.E.U16 [R14.64], R18 ;  /* 0x000000120e007986 */ /* 0x000fe8000c101504 */
[----:B------:R-:W0:Y:S01]  /*333d0*/  LDS.128 R12, [R23+0x800] ;  /* 0x00080000170c7984 */ /* 0x000e220000000c00 */
[----:B------:R-:W-:-:S03]  /*333e0*/  PRMT R4, R22, 0x7632, R4 ;  /* 0x0000763216047816 */ /* 0x000fc60000000004 */
[----:B------:R-:W0:Y:S04]  /*333f0*/  LDS.128 R16, [R27+0x800] ;  /* 0x000800001b107984 */ /* 0x000e280000000c00 */
[----:B---3--:R-:W-:Y:S04]  /*33400*/  STG.E.U16 [R20.64], R22 ;  /* 0x0000001614007986 */ /* 0x008fe8000c101504 */
[----:B------:R-:W3:Y:S04]  /*33410*/  LDS.128 R20, [R23+0xc00] ;  /* 0x000c000017147984 */ /* 0x000ee80000000c00 */
[----:B------:R-:W0:Y:S04]  /*33420*/  LDS.128 R24, [R27+0xc00] ;  /* 0x000c00001b187984 */ /* 0x000e280000000c00 */
[----:B--2---:R2:W-:Y:S04]  /*33430*/  STL.64 [R1+0x17c8], R6 ;  /* 0x0017c80601007387 */ /* 0x0045e80000100a00 */
[----:B--2---:R-:W4:Y:S04]  /*33440*/  LDL.LU.64 R6, [R1+0x318] ;  /* 0x0003180001067983 */ /* 0x004f280000300a00 */
[----:B------:R-:W2:Y:S04]  /*33450*/  LDL.LU.64 R28, [R1+0x298] ;  /* 0x00029800011c7983 */ /* 0x000ea80000300a00 */
[----:B-1----:R1:W-:Y:S04]  /*33460*/  STL [R1+0x1784], R9 ;  /* 0x0017840901007387 */ /* 0x0023e80000100800 */
[----:B-1----:R-:W2:Y:S04]  /*33470*/  LDL.LU R9, [R1+0x10] ;  /* 0x0000100001097983 */ /* 0x002ea80000300800 */
[----:B------:R-:W-:Y:S04]  /*33480*/  STL [R1+0x16e4], R11 ;  /* 0x0016e40b01007387 */ /* 0x000fe80000100800 */
[----:B------:R-:W-:Y:S04]  /*33490*/  STL [R1+0x1750], R10 ;  /* 0x0017500a01007387 */ /* 0x000fe80000100800 */
[----:B0-----:R0:W-:Y:S04]  /*334a0*/  STL.64 [R1+0x1798], R12 ;  /* 0x0017980c01007387 */ /* 0x0011e80000100a00 */
[----:B0-----:R-:W2:Y:S04]  /*334b0*/  LDL.LU.S16 R12, [R1+0x158] ;  /* 0x00015800010c7983 */ /* 0x001ea80000300600 */
[----:B------:R-:W2:Y:S04]  /*334c0*/  LDL.LU.S16 R13, [R1+0x148] ;  /* 0x00014800010d7983 */ /* 0x000ea80000300600 */
[----:B------:R0:W-:Y:S04]  /*334d0*/  STL.64 [R1+0x16f8], R14 ;  /* 0x0016f80e01007387 */ /* 0x0001e80000100a00 */
[----:B0-----:R-:W2:Y:S04]  /*334e0*/  LDL.LU.S16 R14, [R1+0x138] ;  /* 0x00013800010e7983 */ /* 0x001ea80000300600 */
[----:B------:R-:W2:Y:S04]  /*334f0*/  LDL.LU.S16 R15, [R1+0x12c] ;  /* 0x00012c00010f7983 */ /* 0x000ea80000300600 */
[----:B------:R0:W-:Y:S04]  /*33500*/  STL.64 [R1+0x1700], R18 ;  /* 0x0017001201007387 */ /* 0x0001e80000100a00 */
[----:B0-----:R-:W2:Y:S04]  /*33510*/  LDL.LU.64 R18, [R1+0x2b8] ;  /* 0x0002b80001127983 */ /* 0x001ea80000300a00 */
[----:B------:R-:W2:Y:S04]  /*33520*/  LDL.LU.64 R10, [R1+0x288] ;  /* 0x00028800010a7983 */ /* 0x000ea80000300a00 */
[----:B---3--:R0:W-:Y:S04]  /*33530*/  STL.64 [R1+0x1790], R20 ;  /* 0x0017901401007387 */ /* 0x0081e80000100a00 */
[----:B0-----:R-:W3:Y:S04]  /*33540*/  LDL.LU.64 R20, [R1+0x2b0] ;  /* 0x0002b00001147983 */ /* 0x001ee80000300a00 */
[----:B------:R0:W-:Y:S04]  /*33550*/  STL.64 [R1+0x16f0], R22 ;  /* 0x0016f01601007387 */ /* 0x0001e80000100a00 */
[----:B0-----:R-:W2:Y:S04]  /*33560*/  LDL.LU.64 R22, [R1+0x2e0] ;  /* 0x0002e00001167983 */ /* 0x001ea80000300a00 */
[----:B------:R0:W-:Y:S04]  /*33570*/  STL.64 [R1+0x1788], R24 ;  /* 0x0017881801007387 */ /* 0x0001e80000100a00 */
[----:B0-----:R-:W2:Y:S04]  /*33580*/  LDL.LU.64 R24, [R1+0x2e8] ;  /* 0x0002e80001187983 */ /* 0x001ea80000300a00 */
[----:B------:R0:W-:Y:S04]  /*33590*/  STL.64 [R1+0x16e8], R26 ;  /* 0x0016e81a01007387 */ /* 0x0001e80000100a00 */
[----:B0-----:R-:W2:Y:S04]  /*335a0*/  LDL.LU R26, [R1+0x19c] ;  /* 0x00019c00011a7983 */ /* 0x001ea80000300800 */
[----:B------:R-:W2:Y:S04]  /*335b0*/  LDL.LU R27, [R1+0x17c] ;  /* 0x00017c00011b7983 */ /* 0x000ea80000300800 */
[----:B----4-:R0:W-:Y:S04]  /*335c0*/  STG.E.U16 [R6.64], R2 ;  /* 0x0000000206007986 */ /* 0x0101e8000c101504 */
[----:B0-----:R-:W2:Y:S01]  /*335d0*/  LDL.LU.64 R6, [R1+0x17c8] ;  /* 0x0017c80001067983 */ /* 0x001ea20000300a00 */
[----:B------:R-:W-:-:S03]  /*335e0*/  PRMT R3, R2, 0x7632, R3 ;  /* 0x0000763202037816 */ /* 0x000fc60000000003 */
[----:B------:R-:W4:Y:S04]  /*335f0*/  LDL.LU R2, [R1+0x17c0] ;  /* 0x0017c00001027983 */ /* 0x000f280000300800 */
[----:B--2---:R0:W-:Y:S04]  /*33600*/  STG.E.U16 [R6.64], R26 ;  /* 0x0000001a06007986 */ /* 0x0041e8000c101504 */
[----:B0-----:R-:W2:Y:S01]  /*33610*/  LDL.LU.64 R6, [R1+0x17b8] ;  /* 0x0017b80001067983 */ /* 0x001ea20000300a00 */
[----:B----4-:R-:W-:Y:S02]  /*33620*/  PRMT R2, R26, 0x7632, R2 ;  /* 0x000076321a027816 */ /* 0x010fe40000000002 */
[----:B------:R-:W-:Y:S01]  /*33630*/  PRMT R0, R27, 0x7632, R0 ;  /* 0x000076321b007816 */ /* 0x000fe20000000000 */
[----:B--2---:R0:W-:Y:S04]  /*33640*/  STG.E.U16 [R6.64], R27 ;  /* 0x0000001b06007986 */ /* 0x0041e8000c101504 */
[----:B------:R-:W-:Y:S04]  /*33650*/  STG.E.U16 [R24.64], R12 ;  /* 0x0000000c18007986 */ /* 0x000fe8000c101504 */
[----:B------:R1:W-:Y:S04]  /*33660*/  STG.E.U16 [R22.64], R13 ;  /* 0x0000000d16007986 */ /* 0x0003e8000c101504 */
[----:B0-----:R-:W2:Y:S04]  /*33670*/  LDL.LU.64 R6, [R1+0x17b0] ;  /* 0x0017b00001067983 */ /* 0x001ea80000300a00 */
[----:B------:R0:W-:Y:S04]  /*33680*/  STG.E.U16 [R18.64], R14 ;  /* 0x0000000e12007986 */ /* 0x0001e8000c101504 */
[----:B-1----:R-:W4:Y:S04]  /*33690*/  LDL.LU.64 R12, [R1+0x280] ;  /* 0x00028000010c7983 */ /* 0x002f280000300a00 */
[----:B------:R-:W4:Y:S04]  /*336a0*/  LDL.LU.64 R26, [R1+0x268] ;  /* 0x00026800011a7983 */ /* 0x000f280000300a00 */
[----:B0-----:R-:W4:Y:S04]  /*336b0*/  LDL.LU.64 R18, [R1+0x260] ;  /* 0x0002600001127983 */ /* 0x001f280000300a00 */
[----:B---3--:R0:W-:Y:S04]  /*336c0*/  STG.E.U16 [R20.64], R15 ;  /* 0x0000000f14007986 */ /* 0x0081e8000c101504 */
[----:B0-----:R-:W3:Y:S04]  /*336d0*/  LDL.LU.64 R20, [R1+0x258] ;  /* 0x0002580001147983 */ /* 0x001ee80000300a00 */
[----:B------:R-:W3:Y:S04]  /*336e0*/  LDL.LU.64 R24, [R1+0x250] ;  /* 0x0002500001187983 */ /* 0x000ee80000300a00 */
[----:B------:R-:W3:Y:S04]  /*336f0*/  LDL.LU.64 R14, [R1+0x248] ;  /* 0x00024800010e7983 */ /* 0x000ee80000300a00 */
[----:B------:R-:W3:Y:S04]  /*33700*/  LDL.LU R23, [R1+0x14] ;  /* 0x0000140001177983 */ /* 0x000ee80000300800 */
[----:B--2---:R-:W-:Y:S04]  /*33710*/  STG.E.U16 [R6.64], R4 ;  /* 0x0000000406007986 */ /* 0x004fe8000c101504 */
[----:B---3--:R0:W-:Y:S04]  /*33720*/  STL [R1+0x1754], R23 ;  /* 0x0017541701007387 */ /* 0x0081e80000100800 */
[----:B0-----:R-:W2:Y:S04]  /*33730*/  LDL.LU.64 R22, [R1+0x290] ;  /* 0x0002900001167983 */ /* 0x001ea80000300a00 */
[----:B------:R-:W3:Y:S04]  /*33740*/  LDL.LU.64 R6, [R1+0x17a8] ;  /* 0x0017a80001067983 */ /* 0x000ee80000300a00 */
[----:B------:R-:W4:Y:S04]  /*33750*/  LDL.LU R4, [R1+0x17a0] ;  /* 0x0017a00001047983 */ /* 0x000f280000300800 */
[----:B---3--:R0:W-:Y:S04]  /*33760*/  STG.E.U16 [R6.64], R3 ;  /* 0x0000000306007986 */ /* 0x0081e8000c101504 */
[----:B------:R1:W-:Y:S04]  /*33770*/  STG.E.U16 [R28.64], R2 ;  /* 0x000000021c007986 */ /* 0x0003e8000c101504 */
[----:B--2---:R-:W-:Y:S04]  /*33780*/  STG.E.U16 [R22.64], R0 ;  /* 0x0000000016007986 */ /* 0x004fe8000c101504 */
[----:B0-----:R-:W2:Y:S04]  /*33790*/  LDL.LU.64 R6, [R1+0x240] ;  /* 0x0002400001067983 */ /* 0x001ea80000300a00 */
[----:B-1----:R-:W3:Y:S04]  /*337a0*/  LDL.LU.64 R28, [R1+0x238] ;  /* 0x00023800011c7983 */ /* 0x002ee80000300a00 */
[----:B------:R0:W-:Y:S04]  /*337b0*/  STL.64 [R1+0x16b0], R2 ;  /* 0x0016b00201007387 */ /* 0x0001e80000100a00 */
[----:B0-----:R-:W2:Y:S04]  /*337c0*/  LDL.LU.64 R2, [R1+0x270] ;  /* 0x0002700001027983 */ /* 0x001ea80000300a00 */
[----:B------:R-:W2:Y:S04]  /*337d0*/  LDL.LU.64 R22, [R1+0x208] ;  /* 0x0002080001167983 */ /* 0x000ea80000300a00 */
[----:B--2---:R0:W-:Y:S04]  /*337e0*/  STL.64 [R1+0x1758], R22 ;  /* 0x0017581601007387 */ /* 0x0041e80000100a00 */
[----:B0-----:R-:W2:Y:S04]  /*337f0*/  LDL.LU.64 R22, [R1+0x210] ;  /* 0x0002100001167983 */ /* 0x001ea80000300a00 */
[----:B--2---:R0:W-:Y:S04]  /*33800*/  STL.64 [R1+0x1760], R22 ;  /* 0x0017601601007387 */ /* 0x0041e80000100a00 */
[----:B0-----:R-:W2:Y:S04]  /*33810*/  LDL.LU.64 R22, [R1+0x218] ;  /* 0x0002180001167983 */ /* 0x001ea80000300a00 */
[----:B--2---:R0:W-:Y:S04]  /*33820*/  STL.64 [R1+0x1768], R22 ;  /* 0x0017681601007387 */ /* 0x0041e80000100a00 */
[----:B0-----:R-:W2:Y:S04]  /*33830*/  LDL.LU.64 R22, [R1+0x220] ;  /* 0x0002200001167983 */ /* 0x001ea80000300a00 */
[----:B--2---:R0:W-:Y:S04]  /*33840*/  STL.64 [R1+0x1770], R22 ;  /* 0x0017701601007387 */ /* 0x0041e80000100a00 */
[----:B0-----:R-:W2:Y:S04]  /*33850*/  LDL.LU.64 R22, [R1+0x228] ;  /* 0x0002280001167983 */ /* 0x001ea80000300a00 */
[----:B------:R-:W-:Y:S04]  /*33860*/  STG.E.U16 [R10.64], R9 ;  /* 0x000000090a007986 */ /* 0x000fe8000c101504 */
[----:B----4-:R-:W-:Y:S04]  /*33870*/  STG.E.U16 [R12.64], R4 ;  /* 0x000000040c007986 */ /* 0x010fe8000c101504 */
[----:B--2---:R0:W-:Y:S04]  /*33880*/  STL.64 [R1+0x1778], R22 ;  /* 0x0017781601007387 */ /* 0x0041e80000100a00 */
[----:B0-----:R-:W2:Y:S04]  /*33890*/  LDL.LU.64 R22, [R1+0x230] ;  /* 0x0002300001167983 */ /* 0x001ea80000300a00 */
[----:B------:R-:W4:Y:S04]  /*338a0*/  LDL.LU.64 R10, [R1+0x200] ;  /* 0x00020000010a7983 */ /* 0x000f280000300a00 */
[----:B------:R-:W2:Y:S04]  /*338b0*/  LDL.LU.64 R12, [R1+0x1798] ;  /* 0x00179800010c7983 */ /* 0x000ea80000300a00 */
[----:B------:R0:W-:Y:S04]  /*338c0*/  STG.E.U16 [R2.64], R5 ;  /* 0x0000000502007986 */ /* 0x0001e8000c101504 */
[----:B------:R1:W-:Y:S04]  /*338d0*/  STG.E.U16 [R26.64], R8 ;  /* 0x000000081a007986 */ /* 0x0003e8000c101504 */
[----:B0-----:R-:W3:Y:S04]  /*338e0*/  LDL.LU.64 R2, [R1+0x1f8] ;  /* 0x0001f80001027983 */ /* 0x001ee80000300a00 */
[----:B-1----:R-:W3:Y:S04]  /*338f0*/  LDL.LU.64 R26, [R1+0x1f0] ;  /* 0x0001f000011a7983 */ /* 0x002ee80000300a00 */
[----:B--2---:R0:W-:Y:S04]  /*33900*/  STG.E.U16 [R18.64], R12 ;  /* 0x0000000c12007986 */ /* 0x0041e8000c101504 */
[----:B------:R1:W-:Y:S04]  /*33910*/  STG.E.U16 [R20.64], R16 ;  /* 0x0000001014007986 */ /* 0x0003e8000c101504 */
[----:B0-----:R-:W2:Y:S04]  /*33920*/  LDL.LU.64 R18, [R1+0x1e8] ;  /* 0x0001e80001127983 */ /* 0x001ea80000300a00 */
[----:B-1----:R-:W2:Y:S01]  /*33930*/  LDL.LU.64 R20, [R1+0x1790] ;  /* 0x0017900001147983 */ /* 0x002ea20000300a00 */
[----:B------:R-:W-:-:S03]  /*33940*/  PRMT R0, R9, 0x7632, R0 ;  /* 0x0000763209007816 */ /* 0x000fc60000000000 */
[----:B--2---:R0:W-:Y:S04]  /*33950*/  STG.E.U16 [R24.64], R20 ;  /* 0x0000001418007986 */ /* 0x0041e8000c101504 */
[----:B0-----:R-:W2:Y:S01]  /*33960*/  LDL.LU.64 R24, [R1+0x1788] ;  /* 0x0017880001187983 */ /* 0x001ea20000300a00 */
[----:B------:R-:W-:-:S03]  /*33970*/  PRMT R4, R4, 0x7632, R4 ;  /* 0x0000763204047816 */ /* 0x000fc60000000004 */
[----:B------:R-:W3:Y:S04]  /*33980*/  LDL.LU R9, [R1+0x1784] ;  /* 0x0017840001097983 */ /* 0x000ee80000300800 */
[----:B--2---:R0:W-:Y:S04]  /*33990*/  STG.E.U16 [R14.64], R24 ;  /* 0x000000180e007986 */ /* 0x0041e8000c101504 */
[----:B------:R1:W-:Y:S04]  /*339a0*/  STG.E.U16 [R6.64], R0 ;  /* 0x0000000006007986 */ /* 0x0003e8000c101504 */
[----:B---3--:R2:W-:Y:S04]  /*339b0*/  STG.E.U16 [R28.64], R4 ;  /* 0x000000041c007986 */ /* 0x0085e8000c101504 */
[----:B0-----:R-:W3:Y:S01]  /*339c0*/  LDL.LU.64 R14, [R1+0x1e0] ;  /* 0x0001e000010e7983 */ /* 0x001ee20000300a00 */
[----:B-1----:R-:W-:-:S03]  /*339d0*/  PRMT R0, R5, 0x7632, R0 ;  /* 0x0000763205007816 */ /* 0x002fc60000000000 */
[----:B------:R-:W3:Y:S04]  /*339e0*/  LDL.LU R5, [R1+0x1780] ;  /* 0x0017800001057983 */ /* 0x000ee80000300800 */
[----:B------:R-:W3:Y:S04]  /*339f0*/  LDL.LU.64 R6, [R1+0x1d8] ;  /* 0x0001d80001067983 */ /* 0x000ee80000300a00 */
[----:B--2---:R-:W2:Y:S04]  /*33a00*/  LDL.LU.64 R28, [R1+0x1d0] ;  /* 0x0001d000011c7983 */ /* 0x004ea80000300a00 */
[----:B------:R0:W-:Y:S04]  /*33a10*/  STG.E.U16 [R22.64], R0 ;  /* 0x0000000016007986 */ /* 0x0001e8000c101504 */
[----:B0-----:R-:W2:Y:S01]  /*33a20*/  LDL.LU.64 R22, [R1+0x1778] ;  /* 0x0017780001167983 */ /* 0x001ea20000300a00 */
[----:B------:R-:W-:-:S02]  /*33a30*/  PRMT R8, R8, 0x7632, R8 ;  /* 0x0000763208087816 */ /* 0x000fc40000000008 */
[----:B------:R-:W-:-:S03]  /*33a40*/  PRMT R12, R12, 0x7632, R12 ;  /* 0x000076320c0c7816 */ /* 0x000fc6000000000c */
[----:B--2---:R0:W-:Y:S04]  /*33a50*/  STG.E.U16 [R22.64], R8 ;  /* 0x0000000816007986 */ /* 0x0041e8000c101504 */
[----:B0-----:R-:W2:Y:S01]  /*33a60*/  LDL.LU.64 R22, [R1+0x1770] ;  /* 0x0017700001167983 */ /* 0x001ea20000300a00 */
[----:B------:R-:W-:-:S03]  /*33a70*/  PRMT R16, R16, 0x7632, R16 ;  /* 0x0000763210107816 */ /* 0x000fc60000000010 */
[----:B--2---:R0:W-:Y:S04]  /*33a80*/  STG.E.U16 [R22.64], R12 ;  /* 0x0000000c16007986 */ /* 0x0041e8000c101504 */
[----:B0-----:R-:W2:Y:S01]  /*33a90*/  LDL.LU.64 R22, [R1+0x1768] ;  /* 0x0017680001167983 */ /* 0x001ea20000300a00 */
[----:B------:R-:W-:-:S03]  /*33aa0*/  PRMT R20, R20, 0x7632, R20 ;  /* 0x0000763214147816 */ /* 0x000fc60000000014 */
[----:B--2---:R0:W-:Y:S04]  /*33ab0*/  STG.E.U16 [R22.64], R16 ;  /* 0x0000001016007986 */ /* 0x0041e8000c101504 */
[----:B0-----:R-:W2:Y:S04]  /*33ac0*/  LDL.LU.64 R22, [R1+0x1760] ;  /* 0x0017600001167983 */ /* 0x001ea80000300a00 */
[----:B------:R-:W3:Y:S04]  /*33ad0*/  LDL.LU R16, [R1+0x4] ;  /* 0x0000040001107983 */ /* 0x000ee80000300800 */
[----:B--2---:R0:W-:Y:S04]  /*33ae0*/  STG.E.U16 [R22.64], R20 ;  /* 0x0000001416007986 */ /* 0x0041e8000c101504 */
[----:B0-----:R-:W2:Y:S01]  /*33af0*/  LDL.LU.64 R22, [R1+0x1758] ;  /* 0x0017580001167983 */ /* 0x001ea20000300a00 */
[----:B------:R-:W-:-:S05]  /*33b00*/  PRMT R24, R24, 0x7632, R24 ;  /* 0x0000763218187816 */ /* 0x000fca0000000018 */
[----:B--2---:R0:W-:Y:S04]  /*33b10*/  STG.E.U16 [R22.64], R24 ;  /* 0x0000001816007986 */ /* 0x0041e8000c101504 */
[----:B0-----:R-:W4:Y:S04]  /*33b20*/  LDL.LU R23, [R1+0x1754] ;  /* 0x0017540001177983 */ /* 0x001f280000300800 */
[----:B----4-:R0:W-:Y:S04]  /*33b30*/  STG.E.U16 [R10.64], R23 ;  /* 0x000000170a007986 */ /* 0x0101e8000c101504 */
[----:B0-----:R-:W2:Y:S04]  /*33b40*/  LDL.LU R10, [R1+0x1750] ;  /* 0x00175000010a7983 */ /* 0x001ea80000300800 */
[----:B------:R-:W2:Y:S04]  /*33b50*/  LDL.LU R11, [R1+0x18] ;  /* 0x00001800010b7983 */ /* 0x000ea80000300800 */
[----:B---3--:R-:W-:Y:S04]  /*33b60*/  STG.E.U16 [R2.64], R5 ;  /* 0x0000000502007986 */ /* 0x008fe8000c101504 */
[----:B------:R-:W-:Y:S04]  /*33b70*/  STG.E.U16 [R26.64], R16 ;  /* 0x000000101a007986 */ /* 0x000fe8000c101504 */
[----:B------:R-:W-:Y:S04]  /*33b80*/  STG.E.U16 [R18.64], R9 ;  /* 0x0000000912007986 */ /* 0x000fe8000c101504 */
[----:B--2---:R-:W-:Y:S04]  /*33b90*/  STL.64 [R1+0x1718], R10 ;  /* 0x0017180a01007387 */ /* 0x004fe80000100a00 */
[----:B------:R0:W-:Y:S04]  /*33ba0*/  STL.64 [R1+0x1748], R4 ;  /* 0x0017480401007387 */ /* 0x0001e80000100a00 */
[----:B0-----:R-:W2:Y:S04]  /*33bb0*/  LDL.LU.64 R4, [R1+0x1c8] ;  /* 0x0001c80001047983 */ /* 0x001ea80000300a00 */
[----:B------:R0:W-:Y:S04]  /*33bc0*/  STL.64 [R1+0x1738], R8 ;  /* 0x0017380801007387 */ /* 0x0001e80000100a00 */
[----:B0-----:R-:W3:Y:S04]  /*33bd0*/  LDL.LU.64 R8, [R1+0x1b8] ;  /* 0x0001b80001087983 */ /* 0x001ee80000300a00 */
[----:B------:R-:W-:Y:S04]  /*33be0*/  STG.E.U16 [R14.64], R13 ;  /* 0x0000000d0e007986 */ /* 0x000fe8000c101504 */
[----:B---3--:R0:W-:Y:S04]  /*33bf0*/  STL.64 [R1+0x1740], R8 ;  /* 0x0017400801007387 */ /* 0x0081e80000100a00 */
[----:B0-----:R-:W3:Y:S04]  /*33c00*/  LDL.LU.64 R8, [R1+0x1c0] ;  /* 0x0001c00001087983 */ /* 0x001ee80000300a00 */
[----:B------:R0:W-:Y:S04]  /*33c10*/  STL [R1+0x1730], R13 ;  /* 0x0017300d01007387 */ /* 0x0001e80000100800 */
[----:B0-----:R-:W4:Y:S04]  /*33c20*/  LDL.LU.64 R12, [R1+0x1b0] ;  /* 0x0001b000010c7983 */ /* 0x001f280000300a00 */
[----:B------:R-:W2:Y:S04]  /*33c30*/  LDL.LU.64 R2, [R1+0x140] ;  /* 0x0001400001027983 */ /* 0x000ea80000300a00 */
[----:B--2---:R0:W-:Y:S04]  /*33c40*/  STL.64 [R1+0x1728], R2 ;  /* 0x0017280201007387 */ /* 0x0041e80000100a00 */
[----:B0-----:R-:W2:Y:S04]  /*33c50*/  LDL.LU.64 R2, [R1+0x1a0] ;  /* 0x0001a00001027983 */ /* 0x001ea80000300a00 */
[----:B------:R-:W2:Y:S04]  /*33c60*/  LDL.LU.64 R10, [R1+0x118] ;  /* 0x00011800010a7983 */ /* 0x000ea80000300a00 */
[----:B------:R-:W-:Y:S04]  /*33c70*/  STG.E.U16 [R6.64], R17 ;  /* 0x0000001106007986 */ /* 0x000fe8000c101504 */
[----:B--2---:R0:W-:Y:S04]  /*33c80*/  STL.64 [R1+0x1720], R10 ;  /* 0x0017200a01007387 */ /* 0x0041e80000100a00 */
[----:B0-----:R-:W2:Y:S04]  /*33c90*/  LDL.LU.64 R10, [R1+0x120] ;  /* 0x00012000010a7983 */ /* 0x001ea80000300a00 */
[----:B------:R-:W2:Y:S04]  /*33ca0*/  LDL.LU.64 R6, [R1+0x110] ;  /* 0x0001100001067983 */ /* 0x000ea80000300a00 */
[----:B------:R-:W2:Y:S01]  /*33cb0*/  LDL.LU.64 R18, [R1+0x100] ;  /* 0x0001000001127983 */ /* 0x000ea20000300a00 */
[----:B------:R-:W-:-:S03]  /*33cc0*/  PRMT R0, R23, 0x7632, R0 ;  /* 0x0000763217007816 */ /* 0x000fc60000000000 */
[----:B------:R-:W-:Y:S04]  /*33cd0*/  STG.E.U16 [R28.64], R21 ;  /* 0x000000151c007986 */ /* 0x000fe8000c101504 */
[----:B------:R-:W-:Y:S04]  /*33ce0*/  STG.E.U16 [R4.64], R25 ;  /* 0x0000001904007986 */ /* 0x000fe8000c101504 */
[----:B---3--:R-:W-:Y:S04]  /*33cf0*/  STG.E.U16 [R8.64], R0 ;  /* 0x0000000008007986 */ /* 0x008fe8000c101504 */
[----:B--2---:R0:W-:Y:S04]  /*33d00*/  STL.64 [R1+0x1708], R18 ;  /* 0x0017081201007387 */ /* 0x0041e80000100a00 */
[----:B0-----:R-:W2:Y:S04]  /*33d10*/  LDL.LU.64 R18, [R1+0x108] ;  /* 0x0001080001127983 */ /* 0x001ea80000300a00 */
[----:B------:R-:W3:Y:S04]  /*33d20*/  LDL.LU.64 R14, [R1+0xf8] ;  /* 0x0000f800010e7983 */ /* 0x000ee80000300a00 */
[----:B------:R-:W2:Y:S04]  /*33d30*/  LDL.LU.64 R28, [R1+0xf0] ;  /* 0x0000f000011c7983 */ /* 0x000ea80000300a00 */
[----:B------:R-:W2:Y:S04]  /*33d40*/  LDL.LU.64 R22, [R1+0xe8] ;  /* 0x0000e80001167983 */ /* 0x000ea80000300a00 */
[----:B------:R-:W2:Y:S04]  /*33d50*/  LDL.LU.64 R26, [R1+0xe0] ;  /* 0x0000e000011a7983 */ /* 0x000ea80000300a00 */
[----:B------:R-:W2:Y:S04]  /*33d60*/  LDL.LU.64 R4, [R1+0x1748] ;  /* 0x0017480001047983 */ /* 0x000ea80000300a00 */
[----:B------:R-:W3:Y:S01]  /*33d70*/  LDL.LU.64 R8, [R1+0x1740] ;  /* 0x0017400001087983 */ /* 0x000ee20000300a00 */
[----:B------:R-:W-:-:S02]  /*33d80*/  PRMT R0, R16, 0x7632, R0 ;  /* 0x0000763210007816 */ /* 0x000fc40000000000 */
[----:B--2---:R-:W-:-:S05]  /*33d90*/  PRMT R5, R5, 0x7632, R5 ;  /* 0x0000763205057816 */ /* 0x004fca0000000005 */
[----:B---3--:R0:W-:Y:S04]  /*33da0*/  STG.E.U16 [R8.64], R5 ;  /* 0x0000000508007986 */ /* 0x0081e8000c101504 */
[----:B----4-:R-:W-:Y:S04]  /*33db0*/  STG.E.U16 [R12.64], R0 ;  /* 0x000000000c007986 */ /* 0x010fe8000c101504 */
[----:B0-----:R-:W2:Y:S04]  /*33dc0*/  LDL.LU.64 R8, [R1+0x1738] ;  /* 0x0017380001087983 */ /* 0x001ea80000300a00 */
[----:B------:R0:W-:Y:S04]  /*33dd0*/  STL.64 [R1+0x16c8], R4 ;  /* 0x0016c80401007387 */ /* 0x0001e80000100a00 */
[----:B0-----:R-:W3:Y:S04]  /*33de0*/  LDL.LU.64 R4, [R1+0x1a8] ;  /* 0x0001a80001047983 */ /* 0x001ee80000300a00 */
[----:B------:R-:W4:Y:S01]  /*33df0*/  LDL.LU R13, [R1+0x1730] ;  /* 0x00173000010d7983 */ /* 0x000f220000300800 */
[----:B--2---:R-:W-:-:S05]  /*33e00*/  PRMT R9, R9, 0x7632, R9 ;  /* 0x0000763209097816 */ /* 0x004fca0000000009 */
[----:B---3--:R0:W-:Y:S01]  /*33e10*/  STG.E.U16 [R4.64], R9 ;  /* 0x0000000904007986 */ /* 0x0081e2000c101504 */
[----:B----4-:R-:W-:-:S05]  /*33e20*/  PRMT R13, R13, 0x7632, R13 ;  /* 0x000076320d0d7816 */ /* 0x010fca000000000d */
[----:B------:R1:W-:Y:S04]  /*33e30*/  STG.E.U16 [R2.64], R13 ;  /* 0x0000000d02007986 */ /* 0x0003e8000c101504 */
[----:B0-----:R-:W2:Y:S04]  /*33e40*/  LDL.LU.64 R4, [R1+0xb0] ;  /* 0x0000b00001047983 */ /* 0x001ea80000300a00 */
[----:B-1----:R-:W3:Y:S01]  /*33e50*/  LDL.LU.64 R2, [R1+0x1728] ;  /* 0x0017280001027983 */ /* 0x002ee20000300a00 */
[----:B------:R-:W-:Y:S02]  /*33e60*/  PRMT R17, R17, 0x7632, R17 ;  /* 0x0000763211117816 */ /* 0x000fe40000000011 */
[----:B------:R-:W-:Y:S01]  /*33e70*/  PRMT R21, R21, 0x7632, R21 ;  /* 0x0000763215157816 */ /* 0x000fe20000000015 */
[----:B------:R-:W4:Y:S04]  /*33e80*/  LDL.LU.64 R12, [R1+0xd0] ;  /* 0x0000d000010c7983 */ /* 0x000f280000300a00 */
[----:B---3--:R0:W-:Y:S04]  /*33e90*/  STG.E.U16 [R2.64], R17 ;  /* 0x0000001102007986 */ /* 0x0081e8000c101504 */
[----:B------:R1:W-:Y:S04]  /*33ea0*/  STG.E.U16 [R10.64], R21 ;  /* 0x000000150a007986 */ /* 0x0003e8000c101504 */
[----:B0-----:R-:W3:Y:S04]  /*33eb0*/  LDL.LU.64 R16, [R1+0xd8] ;  /* 0x0000d80001107983 */ /* 0x001ee80000300a00 */
[----:B------:R-:W2:Y:S04]  /*33ec0*/  LDL.LU.64 R2, [R1+0xa8] ;  /* 0x0000a80001027983 */ /* 0x000ea80000300a00 */
[----:B-1----:R-:W2:Y:S01]  /*33ed0*/  LDL.LU.64 R10, [R1+0x1720] ;  /* 0x00172000010a7983 */ /* 0x002ea20000300a00 */
[----:B------:R-:W-:-:S03]  /*33ee0*/  PRMT R25, R25, 0x7632, R25 ;  /* 0x0000763219197816 */ /* 0x000fc60000000019 */
[----:B------:R-:W3:Y:S04]  /*33ef0*/  LDL.LU.64 R20, [R1+0xc8] ;  /* 0x0000c80001147983 */ /* 0x000ee80000300a00 */
[----:B--2---:R0:W-:Y:S04]  /*33f00*/  STG.E.U16 [R10.64], R25 ;  /* 0x000000190a007986 */ /* 0x0041e8000c101504 */
[----:B0-----:R-:W2:Y:S04]  /*33f10*/  LDL.LU.64 R10, [R1+0x1718] ;  /* 0x00171800010a7983 */ /* 0x001ea80000300a00 */
[----:B------:R-:W3:Y:S04]  /*33f20*/  LDL.LU.64 R24, [R1+0xc0] ;  /* 0x0000c00001187983 */ /* 0x000ee80000300a00 */
[----:B--2---:R0:W-:Y:S04]  /*33f30*/  STG.E.U16 [R6.64], R11 ;  /* 0x0000000b06007986 */ /* 0x0041e8000c101504 */
[----:B0-----:R-:W2:Y:S04]  /*33f40*/  LDL.LU.64 R6, [R1+0x1710] ;  /* 0x0017100001067983 */ /* 0x001ea80000300a00 */
[----:B--2---:R0:W-:Y:S04]  /*33f50*/  STG.E.U16 [R18.64], R6 ;  /* 0x0000000612007986 */ /* 0x0041e8000c101504 */
[----:B0-----:R-:W2:Y:S04]  /*33f60*/  LDL.LU.64 R18, [R1+0x1708] ;  /* 0x0017080001127983 */ /* 0x001ea80000300a00 */
[----:B--2---:R0:W-:Y:S04]  /*33f70*/  STG.E.U16 [R18.64], R7 ;  /* 0x0000000712007986 */ /* 0x0041e8000c101504 */
[----:B------:R1:W-:Y:S04]  /*33f80*/  STG.E.U16 [R14.64], R10 ;  /* 0x0000000a0e007986 */ /* 0x0003e8000c101504 */
[----:B0-----:R-:W2:Y:S04]  /*33f90*/  LDL.LU.64 R18, [R1+0x1700] ;  /* 0x0017000001127983 */ /* 0x001ea80000300a00 */
[----:B-1----:R-:W2:Y:S04]  /*33fa0*/  LDL.LU.64 R14, [R1+0x16f8] ;  /* 0x0016f800010e7983 */ /* 0x002ea80000300a00 */
[----:B--2---:R0:W-:Y:S04]  /*33fb0*/  STG.E.U16 [R28.64], R14 ;  /* 0x0000000e1c007986 */ /* 0x0041e8000c101504 */
[----:B------:R1:W-:Y:S04]  /*33fc0*/  STG.E.U16 [R22.64], R18 ;  /* 0x0000001216007986 */ /* 0x0003e8000c101504 */
[----:B0-----:R-:W2:Y:S04]  /*33fd0*/  LDL.LU.64 R28, [R1+0xa0] ;  /* 0x0000a000011c7983 */ /* 0x001ea80000300a00 */
[----:B-1----:R-:W2:Y:S01]  /*33fe0*/  LDL.LU.64 R22, [R1+0x16f0] ;  /* 0x0016f00001167983 */ /* 0x002ea20000300a00 */
[----:B------:R-:W-:-:S03]  /*33ff0*/  PRMT R0, R11, 0x7632, R0 ;  /* 0x000076320b007816 */ /* 0x000fc60000000000 */
[----:B--2---:R0:W-:Y:S04]  /*34000*/  STG.E.U16 [R26.64], R22 ;  /* 0x000000161a007986 */ /* 0x0041e8000c101504 */
[----:B0-----:R-:W3:Y:S04]  /*34010*/  LDL.LU.64 R26, [R1+0x16e8] ;  /* 0x0016e800011a7983 */ /* 0x001ee80000300a00 */
[----:B------:R-:W2:Y:S04]  /*34020*/  LDL.LU R11, [R1+0x16e4] ;  /* 0x0016e400010b7983 */ /* 0x000ea80000300800 */
[----:B---3--:R0:W-:Y:S04]  /*34030*/  STG.E.U16 [R16.64], R26 ;  /* 0x0000001a10007986 */ /* 0x0081e8000c101504 */
[----:B----4-:R1:W-:Y:S04]  /*34040*/  STG.E.U16 [R12.64], R0 ;  /* 0x000000000c007986 */ /* 0x0103e8000c101504 */
[----:B0-----:R-:W3:Y:S04]  /*34050*/  LDL.LU.64 R16, [R1+0x98] ;  /* 0x0000980001107983 */ /* 0x001ee80000300a00 */
[----:B-1----:R-:W4:Y:S01]  /*34060*/  LDL.LU.64 R12, [R1+0x90] ;  /* 0x00009000010c7983 */ /* 0x002f220000300a00 */
[----:B------:R-:W-:-:S03]  /*34070*/  PRMT R0, R7, 0x7632, R0 ;  /* 0x0000763207007816 */ /* 0x000fc60000000000 */
[----:B------:R-:W2:Y:S01]  /*34080*/  LDL.LU R7, [R1+0x16e0] ;  /* 0x0016e00001077983 */ /* 0x000ea20000300800 */
[----:B------:R-:W-:Y:S02]  /*34090*/  PRMT R6, R6, 0x7632, R6 ;  /* 0x0000763206067816 */ /* 0x000fe40000000006 */
[----:B------:R-:W-:-:S03]  /*340a0*/  PRMT R10, R10, 0x7632, R10 ;  /* 0x000076320a0a7816 */ /* 0x000fc6000000000a */
[----:B------:R0:W-:Y:S04]  /*340b0*/  STG.E.U16 [R20.64], R6 ;  /* 0x0000000614007986 */ /* 0x0001e8000c101504 */
[----:B------:R-:W-:Y:S04]  /*340c0*/  STG.E.U16 [R24.64], R0 ;  /* 0x0000000018007986 */ /* 0x000fe8000c101504 */
[----:B------:R-:W-:Y:S04]  /*340d0*/  STG.E.U16 [R4.64], R10 ;  /* 0x0000000a04007986 */ /* 0x000fe8000c101504 */
[----:B--2---:R1:W-:Y:S04]  /*340e0*/  STL.64 [R1+0x16d8], R6 ;  /* 0x0016d80601007387 */ /* 0x0043e80000100a00 */
[----:B0-----:R-:W2:Y:S04]  /*340f0*/  LDL.LU R20, [R1+0x1c] ;  /* 0x00001c0001147983 */ /* 0x001ea80000300800 */
[----:B-1----:R-:W2:Y:S04]  /*34100*/  LDL.LU.64 R6, [R1+0x88] ;  /* 0x0000880001067983 */ /* 0x002ea80000300a00 */
[----:B------:R-:W2:Y:S01]  /*34110*/  LDL.LU.64 R4, [R1+0x78] ;  /* 0x0000780001047983 */ /* 0x000ea20000300a00 */
[----:B------:R-:W-:-:S05]  /*34120*/  PRMT R14, R14, 0x7632, R14 ;  /* 0x000076320e0e7816 */ /* 0x000fca000000000e */
[----:B------:R-:W-:Y:S04]  /*34130*/  STG.E.U16 [R2.64], R14 ;  /* 0x0000000e02007986 */ /* 0x000fe8000c101504 */
[----:B--2---:R0:W-:Y:S04]  /*34140*/  STL.64 [R1+0x16d0], R4 ;  /* 0x0016d00401007387 */ /* 0x0041e80000100a00 */
[----:B0-----:R-:W2:Y:S04]  /*34150*/  LDL.LU.64 R4, [R1+0x80] ;  /* 0x0000800001047983 */ /* 0x001ea80000300a00 */
[----:B------:R-:W2:Y:S04]  /*34160*/  LDL.LU R10, [R1+0xc] ;  /* 0x00000c00010a7983 */ /* 0x000ea80000300800 */
[----:B------:R0:W-:Y:S04]  /*34170*/  STL [R1+0x16c0], R15 ;  /* 0x0016c00f01007387 */ /* 0x0001e80000100800 */
[----:B0-----:R-:W2:Y:S04]  /*34180*/  LDL.LU.64 R14, [R1+0x70] ;  /* 0x00007000010e7983 */ /* 0x001ea80000300a00 */
[----:B------:R-:W2:Y:S01]  /*34190*/  LDL.LU.64 R2, [R1+0xb8] ;  /* 0x0000b80001027983 */ /* 0x000ea20000300a00 */
[----:B------:R-:W-:-:S05]  /*341a0*/  PRMT R18, R18, 0x7632, R18 ;  /* 0x0000763212127816 */ /* 0x000fca0000000012 */
[----:B------:R-:W-:Y:S04]  /*341b0*/  STG.E.U16 [R28.64], R18 ;  /* 0x000000121c007986 */ /* 0x000fe8000c101504 */
[----:B--2---:R0:W-:Y:S04]  /*341c0*/  STL.64 [R1+0x16b8], R2 ;  /* 0x0016b80201007387 */ /* 0x0041e80000100a00 */
[----:B0-----:R-:W2:Y:S04]  /*341d0*/  LDL.LU.64 R2, [R1+0x68] ;  /* 0x0000680001027983 */ /* 0x001ea80000300a00 */
[----:B------:R-:W2:Y:S01]  /*341e0*/  LDL.LU.64 R28, [R1+0x50] ;  /* 0x00005000011c7983 */ /* 0x000ea20000300a00 */
[----:B------:R-:W-:-:S03]  /*341f0*/  PRMT R22, R22, 0x7632, R22 ;  /* 0x0000763216167816 */ /* 0x000fc60000000016 */
[----:B--2---:R0:W-:Y:S04]  /*34200*/  STL.64 [R1+0x16a0], R28 ;  /* 0x0016a01c01007387 */ /* 0x0041e80000100a00 */
[----:B0-----:R-:W2:Y:S01]  /*34210*/  LDL.LU.64 R28, [R1+0x58] ;  /* 0x00005800011c7983 */ /* 0x001ea20000300a00 */
[----:B------:R-:W-:-:S03]  /*34220*/  PRMT R26, R26, 0x7632, R26 ;  /* 0x000076321a1a7816 */ /* 0x000fc6000000001a */
[----:B---3--:R-:W-:Y:S04]  /*34230*/  STG.E.U16 [R16.64], R22 ;  /* 0x0000001610007986 */ /* 0x008fe8000c101504 */
[----:B----4-:R-:W-:Y:S04]  /*34240*/  STG.E.U16 [R12.64], R26 ;  /* 0x0000001a0c007986 */ /* 0x010fe8000c101504 */
[----:B------:R-:W-:Y:S04]  /*34250*/  STG.E.U16 [R6.64], R20 ;  /* 0x0000001406007986 */ /* 0x000fe8000c101504 */
[----:B--2---:R0:W-:Y:S04]  /*34260*/  STL.64 [R1+0x16a8], R28 ;  /* 0x0016a81c01007387 */ /* 0x0041e80000100a00 */
[----:B0-----:R-:W2:Y:S04]  /*34270*/  LDL.LU.64 R28, [R1+0x60] ;  /* 0x00006000011c7983 */ /* 0x001ea80000300a00 */
[----:B------:R-:W3:Y:S04]  /*34280*/  LDL.LU R25, [R1+0x154] ;  /* 0x0001540001197983 */ /* 0x000ee80000300800 */
[----:B------:R-:W4:Y:S04]  /*34290*/  LDL.LU R12, [R1+0x130] ;  /* 0x00013000010c7983 */ /* 0x000f280000300800 */
[----:B------:R-:W2:Y:S04]  /*342a0*/  LDL.LU R16, [R1+0x360] ;  /* 0x0003600001107983 */ /* 0x000ea80000300800 */
[----:B------:R-:W2:Y:S04]  /*342b0*/  LDL.LU R17, [R1+0x35c] ;  /* 0x00035c0001117983 */ /* 0x000ea80000300800 */
[----:B------:R-:W2:Y:S04]  /*342c0*/  LDL.LU R13, [R1+0x358] ;  /* 0x00035800010d7983 */ /* 0x000ea80000300800 */
[----:B------:R-:W2:Y:S04]  /*342d0*/  LDL.LU R24, [R1+0x354] ;  /* 0x0003540001187983 */ /* 0x000ea80000300800 */
[----:B------:R-:W2:Y:S01]  /*342e0*/  LDL.LU.64 R6, [R1+0x16d8] ;  /* 0x0016d80001067983 */ /* 0x000ea20000300a00 */
[----:B------:R-:W-:-:S03]  /*342f0*/  PRMT R9, R20, 0x7632, R9 ;  /* 0x0000763214097816 */ /* 0x000fc60000000009 */
[----:B------:R-:W3:Y:S04]  /*34300*/  LDL.LU.64 R20, [R1+0x20] ;  /* 0x0000200001147983 */ /* 0x000ee80000300a00 */
[----:B--2---:R0:W-:Y:S04]  /*34310*/  STG.E.U16 [R4.64], R7 ;  /* 0x0000000704007986 */ /* 0x0041e8000c101504 */
[----:B0-----:R-:W2:Y:S04]  /*34320*/  LDL.LU.64 R4, [R1+0x16d0] ;  /* 0x0016d00001047983 */ /* 0x001ea80000300a00 */
[----:B--2---:R0:W-:Y:S04]  /*34330*/  STG.E.U16 [R4.64], R10 ;  /* 0x0000000a04007986 */ /* 0x0041e8000c101504 */
[----:B------:R1:W-:Y:S04]  /*34340*/  STG.E.U16 [R14.64], R11 ;  /* 0x0000000b0e007986 */ /* 0x0003e8000c101504 */
[----:B0-----:R-:W2:Y:S04]  /*34350*/  LDL.LU.64 R4, [R1+0x16c8] ;  /* 0x0016c80001047983 */ /* 0x001ea80000300a00 */
[----:B-1----:R-:W3:Y:S01]  /*34360*/  LDL.LU R15, [R1+0x16c0] ;  /* 0x0016c000010f7983 */ /* 0x002ee20000300800 */
[----:B------:R-:W-:-:S02]  /*34370*/  PRMT R6, R10, 0x7632, R6 ;  /* 0x000076320a067816 */ /* 0x000fc40000000006 */
[----:B--2---:R-:W-:Y:S02]  /*34380*/  PRMT R5, R11, 0x7632, R5 ;  /* 0x000076320b057816 */ /* 0x004fe40000000005 */
[----:B------:R-:W2:Y:S04]  /*34390*/  LDL.LU.64 R10, [R1+0x30] ;  /* 0x00003000010a7983 */ /* 0x000ea80000300a00 */
[----:B---3--:R0:W-:Y:S04]  /*343a0*/  STG.E.U16 [R2.64], R15 ;  /* 0x0000000f02007986 */ /* 0x0081e8000c101504 */
[----:B0-----:R-:W3:Y:S01]  /*343b0*/  LDL.LU.64 R2, [R1+0x16b8] ;  /* 0x0016b80001027983 */ /* 0x001ee20000300a00 */
[----:B------:R-:W-:-:S02]  /*343c0*/  PRMT R4, R15, 0x7632, R4 ;  /* 0x000076320f047816 */ /* 0x000fc40000000004 */
[----:B------:R-:W-:Y:S01]  /*343d0*/  PRMT R0, R19, 0x7632, R0 ;  /* 0x0000763213007816 */ /* 0x000fe20000000000 */
[----:B------:R-:W2:Y:S04]  /*343e0*/  LDL.LU.64 R14, [R1+0x28] ;  /* 0x00002800010e7983 */ /* 0x000ea80000300a00 */
[----:B---3--:R0:W-:Y:S04]  /*343f0*/  STG.E.U16 [R2.64], R19 ;  /* 0x0000001302007986 */ /* 0x0081e8000c101504 */
[----:B------:R1:W-:Y:S04]  /*34400*/  STG.E.U16 [R28.64], R23 ;  /* 0x000000171c007986 */ /* 0x0003e8000c101504 */
[----:B0-----:R-:W3:Y:S04]  /*34410*/  LDL.LU.64 R2, [R1+0x16b0] ;  /* 0x0016b00001027983 */ /* 0x001ee80000300a00 */
[----:B------:R-:W2:Y:S04]  /*34420*/  LDL.LU.64 R18, [R1+0x38] ;  /* 0x0000380001127983 */ /* 0x000ea80000300a00 */
[----:B-1----:R-:W2:Y:S01]  /*34430*/  LDL.LU.64 R28, [R1+0x16a8] ;  /* 0x0016a800011c7983 */ /* 0x002ea20000300a00 */
[----:B---3--:R-:W-:-:S03]  /*34440*/  PRMT R3, R23, 0x7632, R3 ;  /* 0x0000763217037816 */ /* 0x008fc60000000003 */
[----:B------:R-:W3:Y:S04]  /*34450*/  LDL.LU.64 R22, [R1+0x40] ;  /* 0x0000400001167983 */ /* 0x000ee80000300a00 */
[----:B--2---:R0:W-:Y:S04]  /*34460*/  STG.E.U16 [R28.64], R27 ;  /* 0x0000001b1c007986 */ /* 0x0041e8000c101504 */
[----:B0-----:R-:W2:Y:S01]  /*34470*/  LDL.LU.64 R28, [R1+0x16a0] ;  /* 0x0016a000011c7983 */ /* 0x001ea20000300a00 */
[----:B------:R-:W-:-:S03]  /*34480*/  PRMT R2, R27, 0x7632, R2 ;  /* 0x000076321b027816 */ /* 0x000fc60000000002 */
[----:B------:R-:W3:Y:S01]  /*34490*/  LDL.LU.64 R26, [R1+0x48] ;  /* 0x00004800011a7983 */ /* 0x000ee20000300a00 */
[----:B------:R-:W-:-:S03]  /*344a0*/  PRMT R8, R7, 0x7632, R8 ;  /* 0x0000763207087816 */ /* 0x000fc60000000008 */
[----:B--2---:R0:W-:Y:S04]  /*344b0*/  STG.E.U16 [R28.64], R9 ;  /* 0x000000091c007986 */ /* 0x0041e8000c101504 */
[----:B0-----:R-:W2:Y:S04]  /*344c0*/  LDL.LU.64 R28, [R1+0x1698] ;  /* 0x00169800011c7983 */ /* 0x001ea80000300a00 */
[----:B---3--:R-:W-:Y:S04]  /*344d0*/  STG.E.U16 [R26.64], R8 ;  /* 0x000000081a007986 */ /* 0x008fe8000c101504 */
[----:B------:R-:W-:Y:S04]  /*344e0*/  STG.E.U16 [R22.64], R6 ;  /* 0x0000000616007986 */ /* 0x000fe8000c101504 */
[----:B------:R-:W-:Y:S04]  /*344f0*/  STG.E.U16 [R18.64], R5 ;  /* 0x0000000512007986 */ /* 0x000fe8000c101504 */
[----:B------:R2:W-:Y:S02]  /*34500*/  STG.E.U16 [R10.64], R4 ;  /* 0x000000040a007986 */ /* 0x0005e4000c101504 */
[----:B--2---:R-:W-:-:S02]  /*34510*/  FSEL R10, R28, -INF , P2 ;  /* 0xff8000001c0a7808 */ /* 0x004fc40001000000 */
[----:B------:R-:W2:Y:S01]  /*34520*/  LDL.LU R28, [R1+0x1690] ;  /* 0x00169000011c7983 */ /* 0x000ea20000300800 */
[----:B------:R-:W-:-:S03]  /*34530*/  FSEL R7, R29, -INF , P1 ;  /* 0xff8000001d077808 */ /* 0x000fc60000800000 */
[----:B------:R-:W2:Y:S01]  /*34540*/  LDL.LU R29, [R1+0x168c] ;  /* 0x00168c00011d7983 */ /* 0x000ea20000300800 */
[----:B------:R-:W-:-:S05]  /*34550*/  FSEL R11, R25, -INF , P4 ;  /* 0xff800000190b7808 */ /* 0x000fca0002000000 */
[----:B------:R-:W-:Y:S02]  /*34560*/  FFMA R4, R11, 0.69314718246459960938, R16 ;  /* 0x3f3172180b047823 */ /* 0x000fe40000000010 */
[----:B------:R-:W0:Y:S04]  /*34570*/  S2R R16, SR_TID.X ;  /* 0x0000000000107919 */ /* 0x000e280000002100 */
[----:B------:R1:W-:Y:S04]  /*34580*/  STG.E.U16 [R14.64], R0 ;  /* 0x000000000e007986 */ /* 0x0003e8000c101504 */
[----:B------:R1:W-:Y:S01]  /*34590*/  STG.E.U16 [R20.64], R3 ;  /* 0x0000000314007986 */ /* 0x0003e2000c101504 */
[----:B----4-:R-:W-:Y:S01]  /*345a0*/  FSEL R12, R12, -INF , P3 ;  /* 0xff8000000c0c7808 */ /* 0x010fe20001800000 */
[----:B------:R-:W-:-:S02]  /*345b0*/  FFMA R6, R7, 0.69314718246459960938, R13 ;  /* 0x3f31721807067823 */ /* 0x000fc4000000000d */
[----:B------:R-:W-:Y:S02]  /*345c0*/  FFMA R5, R10, 0.69314718246459960938, R17 ;  /* 0x3f3172180a057823 */ /* 0x000fe40000000011 */
[----:B------:R-:W-:Y:S01]  /*345d0*/  FFMA R7, R12, 0.69314718246459960938, R24 ;  /* 0x3f3172180c077823 */ /* 0x000fe20000000018 */
[----:B0-----:R-:W-:-:S04]  /*345e0*/  SHF.L.U32 R16, R16, 0x2, RZ ;  /* 0x0000000210107819 */ /* 0x001fc800000006ff */
[----:B------:R-:W-:Y:S01]  /*345f0*/  LOP3.LUT R16, R16, 0x70, RZ, 0xc0, !PT ;  /* 0x0000007010107812 */ /* 0x000fe200078ec0ff */
[----:B--2---:R1:W-:Y:S04]  /*34600*/  STG.E.U16 [R28.64], R2 ;  /* 0x000000021c007986 */ /* 0x0043e8000c101504 */
[----:B------:R-:W-:Y:S06]  /*34610*/  BAR.SYNC.DEFER_BLOCKING 0x0 ;  /* 0x0000000000007b1d */ /* 0x000fec0000010000 */
[----:B------:R1:W-:Y:S04]  /*34620*/  STS.128 [R16], R4 ;  /* 0x0000000410007388 */ /* 0x0003e80000000c00 */
[----:B------:R-:W-:Y:S06]  /*34630*/  BAR.SYNC.DEFER_BLOCKING 0x0 ;  /* 0x0000000000007b1d */ /* 0x000fec0000010000 */
[----:B------:R-:W-:Y:S05]  /*34640*/  @P0 EXIT ;  /* 0x000000000000094d */ /* 0x000fea0003800000 */
[----:B-1----:R-:W2:Y:S04]  /*34650*/  LDL.LU R24, [R1+0x510] ;  /* 0x0005100001187983 */ /* 0x002ea80000300800 */
[----:B------:R-:W0:Y:S04]  /*34660*/  S2R R16, SR_TID.X ;  /* 0x0000000000107919 */ /* 0x000e280000002100 */
[----:B------:R-:W1:Y:S01]  /*34670*/  S2R R20, SR_CTAID.Y ;  /* 0x0000000000147919 */ /* 0x000e620000002600 */
[----:B0-----:R-:W-:-:S03]  /*34680*/  LOP3.LUT R13, R16, 0x1f, RZ, 0xc0, !PT ;  /* 0x0000001f100d7812 */ /* 0x001fc600078ec0ff */
[----:B------:R-:W0:Y:S01]  /*34690*/  S2R R16, SR_CTAID.X ;  /* 0x0000000000107919 */ /* 0x000e220000002500 */
[----:B-1----:R-:W-:-:S05]  /*346a0*/  IMAD R0, R20, c[0x0][0x1cc], RZ ;  /* 0x0000730014007a24 */ /* 0x002fca00078e02ff */
[C---:B------:R-:W-:Y:S01]  /*346b0*/  SHF.L.U32 R2, R0.reuse, 0x2, RZ ;  /* 0x0000000200027819 */ /* 0x040fe200000006ff */
[----:B------:R-:W-:-:S04]  /*346c0*/  IMAD.HI R0, R0, 0x4, RZ ;  /* 0x0000000400007827 */ /* 0x000fc800078e02ff */
[----:B0-----:R-:W-:-:S05]  /*346d0*/  IMAD R16, R16, 0x20, R13 ;  /* 0x0000002010107824 */ /* 0x001fca00078e020d */
[C---:B------:R-:W-:Y:S01]  /*346e0*/  SHF.L.U32 R3, R16.reuse, 0x2, RZ ;  /* 0x0000000210037819 */ /* 0x040fe200000006ff */
[----:B------:R-:W-:-:S03]  /*346f0*/  IMAD.HI R5, R16, 0x4, RZ ;  /* 0x0000000410057827 */ /* 0x000fc600078e02ff */
[----:B------:R-:W-:-:S04]  /*34700*/  IADD3 R2, P0, P1, R3, c[0x0][0x180], R2 ;  /* 0x0000600003027a10 */ /* 0x000fc8000791e002 */
[----:B------:R-:W-:Y:S01]  /*34710*/  IADD3.X R3, R5, c[0x0][0x184], R0, P0, P1 ;  /* 0x0000610005037a10 */ /* 0x000fe200007e2400 */
[----:B--2---:R-:W0:Y:S04]  /*34720*/  LDS R7, [R24] ;  /* 0x0000000018077984 */ /* 0x004e280000000800 */
[----:B0-----:R-:W-:Y:S01]  /*34730*/  STG.E [R2.64], R7 ;  /* 0x0000000702007986 */ /* 0x001fe2000c101904 */
[----:B------:R-:W-:Y:S05]  /*34740*/  EXIT ;  /* 0x000000000000794d */ /* 0x000fea0003800000 */
.L_x_2:
[----:B------:R-:W-:-:S00]  /*34750*/  BRA `(.L_x_2) ;  /* 0xfffffff000007947 */ /* 0x000fc0000383ffff */
[----:B------:R-:W-:-:S00]  /*34760*/  NOP ;  /* 0x0000000000007918 */ /* 0x000fc00000000000 */
        /* <DEDUP_REMOVED lines=9> */
.L_x_3:


//--------------------- .nv.global.init           --------------------------
	.section	.nv.global.init,"aw",@progbits
.nv.global.init:
	.type		_$_str,@object
	.size		_$_str,(.L_0 - _$_str)
_$_str:
        /*0000*/ 	.byte	0x5f, 0x5f, 0x43, 0x55, 0x44, 0x41, 0x5f, 0x46, 0x54, 0x5a, 0x00
.L_0:


//--------------------- .nv.shared.attn_fwd       --------------------------
	.section	.nv.shared.attn_fwd,"aw",@nobits
	.sectionflags	@""
	.align	16
